	.target	sm_80

	.elftype	@"ET_EXEC"


//--------------------- .note.nv.tkinfo           --------------------------
	.section	.note.nv.tkinfo,"",@"SHT_NOTE"
	.sectionflags	@"SHF_NOTE_NV_TKINFO"
	.tkinfo
        /*0018*/ 	.word	0x00000002
        /*0030*/ 	.string	""
        /*0030*/ 	.string	"ptxas"
        /*0030*/ 	.string	"Cuda compilation tools, release 13.0, V13.0.88"
        /*0030*/ 	.string	"Build cuda_13.0.r13.0/compiler.36424714_0"
        /*0030*/ 	.string	"-v  -suppress-debug-info  -lineinfo  -arch sm_80 "



//--------------------- .note.nv.cuinfo           --------------------------
	.section	.note.nv.cuinfo,"",@"SHT_NOTE"
	.sectionflags	@"SHF_NOTE_NV_CUINFO"
        /*0018*/ 	.short	0x0002
        /*001a*/ 	.short	0x0050
        /*001c*/ 	.short	0x0082
	.zero		2


//--------------------- .nv.info                  --------------------------
	.section	.nv.info,"",@"SHT_CUDA_INFO"
	.align	4


	//----- nvinfo : EIATTR_REGCOUNT
	.align		4
        /*0000*/ 	.byte	0x04, 0x2f
        /*0002*/ 	.short	(.L_1 - .L_0)
	.align		4
.L_0:
        /*0004*/ 	.word	index@(matmul_kernel)
        /*0008*/ 	.word	0x00000020


	//----- nvinfo : EIATTR_FRAME_SIZE
	.align		4
.L_1:
        /*000c*/ 	.byte	0x04, 0x11
        /*000e*/ 	.short	(.L_3 - .L_2)
	.align		4
.L_2:
        /*0010*/ 	.word	index@(matmul_kernel)
        /*0014*/ 	.word	0x00004940


	//----- nvinfo : EIATTR_MIN_STACK_SIZE
	.align		4
.L_3:
        /*0018*/ 	.byte	0x04, 0x12
        /*001a*/ 	.short	(.L_5 - .L_4)
	.align		4
.L_4:
        /*001c*/ 	.word	index@(matmul_kernel)
        /*0020*/ 	.word	0x00004940
.L_5:


//--------------------- .nv.info.matmul_kernel    --------------------------
	.section	.nv.info.matmul_kernel,"",@"SHT_CUDA_INFO"
	.sectionflags	@""
	.align	4


	//----- nvinfo : EIATTR_CUDA_API_VERSION
	.align		4
        /*0000*/ 	.byte	0x04, 0x37
        /*0002*/ 	.short	(.L_7 - .L_6)
.L_6:
        /*0004*/ 	.word	0x00000082


	//----- nvinfo : EIATTR_SW2861232_WAR
	.align		4
.L_7:
        /*0008*/ 	.byte	0x01, 0x35
	.zero		2


	//----- nvinfo : EIATTR_PARAM_CBANK
	.align		4
        /*000c*/ 	.byte	0x04, 0x0a
        /*000e*/ 	.short	(.L_9 - .L_8)
	.align		4
.L_8:
        /*0010*/ 	.word	index@(.nv.constant0.matmul_kernel)
        /*0014*/ 	.short	0x0160
        /*0016*/ 	.short	0x0050


	//----- nvinfo : EIATTR_CBANK_PARAM_SIZE
	.align		4
.L_9:
        /*0018*/ 	.byte	0x03, 0x19
        /*001a*/ 	.short	0x0050


	//----- nvinfo : EIATTR_KPARAM_INFO
	.align		4
        /*001c*/ 	.byte	0x04, 0x17
        /*001e*/ 	.short	(.L_11 - .L_10)
.L_10:
        /*0020*/ 	.word	0x00000000
        /*0024*/ 	.short	0x000d
        /*0026*/ 	.short	0x0048
        /*0028*/ 	.byte	0x00, 0xf4, 0x21, 0x00


	//----- nvinfo : EIATTR_KPARAM_INFO
	.align		4
.L_11:
        /*002c*/ 	.byte	0x04, 0x17
        /*002e*/ 	.short	(.L_13 - .L_12)
.L_12:
        /*0030*/ 	.word	0x00000000
        /*0034*/ 	.short	0x000c
        /*0036*/ 	.short	0x0040
        /*0038*/ 	.byte	0x00, 0xf4, 0x21, 0x00


	//----- nvinfo : EIATTR_KPARAM_INFO
	.align		4
.L_13:
        /*003c*/ 	.byte	0x04, 0x17
        /*003e*/ 	.short	(.L_15 - .L_14)
.L_14:
        /*0040*/ 	.word	0x00000000
        /*0044*/ 	.short	0x000b
        /*0046*/ 	.short	0x0038
        /*0048*/ 	.byte	0x00, 0xf0, 0x11, 0x00


	//----- nvinfo : EIATTR_KPARAM_INFO
	.align		4
.L_15:
        /*004c*/ 	.byte	0x04, 0x17
        /*004e*/ 	.short	(.L_17 - .L_16)
.L_16:
        /*0050*/ 	.word	0x00000000
        /*0054*/ 	.short	0x000a
        /*0056*/ 	.short	0x0034
        /*0058*/ 	.byte	0x00, 0xf0, 0x11, 0x00


	//----- nvinfo : EIATTR_KPARAM_INFO
	.align		4
.L_17:
        /*005c*/ 	.byte	0x04, 0x17
        /*005e*/ 	.short	(.L_19 - .L_18)
.L_18:
        /*0060*/ 	.word	0x00000000
        /*0064*/ 	.short	0x0009
        /*0066*/ 	.short	0x0030
        /*0068*/ 	.byte	0x00, 0xf0, 0x11, 0x00


	//----- nvinfo : EIATTR_KPARAM_INFO
	.align		4
.L_19:
        /*006c*/ 	.byte	0x04, 0x17
        /*006e*/ 	.short	(.L_21 - .L_20)
.L_20:
        /*0070*/ 	.word	0x00000000
        /*0074*/ 	.short	0x0008
        /*0076*/ 	.short	0x002c
        /*0078*/ 	.byte	0x00, 0xf0, 0x11, 0x00


	//----- nvinfo : EIATTR_KPARAM_INFO
	.align		4
.L_21:
        /*007c*/ 	.byte	0x04, 0x17
        /*007e*/ 	.short	(.L_23 - .L_22)
.L_22:
        /*0080*/ 	.word	0x00000000
        /*0084*/ 	.short	0x0007
        /*0086*/ 	.short	0x0028
        /*0088*/ 	.byte	0x00, 0xf0, 0x11, 0x00


	//----- nvinfo : EIATTR_KPARAM_INFO
	.align		4
.L_23:
        /*008c*/ 	.byte	0x04, 0x17
        /*008e*/ 	.short	(.L_25 - .L_24)
.L_24:
        /*0090*/ 	.word	0x00000000
        /*0094*/ 	.short	0x0006
        /*0096*/ 	.short	0x0024
        /*0098*/ 	.byte	0x00, 0xf0, 0x11, 0x00


	//----- nvinfo : EIATTR_KPARAM_INFO
	.align		4
.L_25:
        /*009c*/ 	.byte	0x04, 0x17
        /*009e*/ 	.short	(.L_27 - .L_26)
.L_26:
        /*00a0*/ 	.word	0x00000000
        /*00a4*/ 	.short	0x0005
        /*00a6*/ 	.short	0x0020
        /*00a8*/ 	.byte	0x00, 0xf0, 0x11, 0x00


	//----- nvinfo : EIATTR_KPARAM_INFO
	.align		4
.L_27:
        /*00ac*/ 	.byte	0x04, 0x17
        /*00ae*/ 	.short	(.L_29 - .L_28)
.L_28:
        /*00b0*/ 	.word	0x00000000
        /*00b4*/ 	.short	0x0004
        /*00b6*/ 	.short	0x001c
        /*00b8*/ 	.byte	0x00, 0xf0, 0x11, 0x00


	//----- nvinfo : EIATTR_KPARAM_INFO
	.align		4
.L_29:
        /*00bc*/ 	.byte	0x04, 0x17
        /*00be*/ 	.short	(.L_31 - .L_30)
.L_30:
        /*00c0*/ 	.word	0x00000000
        /*00c4*/ 	.short	0x0003
        /*00c6*/ 	.short	0x0018
        /*00c8*/ 	.byte	0x00, 0xf0, 0x11, 0x00


	//----- nvinfo : EIATTR_KPARAM_INFO
	.align		4
.L_31:
        /*00cc*/ 	.byte	0x04, 0x17
        /*00ce*/ 	.short	(.L_33 - .L_32)
.L_32:
        /*00d0*/ 	.word	0x00000000
        /*00d4*/ 	.short	0x0002
        /*00d6*/ 	.short	0x0010
        /*00d8*/ 	.byte	0x00, 0xf4, 0x21, 0x00


	//----- nvinfo : EIATTR_KPARAM_INFO
	.align		4
.L_33:
        /*00dc*/ 	.byte	0x04, 0x17
        /*00de*/ 	.short	(.L_35 - .L_34)
.L_34:
        /*00e0*/ 	.word	0x00000000
        /*00e4*/ 	.short	0x0001
        /*00e6*/ 	.short	0x0008
        /*00e8*/ 	.byte	0x00, 0xf4, 0x21, 0x00


	//----- nvinfo : EIATTR_KPARAM_INFO
	.align		4
.L_35:
        /*00ec*/ 	.byte	0x04, 0x17
        /*00ee*/ 	.short	(.L_37 - .L_36)
.L_36:
        /*00f0*/ 	.word	0x00000000
        /*00f4*/ 	.short	0x0000
        /*00f6*/ 	.short	0x0000
        /*00f8*/ 	.byte	0x00, 0xf4, 0x21, 0x00


	//----- nvinfo : EIATTR_MAXREG_COUNT
	.align		4
.L_37:
        /*00fc*/ 	.byte	0x03, 0x1b
        /*00fe*/ 	.short	0x00ff


	//----- nvinfo : EIATTR_NUM_BARRIERS
	.align		4
        /*0100*/ 	.byte	0x02, 0x4c
        /*0102*/ 	.byte	0x01
	.zero		1


	//----- nvinfo : EIATTR_ANNOTATIONS
	.align		4
        /*0104*/ 	.byte	0x04, 0x55
        /*0106*/ 	.short	(.L_39 - .L_38)


	//   ....[0]....
.L_38:
        /*0108*/ 	.word	0x00000001
        /*010c*/ 	.byte	0x70, 0x00, 0x00, 0x00, 0x01, 0x00, 0x00, 0x00, 0xb0, 0x00, 0x00, 0x00, 0x01, 0x00, 0x00, 0x00
        /* <DEDUP_REMOVED lines=52> */
        /*045c*/ 	.byte	0x80, 0x08, 0x00, 0x00, 0x01, 0x00, 0x00, 0x00, 0x90, 0x08, 0x00, 0x00


	//----- nvinfo : EIATTR_MERCURY_ISA_VERSION
	.align		4
.L_39:
        /*0468*/ 	.byte	0x03, 0x5f
        /*046a*/ 	.short	0x0000


	//----- nvinfo : EIATTR_EXIT_INSTR_OFFSETS
	.align		4
        /*046c*/ 	.byte	0x04, 0x1c
        /*046e*/ 	.short	(.L_41 - .L_40)


	//   ....[0]....
.L_40:
        /*0470*/ 	.word	0x0007a170


	//   ....[1]....
        /*0474*/ 	.word	0x0007a1a0


	//----- nvinfo : EIATTR_REQNTID
	.align		4
.L_41:
        /*0478*/ 	.byte	0x04, 0x10
        /*047a*/ 	.short	(.L_43 - .L_42)
.L_42:
        /*047c*/ 	.word	0x00000040
        /*0480*/ 	.word	0x00000001
        /*0484*/ 	.word	0x00000001
.L_43:


//--------------------- .nv.callgraph             --------------------------
	.section	.nv.callgraph,"",@"SHT_CUDA_CALLGRAPH"
	.align	4
	.sectionentsize	8
	.align		4
        /*0000*/ 	.word	0x00000000
	.align		4
        /*0004*/ 	.word	0xffffffff
	.align		4
        /*0008*/ 	.word	0x00000000
	.align		4
        /*000c*/ 	.word	0xfffffffe
	.align		4
        /*0010*/ 	.word	0x00000000
	.align		4
        /*0014*/ 	.word	0xfffffffd
	.align		4
        /*0018*/ 	.word	0x00000000
	.align		4
        /*001c*/ 	.word	0xfffffffc


//--------------------- .nv.rel.action            --------------------------
	.section	.nv.rel.action,"",@"SHT_CUDA_RELOCINFO"
	.align	8
	.sectionentsize	8
        /*0000*/ 	.byte	0x73, 0x00, 0x00, 0x00, 0x00, 0x00, 0x00, 0x00, 0x00, 0x00, 0x00, 0x11, 0x25, 0x00, 0x05, 0x36


//--------------------- .nv.constant0.matmul_kernel --------------------------
	.section	.nv.constant0.matmul_kernel,"a",@progbits
	.sectionflags	@""
	.align	4
.nv.constant0.matmul_kernel:
	.zero		432


//--------------------- .text.matmul_kernel       --------------------------
	.section	.text.matmul_kernel,"ax",@progbits
	.sectioninfo	@"SHI_REGISTERS=32"
	.align	128
        .global         matmul_kernel
        .type           matmul_kernel,@function
        .size           matmul_kernel,(.L_x_4 - matmul_kernel)
        .other          matmul_kernel,@"STO_CUDA_ENTRY STV_DEFAULT"
matmul_kernel:
.text.matmul_kernel:
[----:B------:R-:W-:-:S05]  /*0000*/  IMAD.MOV.U32 R1, RZ, RZ, c[0x0][0x28] ;  /* 0x00000a00ff017624 */ /* 0x000fca00078e00ff */
[----:B------:R-:W-:Y:S01]  /*0010*/  IADD3 R1, R1, -0x4940, RZ ;  /* 0xffffb6c001017810 */ /* 0x000fe20007ffe0ff */
[----:B------:R-:W-:Y:S01]  /*0020*/  IMAD.MOV.U32 R0, RZ, RZ, c[0x0][0x17c] ;  /* 0x00005f00ff007624 */ /* 0x000fe200078e00ff */
[----:B------:R-:W0:Y:S01]  /*0030*/  S2R R29, SR_TID.X ;  /* 0x00000000001d7919 */ /* 0x000e220000002100 */
[----:B------:R-:W-:Y:S01]  /*0040*/  ULDC.64 UR6, c[0x0][0x118] ;  /* 0x0000460000067ab9 */ /* 0x000fe20000000a00 */
[----:B------:R-:W-:Y:S01]  /*0050*/  CS2R R20, SRZ ;  /* 0x0000000000147805 */ /* 0x000fe2000001ff00 */
[----:B------:R-:W-:Y:S01]  /*0060*/  CS2R R22, SRZ ;  /* 0x0000000000167805 */ /* 0x000fe2000001ff00 */
[----:B------:R1:W-:Y:S01]  /*0070*/  STL [R1], RZ ;  /* 0x000000ff01007387 */ /* 0x0003e20000100800 */
[----:B------:R-:W-:Y:S01]  /*0080*/  IADD3 R0, R0, 0x1ff, RZ ;  /* 0x000001ff00007810 */ /* 0x000fe20007ffe0ff */
[----:B------:R-:W-:Y:S01]  /*0090*/  CS2R R16, SRZ ;  /* 0x0000000000107805 */ /* 0x000fe2000001ff00 */
[----:B------:R-:W-:Y:S01]  /*00a0*/  CS2R R18, SRZ ;  /* 0x0000000000127805 */ /* 0x000fe2000001ff00 */
[----:B------:R1:W-:Y:S01]  /*00b0*/  STL [R1+0x4], RZ ;  /* 0x000004ff01007387 */ /* 0x0003e20000100800 */
[----:B------:R-:W-:Y:S01]  /*00c0*/  SHF.R.S32.HI R3, RZ, 0x1f, R0 ;  /* 0x0000001fff037819 */ /* 0x000fe20000011400 */
[----:B------:R-:W-:Y:S01]  /*00d0*/  CS2R R12, SRZ ;  /* 0x00000000000c7805 */ /* 0x000fe2000001ff00 */
[----:B------:R-:W-:Y:S01]  /*00e0*/  CS2R R14, SRZ ;  /* 0x00000000000e7805 */ /* 0x000fe2000001ff00 */
[----:B------:R1:W-:Y:S01]  /*00f0*/  STL [R1+0x8], RZ ;  /* 0x000008ff01007387 */ /* 0x0003e20000100800 */
[----:B------:R-:W-:Y:S01]  /*0100*/  LEA.HI R3, R3, R0, RZ, 0x9 ;  /* 0x0000000003037211 */ /* 0x000fe200078f48ff */
[----:B------:R-:W-:Y:S01]  /*0110*/  CS2R R24, SRZ ;  /* 0x0000000000187805 */ /* 0x000fe2000001ff00 */
[----:B------:R-:W-:Y:S01]  /*0120*/  CS2R R26, SRZ ;  /* 0x00000000001a7805 */ /* 0x000fe2000001ff00 */
[----:B------:R1:W-:Y:S01]  /*0130*/  STL [R1+0xc], RZ ;  /* 0x00000cff01007387 */ /* 0x0003e20000100800 */
[----:B------:R-:W-:-:S03]  /*0140*/  SHF.R.S32.HI R0, RZ, 0x9, R3 ;  /* 0x00000009ff007819 */ /* 0x000fc60000011403 */
[----:B------:R1:W-:Y:S02]  /*0150*/  STL [R1+0x30], RZ ;  /* 0x000030ff01007387 */ /* 0x0003e40000100800 */
[----:B------:R-:W-:Y:S02]  /*0160*/  IMAD.SHL.U32 R0, R0, 0x8, RZ ;  /* 0x0000000800007824 */ /* 0x000fe400078e00ff */
[----:B------:R1:W-:Y:S03]  /*0170*/  STL [R1+0x34], RZ ;  /* 0x000034ff01007387 */ /* 0x0003e60000100800 */
[-C--:B------:R-:W-:Y:S01]  /*0180*/  IABS R7, R0.reuse ;  /* 0x0000000000077213 */ /* 0x080fe20000000000 */
[----:B------:R1:W-:Y:S01]  /*0190*/  STL [R1+0x38], RZ ;  /* 0x000038ff01007387 */ /* 0x0003e20000100800 */
[----:B------:R-:W-:Y:S02]  /*01a0*/  IABS R10, R0 ;  /* 0x00000000000a7213 */ /* 0x000fe40000000000 */
[----:B------:R-:W2:Y:S01]  /*01b0*/  I2F.RP R2, R7 ;  /* 0x0000000700027306 */ /* 0x000ea20000209400 */
[----:B------:R1:W-:Y:S04]  /*01c0*/  STL [R1+0x3c], RZ ;  /* 0x00003cff01007387 */ /* 0x0003e80000100800 */
[----:B------:R1:W-:Y:S04]  /*01d0*/  STL [R1+0x20], RZ ;  /* 0x000020ff01007387 */ /* 0x0003e80000100800 */
[----:B------:R1:W-:Y:S04]  /*01e0*/  STL [R1+0x24], RZ ;  /* 0x000024ff01007387 */ /* 0x0003e80000100800 */
[----:B------:R1:W-:Y:S01]  /*01f0*/  STL [R1+0x28], RZ ;  /* 0x000028ff01007387 */ /* 0x0003e20000100800 */
[----:B--2---:R-:W2:Y:S03]  /*0200*/  MUFU.RCP R2, R2 ;  /* 0x0000000200027308 */ /* 0x004ea60000001000 */
[----:B------:R1:W-:Y:S04]  /*0210*/  STL [R1+0x2c], RZ ;  /* 0x00002cff01007387 */ /* 0x0003e80000100800 */
[----:B------:R1:W-:Y:S04]  /*0220*/  STL [R1+0x10], RZ ;  /* 0x000010ff01007387 */ /* 0x0003e80000100800 */
[----:B------:R1:W-:Y:S04]  /*0230*/  STL [R1+0x14], RZ ;  /* 0x000014ff01007387 */ /* 0x0003e80000100800 */
[----:B------:R1:W-:Y:S01]  /*0240*/  STL [R1+0x18], RZ ;  /* 0x000018ff01007387 */ /* 0x0003e20000100800 */
[----:B--2---:R-:W-:-:S03]  /*0250*/  IADD3 R4, R2, 0xffffffe, RZ ;  /* 0x0ffffffe02047810 */ /* 0x004fc60007ffe0ff */
[----:B------:R1:W-:Y:S01]  /*0260*/  STL [R1+0x1c], RZ ;  /* 0x00001cff01007387 */ /* 0x0003e20000100800 */
[----:B------:R-:W-:Y:S01]  /*0270*/  IMAD.MOV R2, RZ, RZ, -R10 ;  /* 0x000000ffff027224 */ /* 0x000fe200078e0a0a */
[----:B------:R2:W3:Y:S02]  /*0280*/  F2I.FTZ.U32.TRUNC.NTZ R5, R4 ;  /* 0x0000000400057305 */ /* 0x0004e4000021f000 */
[----:B------:R1:W-:Y:S01]  /*0290*/  STL [R1+0x40], RZ ;  /* 0x000040ff01007387 */ /* 0x0003e20000100800 */
[----:B------:R-:W-:-:S03]  /*02a0*/  CS2R R10, SRZ ;  /* 0x00000000000a7805 */ /* 0x000fc6000001ff00 */
[----:B------:R1:W-:Y:S04]  /*02b0*/  STL [R1+0x44], RZ ;  /* 0x000044ff01007387 */ /* 0x0003e80000100800 */
[----:B------:R1:W-:Y:S01]  /*02c0*/  STL [R1+0x48], RZ ;  /* 0x000048ff01007387 */ /* 0x0003e20000100800 */
[----:B--2---:R-:W-:-:S03]  /*02d0*/  IMAD.MOV.U32 R4, RZ, RZ, RZ ;  /* 0x000000ffff047224 */ /* 0x004fc600078e00ff */
[----:B------:R1:W-:Y:S01]  /*02e0*/  STL [R1+0x4c], RZ ;  /* 0x00004cff01007387 */ /* 0x0003e20000100800 */
[----:B---3--:R-:W-:-:S03]  /*02f0*/  IMAD.MOV R6, RZ, RZ, -R5 ;  /* 0x000000ffff067224 */ /* 0x008fc600078e0a05 */
[----:B------:R1:W-:Y:S01]  /*0300*/  STL [R1+0x50], RZ ;  /* 0x000050ff01007387 */ /* 0x0003e20000100800 */
[----:B------:R-:W-:-:S03]  /*0310*/  IMAD R9, R6, R7, RZ ;  /* 0x0000000706097224 */ /* 0x000fc600078e02ff */
[----:B------:R1:W-:Y:S01]  /*0320*/  STL [R1+0x54], RZ ;  /* 0x000054ff01007387 */ /* 0x0003e20000100800 */
[----:B------:R-:W-:-:S03]  /*0330*/  IMAD.HI.U32 R5, R5, R9, R4 ;  /* 0x0000000905057227 */ /* 0x000fc600078e0004 */
[----:B------:R1:W-:Y:S04]  /*0340*/  STL [R1+0x58], RZ ;  /* 0x000058ff01007387 */ /* 0x0003e80000100800 */
        /* <DEDUP_REMOVED lines=237> */
[----:B------:R-:W2:Y:S04]  /*1220*/  S2R R3, SR_CTAID.X ;  /* 0x0000000000037919 */ /* 0x000ea80000002500 */
[----:B------:R1:W-:Y:S04]  /*1230*/  STL [R1+0x6b0], RZ ;  /* 0x0006b0ff01007387 */ /* 0x0003e80000100800 */
[----:B------:R1:W-:Y:S04]  /*1240*/  STL [R1+0x6b4], RZ ;  /* 0x0006b4ff01007387 */ /* 0x0003e80000100800 */
[----:B------:R1:W-:Y:S04]  /*1250*/  STL [R1+0x6b8], RZ ;  /* 0x0006b8ff01007387 */ /* 0x0003e80000100800 */
[----:B------:R1:W-:Y:S04]  /*1260*/  STL [R1+0x6bc], RZ ;  /* 0x0006bcff01007387 */ /* 0x0003e80000100800 */
[----:B------:R1:W-:Y:S04]  /*1270*/  STL [R1+0x6c0], RZ ;  /* 0x0006c0ff01007387 */ /* 0x0003e80000100800 */
[----:B------:R1:W-:Y:S01]  /*1280*/  STL [R1+0x6c4], RZ ;  /* 0x0006c4ff01007387 */ /* 0x0003e20000100800 */
[----:B--2---:R-:W-:-:S03]  /*1290*/  IABS R8, R3 ;  /* 0x0000000300087213 */ /* 0x004fc60000000000 */
[----:B------:R1:W-:Y:S02]  /*12a0*/  STL [R1+0x6c8], RZ ;  /* 0x0006c8ff01007387 */ /* 0x0003e40000100800 */
[----:B------:R-:W-:Y:S02]  /*12b0*/  IMAD.MOV.U32 R6, RZ, RZ, R8 ;  /* 0x000000ffff067224 */ /* 0x000fe400078e0008 */
[----:B------:R1:W-:Y:S02]  /*12c0*/  STL [R1+0x6cc], RZ ;  /* 0x0006ccff01007387 */ /* 0x0003e40000100800 */
[----:B------:R-:W-:Y:S02]  /*12d0*/  IMAD.HI.U32 R5, R5, R6, RZ ;  /* 0x0000000605057227 */ /* 0x000fe400078e00ff */
[----:B------:R1:W-:Y:S02]  /*12e0*/  STL [R1+0x6d0], RZ ;  /* 0x0006d0ff01007387 */ /* 0x0003e40000100800 */
[----:B------:R-:W-:-:S02]  /*12f0*/  IMAD R2, R5, R2, R6 ;  /* 0x0000000205027224 */ /* 0x000fc400078e0206 */
[----:B------:R1:W-:Y:S03]  /*1300*/  STL [R1+0x6d4], RZ ;  /* 0x0006d4ff01007387 */ /* 0x0003e60000100800 */
[----:B------:R-:W-:Y:S01]  /*1310*/  ISETP.GT.U32.AND P1, PT, R7, R2, PT ;  /* 0x000000020700720c */ /* 0x000fe20003f24070 */
[----:B------:R1:W-:Y:S04]  /*1320*/  STL [R1+0x6d8], RZ ;  /* 0x0006d8ff01007387 */ /* 0x0003e80000100800 */
[----:B------:R1:W-:Y:S04]  /*1330*/  STL [R1+0x6dc], RZ ;  /* 0x0006dcff01007387 */ /* 0x0003e80000100800 */
[----:B------:R1:W-:Y:S04]  /*1340*/  STL [R1+0x6e0], RZ ;  /* 0x0006e0ff01007387 */ /* 0x0003e80000100800 */
[----:B------:R1:W-:Y:S01]  /*1350*/  STL [R1+0x6e4], RZ ;  /* 0x0006e4ff01007387 */ /* 0x0003e20000100800 */
[----:B------:R-:W-:Y:S01]  /*1360*/  @!P1 IMAD.IADD R2, R2, 0x1, -R7 ;  /* 0x0000000102029824 */ /* 0x000fe200078e0a07 */
[----:B------:R-:W-:-:S02]  /*1370*/  @!P1 IADD3 R5, R5, 0x1, RZ ;  /* 0x0000000105059810 */ /* 0x000fc40007ffe0ff */
[----:B------:R1:W-:Y:S01]  /*1380*/  STL [R1+0x6e8], RZ ;  /* 0x0006e8ff01007387 */ /* 0x0003e20000100800 */
[----:B------:R-:W-:Y:S02]  /*1390*/  ISETP.NE.AND P1, PT, R0, RZ, PT ;  /* 0x000000ff0000720c */ /* 0x000fe40003f25270 */
[----:B------:R-:W-:Y:S01]  /*13a0*/  ISETP.GE.U32.AND P0, PT, R2, R7, PT ;  /* 0x000000070200720c */ /* 0x000fe20003f06070 */
[----:B------:R1:W-:Y:S01]  /*13b0*/  STL [R1+0x6ec], RZ ;  /* 0x0006ecff01007387 */ /* 0x0003e20000100800 */
[----:B------:R-:W-:-:S03]  /*13c0*/  LOP3.LUT R2, R3, R0, RZ, 0x3c, !PT ;  /* 0x0000000003027212 */ /* 0x000fc600078e3cff */
[----:B------:R1:W-:Y:S01]  /*13d0*/  STL [R1+0x6f0], RZ ;  /* 0x0006f0ff01007387 */ /* 0x0003e20000100800 */
[----:B------:R-:W-:Y:S01]  /*13e0*/  ISETP.GE.AND P2, PT, R2, RZ, PT ;  /* 0x000000ff0200720c */ /* 0x000fe20003f46270 */
[----:B------:R-:W-:Y:S02]  /*13f0*/  IMAD.MOV.U32 R2, RZ, RZ, c[0x0][0x178] ;  /* 0x00005e00ff027624 */ /* 0x000fe400078e00ff */
[----:B------:R1:W-:Y:S03]  /*1400*/  STL [R1+0x6f4], RZ ;  /* 0x0006f4ff01007387 */ /* 0x0003e60000100800 */
[----:B------:R-:W-:Y:S01]  /*1410*/  IADD3 R2, R2, 0x7f, RZ ;  /* 0x0000007f02027810 */ /* 0x000fe20007ffe0ff */
[----:B------:R1:W-:Y:S01]  /*1420*/  STL [R1+0x6f8], RZ ;  /* 0x0006f8ff01007387 */ /* 0x0003e20000100800 */
[----:B------:R-:W-:-:S03]  /*1430*/  @P0 IADD3 R5, R5, 0x1, RZ ;  /* 0x0000000105050810 */ /* 0x000fc60007ffe0ff */
[----:B------:R1:W-:Y:S02]  /*1440*/  STL [R1+0x6fc], RZ ;  /* 0x0006fcff01007387 */ /* 0x0003e40000100800 */
[----:B------:R-:W-:Y:S01]  /*1450*/  IMAD.MOV.U32 R4, RZ, RZ, R5 ;  /* 0x000000ffff047224 */ /* 0x000fe200078e0005 */
[----:B------:R-:W-:Y:S01]  /*1460*/  SHF.R.S32.HI R5, RZ, 0x1f, R2 ;  /* 0x0000001fff057819 */ /* 0x000fe20000011402 */
[----:B------:R1:W-:Y:S02]  /*1470*/  STL [R1+0x700], RZ ;  /* 0x000700ff01007387 */ /* 0x0003e40000100800 */
[----:B------:R-:W-:Y:S01]  /*1480*/  @!P2 IMAD.MOV R4, RZ, RZ, -R4 ;  /* 0x000000ffff04a224 */ /* 0x000fe200078e0a04 */
[----:B------:R-:W-:Y:S01]  /*1490*/  @!P1 LOP3.LUT R4, RZ, R0, RZ, 0x33, !PT ;  /* 0x00000000ff049212 */ /* 0x000fe200078e33ff */
[----:B------:R1:W-:Y:S01]  /*14a0*/  STL [R1+0x704], RZ ;  /* 0x000704ff01007387 */ /* 0x0003e20000100800 */
[----:B------:R-:W-:-:S03]  /*14b0*/  LEA.HI R5, R5, R2, RZ, 0x7 ;  /* 0x0000000205057211 */ /* 0x000fc600078f38ff */
[----:B------:R1:W-:Y:S01]  /*14c0*/  STL [R1+0x708], RZ ;  /* 0x000708ff01007387 */ /* 0x0003e20000100800 */
[----:B------:R-:W-:Y:S02]  /*14d0*/  IMAD.SHL.U32 R28, R4, 0x8, RZ ;  /* 0x00000008041c7824 */ /* 0x000fe400078e00ff */
[----:B------:R-:W-:Y:S01]  /*14e0*/  IMAD.MOV R4, RZ, RZ, -R4 ;  /* 0x000000ffff047224 */ /* 0x000fe200078e0a04 */
[----:B------:R1:W-:Y:S02]  /*14f0*/  STL [R1+0x70c], RZ ;  /* 0x00070cff01007387 */ /* 0x0003e40000100800 */
[----:B------:R-:W-:Y:S01]  /*1500*/  LEA.HI.SX32 R5, R5, -R28, 0x19 ;  /* 0x8000001c05057211 */ /* 0x000fe200078fcaff */
[----:B------:R-:W-:Y:S01]  /*1510*/  IMAD R9, R0, R4, R3 ;  /* 0x0000000400097224 */ /* 0x000fe200078e0203 */
[----:B------:R1:W-:Y:S02]  /*1520*/  STL [R1+0x710], RZ ;  /* 0x000710ff01007387 */ /* 0x0003e40000100800 */
[----:B------:R-:W-:-:S02]  /*1530*/  IMNMX R6, R5, 0x8, PT ;  /* 0x0000000805067817 */ /* 0x000fc40003800200 */
[----:B------:R1:W-:Y:S01]  /*1540*/  STL [R1+0x714], RZ ;  /* 0x000714ff01007387 */ /* 0x0003e20000100800 */
[----:B------:R-:W-:Y:S02]  /*1550*/  IABS R4, R9 ;  /* 0x0000000900047213 */ /* 0x000fe40000000000 */
[----:B------:R-:W-:Y:S01]  /*1560*/  IABS R7, R6 ;  /* 0x0000000600077213 */ /* 0x000fe20000000000 */
[----:B------:R1:W-:Y:S03]  /*1570*/  STL [R1+0x718], RZ ;  /* 0x000718ff01007387 */ /* 0x0003e60000100800 */
        /* <DEDUP_REMOVED lines=11> */
[----:B------:R1:W-:Y:S04]  /*1630*/  STL [R1+0x73c], RZ ;  /* 0x00073cff01007387 */ /* 0x0003e80000100800 */
[----:B------:R1:W-:Y:S01]  /*1640*/  STL [R1+0x740], RZ ;  /* 0x000740ff01007387 */ /* 0x0003e20000100800 */
[----:B------:R-:W2:Y:S03]  /*1650*/  F2I.FTZ.U32.TRUNC.NTZ R5, R5 ;  /* 0x0000000500057305 */ /* 0x000ea6000021f000 */
[----:B------:R1:W-:Y:S04]  /*1660*/  STL [R1+0x744], RZ ;  /* 0x000744ff01007387 */ /* 0x0003e80000100800 */
[----:B------:R1:W-:Y:S04]  /*1670*/  STL [R1+0x748], RZ ;  /* 0x000748ff01007387 */ /* 0x0003e80000100800 */
[----:B------:R1:W-:Y:S04]  /*1680*/  STL [R1+0x74c], RZ ;  /* 0x00074cff01007387 */ /* 0x0003e80000100800 */
[----:B------:R1:W-:Y:S01]  /*1690*/  STL [R1+0x8a0], RZ ;  /* 0x0008a0ff01007387 */ /* 0x0003e20000100800 */
[----:B--2---:R-:W-:-:S03]  /*16a0*/  IMAD.MOV R8, RZ, RZ, -R5 ;  /* 0x000000ffff087224 */ /* 0x004fc600078e0a05 */
[----:B------:R1:W-:Y:S01]  /*16b0*/  STL [R1+0x8a4], RZ ;  /* 0x0008a4ff01007387 */ /* 0x0003e20000100800 */
[----:B------:R-:W-:Y:S01]  /*16c0*/  IMAD.MOV.U32 R0, RZ, RZ, R8 ;  /* 0x000000ffff007224 */ /* 0x000fe200078e0008 */
[----:B------:R-:W-:Y:S02]  /*16d0*/  IABS R8, R6 ;  /* 0x0000000600087213 */ /* 0x000fe40000000000 */
[----:B------:R1:W-:Y:S01]  /*16e0*/  STL [R1+0x8a8], RZ ;  /* 0x0008a8ff01007387 */ /* 0x0003e20000100800 */
[----:B------:R-:W-:Y:S02]  /*16f0*/  IMAD R3, R0, R7, RZ ;  /* 0x0000000700037224 */ /* 0x000fe400078e02ff */
[----:B------:R-:W-:Y:S01]  /*1700*/  IMAD.MOV.U32 R0, RZ, RZ, R4 ;  /* 0x000000ffff007224 */ /* 0x000fe200078e0004 */
[----:B------:R1:W-:Y:S01]  /*1710*/  STL [R1+0x8ac], RZ ;  /* 0x0008acff01007387 */ /* 0x0003e20000100800 */
[----:B------:R-:W-:Y:S02]  /*1720*/  IMAD.MOV.U32 R4, RZ, RZ, RZ ;  /* 0x000000ffff047224 */ /* 0x000fe400078e00ff */
[----:B------:R-:W-:Y:S01]  /*1730*/  IMAD.MOV R2, RZ, RZ, -R8 ;  /* 0x000000ffff027224 */ /* 0x000fe200078e0a08 */
[----:B------:R1:W-:Y:S01]  /*1740*/  STL [R1+0x8b0], RZ ;  /* 0x0008b0ff01007387 */ /* 0x0003e20000100800 */
[----:B------:R-:W-:-:S03]  /*1750*/  IMAD.HI.U32 R4, R5, R3, R4 ;  /* 0x0000000305047227 */ /* 0x000fc600078e0004 */
[----:B------:R1:W-:Y:S03]  /*1760*/  STL [R1+0x8b4], RZ ;  /* 0x0008b4ff01007387 */ /* 0x0003e60000100800 */
[----:B------:R-:W-:Y:S01]  /*1770*/  IMAD.HI.U32 R3, R4, R0, RZ ;  /* 0x0000000004037227 */ /* 0x000fe200078e00ff */
[----:B------:R1:W-:Y:S03]  /*1780*/  STL [R1+0x8b8], RZ ;  /* 0x0008b8ff01007387 */ /* 0x0003e60000100800 */
[----:B------:R-:W-:Y:S01]  /*1790*/  IMAD R0, R3, R2, R0 ;  /* 0x0000000203007224 */ /* 0x000fe200078e0200 */
[----:B------:R1:W-:Y:S01]  /*17a0*/  STL [R1+0x8bc], RZ ;  /* 0x0008bcff01007387 */ /* 0x0003e20000100800 */
[----:B0-----:R-:W-:-:S03]  /*17b0*/  LOP3.LUT R2, R29, 0x3f, RZ, 0xc0, !PT ;  /* 0x0000003f1d027812 */ /* 0x001fc600078ec0ff */
[----:B------:R1:W-:Y:S01]  /*17c0*/  STL [R1+0x8c0], RZ ;  /* 0x0008c0ff01007387 */ /* 0x0003e20000100800 */
[----:B------:R-:W-:-:S03]  /*17d0*/  ISETP.GT.U32.AND P1, PT, R7, R0, PT ;  /* 0x000000000700720c */ /* 0x000fc60003f24070 */
[----:B------:R1:W-:Y:S04]  /*17e0*/  STL [R1+0x8c4], RZ ;  /* 0x0008c4ff01007387 */ /* 0x0003e80000100800 */
[----:B------:R1:W-:Y:S04]  /*17f0*/  STL [R1+0x8c8], RZ ;  /* 0x0008c8ff01007387 */ /* 0x0003e80000100800 */
[----:B------:R1:W-:Y:S02]  /*1800*/  STL [R1+0x8cc], RZ ;  /* 0x0008ccff01007387 */ /* 0x0003e40000100800 */
[----:B------:R-:W-:Y:S01]  /*1810*/  @!P1 IMAD.IADD R0, R0, 0x1, -R7 ;  /* 0x0000000100009824 */ /* 0x000fe200078e0a07 */
[----:B------:R-:W-:Y:S01]  /*1820*/  @!P1 IADD3 R3, R3, 0x1, RZ ;  /* 0x0000000103039810 */ /* 0x000fe20007ffe0ff */
[----:B------:R1:W-:Y:S01]  /*1830*/  STL [R1+0x8d0], RZ ;  /* 0x0008d0ff01007387 */ /* 0x0003e20000100800 */
[----:B------:R-:W-:-:S02]  /*1840*/  ISETP.NE.AND P1, PT, R6, RZ, PT ;  /* 0x000000ff0600720c */ /* 0x000fc40003f25270 */
        /* <DEDUP_REMOVED lines=9> */
[----:B------:R-:W-:Y:S02]  /*18e0*/  @P0 IADD3 R3, R3, 0x1, RZ ;  /* 0x0000000103030810 */ /* 0x000fe40007ffe0ff */
[----:B------:R-:W-:Y:S01]  /*18f0*/  ISETP.GE.AND P0, PT, R0, 0x20, PT ;  /* 0x000000200000780c */ /* 0x000fe20003f06270 */
[----:B------:R1:W-:Y:S02]  /*1900*/  STL [R1+0x8e4], RZ ;  /* 0x0008e4ff01007387 */ /* 0x0003e40000100800 */
[----:B------:R-:W-:Y:S01]  /*1910*/  @!P2 IMAD.MOV R3, RZ, RZ, -R3 ;  /* 0x000000ffff03a224 */ /* 0x000fe200078e0a03 */
[----:B------:R-:W-:Y:S01]  /*1920*/  @!P1 LOP3.LUT R3, RZ, R6, RZ, 0x33, !PT ;  /* 0x00000006ff039212 */ /* 0x000fe200078e33ff */
[----:B------:R1:W-:Y:S04]  /*1930*/  STL [R1+0x8e8], RZ ;  /* 0x0008e8ff01007387 */ /* 0x0003e80000100800 */
[----:B------:R1:W-:Y:S01]  /*1940*/  STL [R1+0x8ec], RZ ;  /* 0x0008ecff01007387 */ /* 0x0003e20000100800 */
[----:B------:R-:W-:-:S02]  /*1950*/  IMAD.MOV R5, RZ, RZ, -R3 ;  /* 0x000000ffff057224 */ /* 0x000fc400078e0a03 */
[----:B------:R-:W-:Y:S01]  /*1960*/  IMAD.SHL.U32 R3, R3, 0x200, RZ ;  /* 0x0000020003037824 */ /* 0x000fe200078e00ff */
[----:B------:R1:W-:Y:S01]  /*1970*/  STL [R1+0x8f0], RZ ;  /* 0x0008f0ff01007387 */ /* 0x0003e20000100800 */
[----:B------:R-:W-:Y:S02]  /*1980*/  IMAD R5, R6, R5, R9 ;  /* 0x0000000506057224 */ /* 0x000fe400078e0209 */
[----:B------:R-:W-:Y:S01]  /*1990*/  CS2R R6, SRZ ;  /* 0x0000000000067805 */ /* 0x000fe2000001ff00 */
[----:B------:R1:W-:Y:S01]  /*19a0*/  STL [R1+0x8f4], RZ ;  /* 0x0008f4ff01007387 */ /* 0x0003e20000100800 */
[----:B------:R-:W-:Y:S01]  /*19b0*/  IMAD.IADD R28, R28, 0x1, R5 ;  /* 0x000000011c1c7824 */ /* 0x000fe200078e0205 */
[----:B------:R-:W-:Y:S01]  /*19c0*/  CS2R R8, SRZ ;  /* 0x0000000000087805 */ /* 0x000fe2000001ff00 */
[----:B------:R-:W-:Y:S01]  /*19d0*/  CS2R R4, SRZ ;  /* 0x0000000000047805 */ /* 0x000fe2000001ff00 */
[----:B------:R1:W-:Y:S01]  /*19e0*/  STL [R1+0x8f8], RZ ;  /* 0x0008f8ff01007387 */ /* 0x0003e20000100800 */
[----:B------:R-:W-:-:S03]  /*19f0*/  IMAD R28, R28, 0x80, R2 ;  /* 0x000000801c1c7824 */ /* 0x000fc600078e0202 */
[----:B------:R1:W-:Y:S02]  /*1a00*/  STL [R1+0x8fc], RZ ;  /* 0x0008fcff01007387 */ /* 0x0003e40000100800 */
[----:B------:R-:W-:Y:S02]  /*1a10*/  IADD3 R29, R28, 0x40, RZ ;  /* 0x000000401c1d7810 */ /* 0x000fe40007ffe0ff */
        /* <DEDUP_REMOVED lines=163> */
[----:B------:R1:W-:Y:S01]  /*2450*/  STL [R1+0x131c], RZ ;  /* 0x00131cff01007387 */ /* 0x0003e20000100800 */
[----:B------:R-:W-:Y:S05]  /*2460*/  @!P0 BRA `(.L_x_0) ;  /* 0x0005c5c000008947 */ /* 0x000fea0003800000 */
[----:B------:R-:W-:Y:S01]  /*2470*/  IABS R12, c[0x0][0x17c] ;  /* 0x00005f00000c7a13 */ /* 0x000fe20000000000 */
[----:B------:R-:W0:Y:S03]  /*2480*/  S2R R27, SR_TID.X ;  /* 0x00000000001b7919 */ /* 0x000e260000002100 */
[----:B------:R-:W2:Y:S01]  /*2490*/  I2F.RP R5, R12 ;  /* 0x0000000c00057306 */ /* 0x000ea20000209400 */
[----:B------:R-:W-:Y:S07]  /*24a0*/  STL [R1+0x205c], R3 ;  /* 0x00205c0301007387 */ /* 0x000fee0000100800 */
[----:B--2---:R-:W2:Y:S01]  /*24b0*/  MUFU.RCP R5, R5 ;  /* 0x0000000500057308 */ /* 0x004ea20000001000 */
[----:B0-----:R-:W-:-:S04]  /*24c0*/  SHF.R.U32.HI R10, RZ, 0x5, R27 ;  /* 0x00000005ff0a7819 */ /* 0x001fc8000001161b */
[----:B------:R-:W-:-:S04]  /*24d0*/  SGXT.U32 R10, R10, 0x1 ;  /* 0x000000010a0a781a */ /* 0x000fc80000000000 */
[----:B------:R-:W-:Y:S02]  /*24e0*/  LOP3.LUT R10, R3, R10, RZ, 0xfc, !PT ;  /* 0x0000000a030a7212 */ /* 0x000fe400078efcff */
[----:B--2---:R-:W-:Y:S02]  /*24f0*/  IADD3 R14, R5, 0xffffffe, RZ ;  /* 0x0ffffffe050e7810 */ /* 0x004fe40007ffe0ff */
[C---:B------:R-:W-:Y:S02]  /*2500*/  LOP3.LUT R4, R10.reuse, 0x1fe, RZ, 0xfc, !PT ;  /* 0x000001fe0a047812 */ /* 0x040fe400078efcff */
[----:B------:R0:W2:Y:S01]  /*2510*/  F2I.FTZ.U32.TRUNC.NTZ R15, R14 ;  /* 0x0000000e000f7305 */ /* 0x0000a2000021f000 */
[C---:B------:R-:W-:Y:S02]  /*2520*/  LOP3.LUT R8, R10.reuse, 0x1fa, RZ, 0xfc, !PT ;  /* 0x000001fa0a087812 */ /* 0x040fe400078efcff */
[----:B------:R-:W-:Y:S02]  /*2530*/  IABS R9, R4 ;  /* 0x0000000400097213 */ /* 0x000fe40000000000 */
[----:B------:R-:W-:-:S02]  /*2540*/  LOP3.LUT R2, R10, 0x1fc, RZ, 0xfc, !PT ;  /* 0x000001fc0a027812 */ /* 0x000fc400078efcff */
[----:B------:R-:W-:Y:S01]  /*2550*/  LOP3.LUT R17, R10, 0x1f8, RZ, 0xfc, !PT ;  /* 0x000001f80a117812 */ /* 0x000fe200078efcff */
[----:B0-----:R-:W-:Y:S01]  /*2560*/  IMAD.MOV.U32 R14, RZ, RZ, RZ ;  /* 0x000000ffff0e7224 */ /* 0x001fe200078e00ff */
[----:B------:R-:W-:Y:S02]  /*2570*/  IABS R13, R2 ;  /* 0x00000002000d7213 */ /* 0x000fe40000000000 */
[----:B------:R-:W-:Y:S02]  /*2580*/  ISETP.GE.AND P5, PT, R4, RZ, PT ;  /* 0x000000ff0400720c */ /* 0x000fe40003fa6270 */
[----:B------:R-:W-:Y:S01]  /*2590*/  ISETP.GE.AND P3, PT, R2, RZ, PT ;  /* 0x000000ff0200720c */ /* 0x000fe20003f66270 */
[----:B--2---:R-:W-:Y:S01]  /*25a0*/  IMAD.MOV R7, RZ, RZ, -R15 ;  /* 0x000000ffff077224 */ /* 0x004fe200078e0a0f */
[----:B------:R-:W-:Y:S02]  /*25b0*/  ISETP.GE.AND P6, PT, R17, RZ, PT ;  /* 0x000000ff1100720c */ /* 0x000fe40003fc6270 */
[C---:B------:R-:W-:Y:S01]  /*25c0*/  LOP3.LUT R4, R10.reuse, 0x1f0, RZ, 0xfc, !PT ;  /* 0x000001f00a047812 */ /* 0x040fe200078efcff */
[----:B------:R-:W-:Y:S01]  /*25d0*/  IMAD R7, R7, R12, RZ ;  /* 0x0000000c07077224 */ /* 0x000fe200078e02ff */
[----:B------:R-:W-:-:S03]  /*25e0*/  LOP3.LUT R19, R10, 0x1e8, RZ, 0xfc, !PT ;  /* 0x000001e80a137812 */ /* 0x000fc600078efcff */
[----:B------:R-:W-:Y:S01]  /*25f0*/  IMAD.HI.U32 R14, R15, R7, R14 ;  /* 0x000000070f0e7227 */ /* 0x000fe200078e000e */
[----:B------:R-:W-:Y:S02]  /*2600*/  IABS R15, R8 ;  /* 0x00000008000f7213 */ /* 0x000fe40000000000 */
[----:B------:R-:W-:-:S03]  /*2610*/  SHF.R.S32.HI R7, RZ, 0x1f, R0 ;  /* 0x0000001fff077819 */ /* 0x000fc60000011400 */
[----:B------:R-:W-:Y:S01]  /*2620*/  IMAD.HI.U32 R5, R14, R9, RZ ;  /* 0x000000090e057227 */ /* 0x000fe200078e00ff */
[----:B------:R-:W-:-:S03]  /*2630*/  LEA.HI R0, R7, R0, RZ, 0x5 ;  /* 0x0000000007007211 */ /* 0x000fc600078f28ff */
[----:B------:R-:W-:Y:S02]  /*2640*/  IMAD.MOV R11, RZ, RZ, -R5 ;  /* 0x000000ffff0b7224 */ /* 0x000fe400078e0a05 */
[----:B------:R-:W-:Y:S01]  /*2650*/  IMAD.HI.U32 R5, R14, R15, RZ ;  /* 0x0000000f0e057227 */ /* 0x000fe200078e00ff */
[----:B------:R0:W-:Y:S03]  /*2660*/  STL [R1+0xa60], R0 ;  /* 0x000a600001007387 */ /* 0x0001e60000100800 */
[----:B------:R-:W-:Y:S02]  /*2670*/  IMAD R9, R12, R11, R9 ;  /* 0x0000000b0c097224 */ /* 0x000fe400078e0209 */
[----:B------:R-:W-:Y:S02]  /*2680*/  IMAD.SHL.U32 R7, R27, 0x8, RZ ;  /* 0x000000081b077824 */ /* 0x000fe400078e00ff */
[----:B------:R-:W-:Y:S01]  /*2690*/  IMAD.HI.U32 R6, R14, R13, RZ ;  /* 0x0000000d0e067227 */ /* 0x000fe200078e00ff */
[----:B------:R-:W-:-:S02]  /*26a0*/  ISETP.GT.U32.AND P0, PT, R12, R9, PT ;  /* 0x000000090c00720c */ /* 0x000fc40003f04070 */
[----:B0-----:R-:W-:Y:S01]  /*26b0*/  LOP3.LUT R0, R27, 0x7, RZ, 0xc0, !PT ;  /* 0x000000071b007812 */ /* 0x001fe200078ec0ff */
[----:B------:R-:W-:Y:S01]  /*26c0*/  IMAD.MOV R16, RZ, RZ, -R5 ;  /* 0x000000ffff107224 */ /* 0x000fe200078e0a05 */
[----:B------:R-:W-:Y:S01]  /*26d0*/  LOP3.LUT R5, R7, 0x30, RZ, 0xc0, !PT ;  /* 0x0000003007057812 */ /* 0x000fe200078ec0ff */
[----:B------:R-:W-:Y:S02]  /*26e0*/  IMAD.MOV R6, RZ, RZ, -R6 ;  /* 0x000000ffff067224 */ /* 0x000fe400078e0a06 */
[----:B------:R-:W-:Y:S01]  /*26f0*/  IMAD R7, R12, R16, R15 ;  /* 0x000000100c077224 */ /* 0x000fe200078e020f */
[----:B------:R-:W-:Y:S01]  /*2700*/  LOP3.LUT R16, R10, 0x1f6, RZ, 0xfc, !PT ;  /* 0x000001f60a107812 */ /* 0x000fe200078efcff */
[----:B------:R-:W-:Y:S02]  /*2710*/  IMAD R11, R12, R6, R13 ;  /* 0x000000060c0b7224 */ /* 0x000fe400078e020d */
[C---:B------:R-:W-:Y:S01]  /*2720*/  IMAD R15, R0.reuse, 0x40, R5 ;  /* 0x00000040000f7824 */ /* 0x040fe200078e0205 */
[----:B------:R-:W-:Y:S01]  /*2730*/  IABS R18, R16 ;  /* 0x0000001000127213 */ /* 0x000fe20000000000 */
[----:B------:R-:W-:Y:S01]  /*2740*/  IMAD R13, R0, 0x110, RZ ;  /* 0x00000110000d7824 */ /* 0x000fe200078e02ff */
[C---:B------:R-:W-:Y:S01]  /*2750*/  ISETP.GT.U32.AND P1, PT, R12.reuse, R11, PT ;  /* 0x0000000b0c00720c */ /* 0x040fe20003f24070 */
[----:B------:R-:W-:Y:S01]  /*2760*/  IMAD.SHL.U32 R0, R27, 0x2, RZ ;  /* 0x000000021b007824 */ /* 0x000fe200078e00ff */
[----:B------:R-:W-:Y:S01]  /*2770*/  ISETP.GT.U32.AND P4, PT, R12, R7, PT ;  /* 0x000000070c00720c */ /* 0x000fe20003f84070 */
[----:B------:R-:W-:-:S02]  /*2780*/  @!P0 IMAD.IADD R9, R9, 0x1, -R12 ;  /* 0x0000000109098824 */ /* 0x000fc400078e0a0c */
[----:B------:R-:W-:Y:S01]  /*2790*/  IMAD.SHL.U32 R5, R27, 0x80, RZ ;  /* 0x000000801b057824 */ /* 0x000fe200078e00ff */
[--C-:B------:R-:W-:Y:S02]  /*27a0*/  LOP3.LUT R6, R13, 0x10, R0.reuse, 0x78, !PT ;  /* 0x000000100d067812 */ /* 0x100fe400078e7800 */
[----:B------:R-:W-:Y:S01]  /*27b0*/  LOP3.LUT R0, R15, 0x30, R0, 0x78, !PT ;  /* 0x000000300f007812 */ /* 0x000fe200078e7800 */
[----:B------:R-:W-:Y:S01]  /*27c0*/  IMAD.MOV.U32 R15, RZ, RZ, R18 ;  /* 0x000000ffff0f7224 */ /* 0x000fe200078e0012 */
[----:B------:R-:W-:Y:S02]  /*27d0*/  IABS R13, R17 ;  /* 0x00000011000d7213 */ /* 0x000fe40000000000 */
[----:B------:R-:W-:Y:S01]  /*27e0*/  ISETP.GT.U32.AND P2, PT, R12, R9, PT ;  /* 0x000000090c00720c */ /* 0x000fe20003f44070 */
[----:B------:R0:W-:Y:S01]  /*27f0*/  STL [R1+0x220], R0 ;  /* 0x0002200001007387 */ /* 0x0001e20000100800 */
[----:B------:R-:W-:Y:S01]  /*2800*/  IMAD.HI.U32 R2, R14, R15, RZ ;  /* 0x0000000f0e027227 */ /* 0x000fe200078e00ff */
[----:B------:R-:W-:-:S02]  /*2810*/  LOP3.LUT R3, R6, 0x800, R5, 0xf8, !PT ;  /* 0x0000080006037812 */ /* 0x000fc400078ef805 */
[----:B------:R-:W-:Y:S01]  /*2820*/  LOP3.LUT R6, R10, 0x1ec, RZ, 0xfc, !PT ;  /* 0x000001ec0a067812 */ /* 0x000fe200078efcff */
[----:B------:R-:W-:Y:S02]  /*2830*/  IMAD.MOV R2, RZ, RZ, -R2 ;  /* 0x000000ffff027224 */ /* 0x000fe400078e0a02 */
[----:B------:R2:W-:Y:S01]  /*2840*/  STL [R1+0x224], R3 ;  /* 0x0002240301007387 */ /* 0x0005e20000100800 */
[----:B------:R-:W-:Y:S01]  /*2850*/  @!P1 IMAD.IADD R11, R11, 0x1, -R12 ;  /* 0x000000010b0b9824 */ /* 0x000fe200078e0a0c */
[----:B------:R-:W-:Y:S01]  /*2860*/  ISETP.GE.AND P1, PT, R8, RZ, PT ;  /* 0x000000ff0800720c */ /* 0x000fe20003f26270 */
[----:B0-----:R-:W-:-:S03]  /*2870*/  IMAD.HI.U32 R0, R14, R13, RZ ;  /* 0x0000000d0e007227 */ /* 0x001fc600078e00ff */
[C---:B------:R-:W-:Y:S01]  /*2880*/  ISETP.GT.U32.AND P0, PT, R12.reuse, R11, PT ;  /* 0x0000000b0c00720c */ /* 0x040fe20003f04070 */
[----:B------:R-:W-:Y:S02]  /*2890*/  IMAD.MOV R0, RZ, RZ, -R0 ;  /* 0x000000ffff007224 */ /* 0x000fe400078e0a00 */
[--C-:B------:R-:W-:Y:S02]  /*28a0*/  @!P2 IMAD.IADD R9, R9, 0x1, -R12.reuse ;  /* 0x000000010909a824 */ /* 0x100fe400078e0a0c */
[----:B------:R-:W-:Y:S01]  /*28b0*/  IMAD R13, R12, R0, R13 ;  /* 0x000000000c0d7224 */ /* 0x000fe200078e020d */
[----:B------:R-:W-:Y:S01]  /*28c0*/  LOP3.LUT R0, R10, 0x1f4, RZ, 0xfc, !PT ;  /* 0x000001f40a007812 */ /* 0x000fe200078efcff */
[--C-:B------:R-:W-:Y:S02]  /*28d0*/  @!P4 IMAD.IADD R7, R7, 0x1, -R12.reuse ;  /* 0x000000010707c824 */ /* 0x100fe400078e0a0c */
[C---:B------:R-:W-:Y:S01]  /*28e0*/  IMAD R5, R12.reuse, R2, R15 ;  /* 0x000000020c057224 */ /* 0x040fe200078e020f */
[C---:B------:R-:W-:Y:S01]  /*28f0*/  ISETP.GT.U32.AND P2, PT, R12.reuse, R13, PT ;  /* 0x0000000d0c00720c */ /* 0x040fe20003f44070 */
[----:B--2---:R-:W-:Y:S01]  /*2900*/  IMAD.MOV.U32 R3, RZ, RZ, R9 ;  /* 0x000000ffff037224 */ /* 0x004fe200078e0009 */
[C---:B------:R-:W-:Y:S01]  /*2910*/  ISETP.GT.U32.AND P4, PT, R12.reuse, R7, PT ;  /* 0x000000070c00720c */ /* 0x040fe20003f84070 */
[----:B------:R-:W-:Y:S01]  /*2920*/  @!P0 IMAD.IADD R11, R11, 0x1, -R12 ;  /* 0x000000010b0b8824 */ /* 0x000fe200078e0a0c */
[----:B------:R-:W-:Y:S01]  /*2930*/  IABS R9, R0 ;  /* 0x0000000000097213 */ /* 0x000fe20000000000 */
[----:B------:R-:W-:Y:S01]  /*2940*/  @!P5 IMAD.MOV R3, RZ, RZ, -R3 ;  /* 0x000000ffff03d224 */ /* 0x000fe200078e0a03 */
[----:B------:R-:W-:-:S02]  /*2950*/  ISETP.GT.U32.AND P5, PT, R12, R5, PT ;  /* 0x000000050c00720c */ /* 0x000fc40003fa4070 */
[----:B------:R-:W-:Y:S02]  /*2960*/  LOP3.LUT R2, R10, 0x1f2, RZ, 0xfc, !PT ;  /* 0x000001f20a027812 */ /* 0x000fe400078efcff */
[----:B------:R0:W-:Y:S01]  /*2970*/  STL [R1+0x8c], R3 ;  /* 0x00008c0301007387 */ /* 0x0001e20000100800 */
[----:B------:R-:W-:Y:S02]  /*2980*/  ISETP.GE.AND P0, PT, R16, RZ, PT ;  /* 0x000000ff1000720c */ /* 0x000fe40003f06270 */
[--C-:B------:R-:W-:Y:S01]  /*2990*/  @!P2 IMAD.IADD R13, R13, 0x1, -R12.reuse ;  /* 0x000000010d0da824 */ /* 0x100fe200078e0a0c */
[----:B------:R-:W-:Y:S01]  /*29a0*/  IABS R15, R2 ;  /* 0x00000002000f7213 */ /* 0x000fe20000000000 */
[----:B------:R-:W-:Y:S01]  /*29b0*/  @!P4 IMAD.IADD R7, R7, 0x1, -R12 ;  /* 0x000000010707c824 */ /* 0x000fe200078e0a0c */
[----:B------:R-:W-:Y:S01]  /*29c0*/  ISETP.GE.AND P4, PT, R0, RZ, PT ;  /* 0x000000ff0000720c */ /* 0x000fe20003f86270 */
[----:B------:R-:W-:Y:S01]  /*29d0*/  IMAD.HI.U32 R0, R14, R9, RZ ;  /* 0x000000090e007227 */ /* 0x000fe200078e00ff */
[----:B------:R-:W-:-:S03]  /*29e0*/  ISETP.GE.AND P2, PT, R2, RZ, PT ;  /* 0x000000ff0200720c */ /* 0x000fc60003f46270 */
[----:B------:R-:W-:Y:S01]  /*29f0*/  @!P5 IMAD.IADD R5, R5, 0x1, -R12 ;  /* 0x000000010505d824 */ /* 0x000fe200078e0a0c */
[C---:B------:R-:W-:Y:S01]  /*2a00*/  ISETP.GT.U32.AND P5, PT, R12.reuse, R13, PT ;  /* 0x0000000d0c00720c */ /* 0x040fe20003fa4070 */
[----:B0-----:R-:W-:Y:S01]  /*2a10*/  IMAD.MOV.U32 R3, RZ, RZ, R11 ;  /* 0x000000ffff037224 */ /* 0x001fe200078e000b */
[----:B------:R-:W-:Y:S01]  /*2a20*/  IABS R11, R4 ;  /* 0x00000004000b7213 */ /* 0x000fe20000000000 */
[----:B------:R-:W-:Y:S02]  /*2a30*/  IMAD.MOV R0, RZ, RZ, -R0 ;  /* 0x000000ffff007224 */ /* 0x000fe400078e0a00 */
[----:B------:R-:W-:Y:S01]  /*2a40*/  @!P3 IMAD.MOV R3, RZ, RZ, -R3 ;  /* 0x000000ffff03b224 */ /* 0x000fe200078e0a03 */
[C---:B------:R-:W-:Y:S01]  /*2a50*/  ISETP.GT.U32.AND P3, PT, R12.reuse, R5, PT ;  /* 0x000000050c00720c */ /* 0x040fe20003f64070 */
[----:B------:R-:W-:Y:S01]  /*2a60*/  IMAD R9, R12, R0, R9 ;  /* 0x000000000c097224 */ /* 0x000fe200078e0209 */
[----:B------:R-:W-:Y:S01]  /*2a70*/  LOP3.LUT R0, R10, 0x1ee, RZ, 0xfc, !PT ;  /* 0x000001ee0a007812 */ /* 0x000fe200078efcff */
[----:B------:R-:W-:Y:S01]  /*2a80*/  IMAD.HI.U32 R2, R14, R15, RZ ;  /* 0x0000000f0e027227 */ /* 0x000fe200078e00ff */
[----:B------:R0:W-:Y:S03]  /*2a90*/  STL [R1+0x7c], R3 ;  /* 0x00007c0301007387 */ /* 0x0001e60000100800 */
[----:B------:R-:W-:Y:S01]  /*2aa0*/  @!P5 IMAD.IADD R13, R13, 0x1, -R12 ;  /* 0x000000010d0dd824 */ /* 0x000fe200078e0a0c */
[----:B------:R-:W-:Y:S01]  /*2ab0*/  ISETP.GT.U32.AND P5, PT, R12, R9, PT ;  /* 0x000000090c00720c */ /* 0x000fe20003fa4070 */
[----:B------:R-:W-:-:S02]  /*2ac0*/  IMAD.MOV R2, RZ, RZ, -R2 ;  /* 0x000000ffff027224 */ /* 0x000fc400078e0a02 */
[----:B------:R-:W-:Y:S02]  /*2ad0*/  IMAD.MOV.U32 R16, RZ, RZ, R13 ;  /* 0x000000ffff107224 */ /* 0x000fe400078e000d */
[----:B------:R-:W-:Y:S01]  /*2ae0*/  @!P3 IMAD.IADD R5, R5, 0x1, -R12 ;  /* 0x000000010505b824 */ /* 0x000fe200078e0a0c */
[----:B------:R-:W-:Y:S01]  /*2af0*/  ISETP.GE.AND P3, PT, R0, RZ, PT ;  /* 0x000000ff0000720c */ /* 0x000fe20003f66270 */
[----:B0-----:R-:W-:Y:S01]  /*2b00*/  IMAD.MOV.U32 R3, RZ, RZ, R7 ;  /* 0x000000ffff037224 */ /* 0x001fe200078e0007 */
[----:B------:R-:W-:Y:S01]  /*2b10*/  IABS R7, R0 ;  /* 0x0000000000077213 */ /* 0x000fe20000000000 */
[----:B------:R-:W-:Y:S01]  /*2b20*/  @!P6 IMAD.MOV R16, RZ, RZ, -R16 ;  /* 0x000000ffff10e224 */ /* 0x000fe200078e0a10 */
[----:B------:R-:W-:Y:S01]  /*2b30*/  LOP3.LUT R0, R10, 0x1ea, RZ, 0xfc, !PT ;  /* 0x000001ea0a007812 */ /* 0x000fe200078efcff */
[----:B------:R-:W-:Y:S01]  /*2b40*/  @!P1 IMAD.MOV R3, RZ, RZ, -R3 ;  /* 0x000000ffff039224 */ /* 0x000fe200078e0a03 */
[----:B------:R-:W-:Y:S01]  /*2b50*/  ISETP.GE.AND P1, PT, R4, RZ, PT ;  /* 0x000000ff0400720c */ /* 0x000fe20003f26270 */
[----:B------:R-:W-:Y:S01]  /*2b60*/  IMAD R4, R12, R2, R15 ;  /* 0x000000020c047224 */ /* 0x000fe200078e020f */
[----:B------:R-:W-:Y:S01]  /*2b70*/  IABS R15, R6 ;  /* 0x00000006000f7213 */ /* 0x000fe20000000000 */
[----:B------:R-:W-:Y:S01]  /*2b80*/  @!P5 IMAD.IADD R9, R9, 0x1, -R12 ;  /* 0x000000010909d824 */ /* 0x000fe200078e0a0c */
[----:B------:R0:W-:Y:S01]  /*2b90*/  STL [R1+0x78], R3 ;  /* 0x0000780301007387 */ /* 0x0001e20000100800 */
[----:B------:R-:W-:Y:S01]  /*2ba0*/  IMAD.HI.U32 R2, R14, R11, RZ ;  /* 0x0000000b0e027227 */ /* 0x000fe200078e00ff */
[----:B------:R-:W-:-:S02]  /*2bb0*/  ISETP.GT.U32.AND P6, PT, R12, R4, PT ;  /* 0x000000040c00720c */ /* 0x000fc40003fc4070 */
[----:B------:R-:W-:Y:S01]  /*2bc0*/  ISETP.GT.U32.AND P5, PT, R12, R9, PT ;  /* 0x000000090c00720c */ /* 0x000fe20003fa4070 */
[----:B------:R-:W-:Y:S01]  /*2bd0*/  IMAD.MOV R8, RZ, RZ, -R2 ;  /* 0x000000ffff087224 */ /* 0x000fe200078e0a02 */
[----:B------:R-:W-:Y:S01]  /*2be0*/  IABS R13, R0 ;  /* 0x00000000000d7213 */ /* 0x000fe20000000000 */
[----:B------:R-:W-:Y:S01]  /*2bf0*/  IMAD.HI.U32 R2, R14, R7, RZ ;  /* 0x000000070e027227 */ /* 0x000fe200078e00ff */
[----:B------:R2:W-:Y:S03]  /*2c00*/  STL [R1+0x60], R16 ;  /* 0x0000601001007387 */ /* 0x0005e60000100800 */
[----:B0-----:R-:W-:Y:S01]  /*2c10*/  IMAD.MOV.U32 R3, RZ, RZ, R5 ;  /* 0x000000ffff037224 */ /* 0x001fe200078e0005 */
[----:B------:R-:W-:Y:S01]  /*2c20*/  IABS R5, R19 ;  /* 0x0000001300057213 */ /* 0x000fe20000000000 */
[----:B------:R-:W-:Y:S02]  /*2c30*/  IMAD R11, R12, R8, R11 ;  /* 0x000000080c0b7224 */ /* 0x000fe400078e020b */
[----:B------:R-:W-:-:S02]  /*2c40*/  @!P6 IMAD.IADD R4, R4, 0x1, -R12 ;  /* 0x000000010404e824 */ /* 0x000fc400078e0a0c */
[----:B------:R-:W-:Y:S01]  /*2c50*/  @!P0 IMAD.MOV R3, RZ, RZ, -R3 ;  /* 0x000000ffff038224 */ /* 0x000fe200078e0a03 */
[----:B------:R-:W-:Y:S01]  /*2c60*/  ISETP.GE.AND P0, PT, R6, RZ, PT ;  /* 0x000000ff0600720c */ /* 0x000fe20003f06270 */
[----:B------:R-:W-:Y:S01]  /*2c70*/  IMAD.MOV R2, RZ, RZ, -R2 ;  /* 0x000000ffff027224 */ /* 0x000fe200078e0a02 */
[----:B------:R-:W-:Y:S01]  /*2c80*/  ISETP.GT.U32.AND P6, PT, R12, R4, PT ;  /* 0x000000040c00720c */ /* 0x000fe20003fc4070 */
[----:B------:R-:W-:Y:S01]  /*2c90*/  IMAD.HI.U32 R6, R14, R15, RZ ;  /* 0x0000000f0e067227 */ /* 0x000fe200078e00ff */
[----:B------:R0:W-:Y:S01]  /*2ca0*/  STL [R1+0x54], R3 ;  /* 0x0000540301007387 */ /* 0x0001e20000100800 */
[----:B--2---:R-:W-:Y:S02]  /*2cb0*/  LOP3.LUT R16, R10, 0x1e6, RZ, 0xfc, !PT ;  /* 0x000001e60a107812 */ /* 0x004fe400078efcff */
[----:B------:R-:W-:Y:S01]  /*2cc0*/  @!P5 IMAD.IADD R9, R9, 0x1, -R12 ;  /* 0x000000010909d824 */ /* 0x000fe200078e0a0c */
[C---:B------:R-:W-:Y:S01]  /*2cd0*/  ISETP.GT.U32.AND P5, PT, R12.reuse, R11, PT ;  /* 0x0000000b0c00720c */ /* 0x040fe20003fa4070 */
[----:B------:R-:W-:-:S02]  /*2ce0*/  IMAD R7, R12, R2, R7 ;  /* 0x000000020c077224 */ /* 0x000fc400078e0207 */
[----:B------:R-:W-:-:S04]  /*2cf0*/  IMAD.HI.U32 R2, R14, R13, RZ ;  /* 0x0000000d0e027227 */ /* 0x000fc800078e00ff */
[----:B------:R-:W-:Y:S02]  /*2d00*/  IMAD.MOV R6, RZ, RZ, -R6 ;  /* 0x000000ffff067224 */ /* 0x000fe400078e0a06 */
[----:B0-----:R-:W-:Y:S02]  /*2d10*/  IMAD.MOV.U32 R3, RZ, RZ, R9 ;  /* 0x000000ffff037224 */ /* 0x001fe400078e0009 */
[----:B------:R-:W-:Y:S02]  /*2d20*/  IMAD.MOV R8, RZ, RZ, -R2 ;  /* 0x000000ffff087224 */ /* 0x000fe400078e0a02 */
[C---:B------:R-:W-:Y:S01]  /*2d30*/  IMAD R9, R12.reuse, R6, R15 ;  /* 0x000000060c097224 */ /* 0x040fe200078e020f */
[----:B------:R-:W-:Y:S01]  /*2d40*/  IABS R15, R16 ;  /* 0x00000010000f7213 */ /* 0x000fe20000000000 */
[----:B------:R-:W-:Y:S01]  /*2d50*/  IMAD R8, R12, R8, R13 ;  /* 0x000000080c087224 */ /* 0x000fe200078e020d */
[----:B------:R-:W-:Y:S01]  /*2d60*/  LOP3.LUT R6, R10, 0x1e4, RZ, 0xfc, !PT ;  /* 0x000001e40a067812 */ /* 0x000fe200078efcff */
[--C-:B------:R-:W-:Y:S01]  /*2d70*/  @!P6 IMAD.IADD R4, R4, 0x1, -R12.reuse ;  /* 0x000000010404e824 */ /* 0x100fe200078e0a0c */
[C---:B------:R-:W-:Y:S01]  /*2d80*/  ISETP.GT.U32.AND P6, PT, R12.reuse, R9, PT ;  /* 0x000000090c00720c */ /* 0x040fe20003fc4070 */
[----:B------:R-:W-:Y:S01]  /*2d90*/  @!P4 IMAD.MOV R3, RZ, RZ, -R3 ;  /* 0x000000ffff03c224 */ /* 0x000fe200078e0a03 */
[C---:B------:R-:W-:Y:S01]  /*2da0*/  ISETP.GT.U32.AND P4, PT, R12.reuse, R7, PT ;  /* 0x000000070c00720c */ /* 0x040fe20003f84070 */
[----:B------:R-:W-:Y:S01]  /*2db0*/  @!P5 IMAD.IADD R11, R11, 0x1, -R12 ;  /* 0x000000010b0bd824 */ /* 0x000fe200078e0a0c */
[----:B------:R-:W-:Y:S01]  /*2dc0*/  ISETP.GT.U32.AND P5, PT, R12, R8, PT ;  /* 0x000000080c00720c */ /* 0x000fe20003fa4070 */
[----:B------:R-:W-:Y:S01]  /*2dd0*/  IMAD.HI.U32 R2, R14, R5, RZ ;  /* 0x000000050e027227 */ /* 0x000fe200078e00ff */
[----:B------:R0:W-:Y:S01]  /*2de0*/  STL [R1+0x33c], R3 ;  /* 0x00033c0301007387 */ /* 0x0001e20000100800 */
[----:B------:R-:W-:-:S02]  /*2df0*/  IABS R18, R6 ;  /* 0x0000000600127213 */ /* 0x000fc40000000000 */
[----:B------:R-:W-:-:S03]  /*2e00*/  IMAD.MOV R2, RZ, RZ, -R2 ;  /* 0x000000ffff027224 */ /* 0x000fc600078e0a02 */
[----:B------:R-:W-:-:S04]  /*2e10*/  IMAD.HI.U32 R13, R14, R18, RZ ;  /* 0x000000120e0d7227 */ /* 0x000fc800078e00ff */
[--C-:B------:R-:W-:Y:S02]  /*2e20*/  @!P6 IMAD.IADD R9, R9, 0x1, -R12.reuse ;  /* 0x000000010909e824 */ /* 0x100fe400078e0a0c */
[--C-:B------:R-:W-:Y:S01]  /*2e30*/  @!P4 IMAD.IADD R7, R7, 0x1, -R12.reuse ;  /* 0x000000010707c824 */ /* 0x100fe200078e0a0c */
[----:B------:R-:W-:Y:S01]  /*2e40*/  ISETP.GT.U32.AND P4, PT, R12, R11, PT ;  /* 0x0000000b0c00720c */ /* 0x000fe20003f84070 */
[----:B------:R-:W-:Y:S01]  /*2e50*/  @!P5 IMAD.IADD R8, R8, 0x1, -R12 ;  /* 0x000000010808d824 */ /* 0x000fe200078e0a0c */
[C---:B------:R-:W-:Y:S01]  /*2e60*/  ISETP.GT.U32.AND P5, PT, R12.reuse, R9, PT ;  /* 0x000000090c00720c */ /* 0x040fe20003fa4070 */
[----:B0-----:R-:W-:Y:S01]  /*2e70*/  IMAD.MOV.U32 R3, RZ, RZ, R4 ;  /* 0x000000ffff037224 */ /* 0x001fe200078e0004 */
[----:B------:R-:W-:Y:S01]  /*2e80*/  ISETP.GT.U32.AND P6, PT, R12, R7, PT ;  /* 0x000000070c00720c */ /* 0x000fe20003fc4070 */
[----:B------:R-:W-:-:S04]  /*2e90*/  IMAD.HI.U32 R4, R14, R15, RZ ;  /* 0x0000000f0e047227 */ /* 0x000fc800078e00ff */
[----:B------:R-:W-:Y:S02]  /*2ea0*/  IMAD.MOV R4, RZ, RZ, -R4 ;  /* 0x000000ffff047224 */ /* 0x000fe400078e0a04 */
[----:B------:R-:W-:Y:S01]  /*2eb0*/  @!P2 IMAD.MOV R3, RZ, RZ, -R3 ;  /* 0x000000ffff03a224 */ /* 0x000fe200078e0a03 */
[C---:B------:R-:W-:Y:S01]  /*2ec0*/  ISETP.GT.U32.AND P2, PT, R12.reuse, R8, PT ;  /* 0x000000080c00720c */ /* 0x040fe20003f44070 */
[----:B------:R-:W-:Y:S01]  /*2ed0*/  IMAD R2, R12, R2, R5 ;  /* 0x000000020c027224 */ /* 0x000fe200078e0205 */
[----:B------:R-:W-:Y:S01]  /*2ee0*/  LOP3.LUT R5, R10, 0x1e2, RZ, 0xfc, !PT ;  /* 0x000001e20a057812 */ /* 0x000fe200078efcff */
[----:B------:R-:W-:Y:S01]  /*2ef0*/  IMAD R15, R12, R4, R15 ;  /* 0x000000040c0f7224 */ /* 0x000fe200078e020f */
[----:B------:R-:W-:Y:S01]  /*2f00*/  LOP3.LUT R4, R10, 0x1e0, RZ, 0xfc, !PT ;  /* 0x000001e00a047812 */ /* 0x000fe200078efcff */
[--C-:B------:R-:W-:Y:S01]  /*2f10*/  @!P4 IMAD.IADD R11, R11, 0x1, -R12.reuse ;  /* 0x000000010b0bc824 */ /* 0x100fe200078e0a0c */
[C---:B------:R-:W-:Y:S01]  /*2f20*/  ISETP.GT.U32.AND P4, PT, R12.reuse, R2, PT ;  /* 0x000000020c00720c */ /* 0x040fe20003f84070 */
[--C-:B------:R-:W-:Y:S01]  /*2f30*/  @!P5 IMAD.IADD R9, R9, 0x1, -R12.reuse ;  /* 0x000000010909d824 */ /* 0x100fe200078e0a0c */
[----:B------:R-:W-:Y:S01]  /*2f40*/  ISETP.GT.U32.AND P5, PT, R12, R15, PT ;  /* 0x0000000f0c00720c */ /* 0x000fe20003fa4070 */
[--C-:B------:R-:W-:Y:S01]  /*2f50*/  @!P6 IMAD.IADD R7, R7, 0x1, -R12.reuse ;  /* 0x000000010707e824 */ /* 0x100fe200078e0a0c */
[----:B------:R0:W-:Y:S01]  /*2f60*/  STL [R1+0x354], R3 ;  /* 0x0003540301007387 */ /* 0x0001e20000100800 */
[----:B------:R-:W-:Y:S01]  /*2f70*/  IMAD.MOV.U32 R20, RZ, RZ, R11 ;  /* 0x000000ffff147224 */ /* 0x000fe200078e000b */
[----:B------:R-:W-:Y:S01]  /*2f80*/  IABS R17, R5 ;  /* 0x0000000500117213 */ /* 0x000fe20000000000 */
[----:B------:R-:W-:Y:S01]  /*2f90*/  @!P2 IMAD.IADD R8, R8, 0x1, -R12 ;  /* 0x000000010808a824 */ /* 0x000fe200078e0a0c */
[----:B------:R-:W-:Y:S01]  /*2fa0*/  ISETP.GE.AND P2, PT, R19, RZ, PT ;  /* 0x000000ff1300720c */ /* 0x000fe20003f46270 */
[----:B------:R-:W-:Y:S01]  /*2fb0*/  IMAD.MOV R13, RZ, RZ, -R13 ;  /* 0x000000ffff0d7224 */ /* 0x000fe200078e0a0d */
[----:B------:R-:W-:Y:S01]  /*2fc0*/  IABS R19, R4 ;  /* 0x0000000400137213 */ /* 0x000fe20000000000 */
[----:B------:R-:W-:Y:S01]  /*2fd0*/  @!P1 IMAD.MOV R20, RZ, RZ, -R20 ;  /* 0x000000ffff149224 */ /* 0x000fe200078e0a14 */
[----:B------:R-:W-:Y:S01]  /*2fe0*/  ISETP.GE.AND P6, PT, R0, RZ, PT ;  /* 0x000000ff0000720c */ /* 0x000fe20003fc6270 */
[--C-:B------:R-:W-:Y:S01]  /*2ff0*/  @!P4 IMAD.IADD R2, R2, 0x1, -R12.reuse ;  /* 0x000000010202c824 */ /* 0x100fe200078e0a0c */
[----:B------:R-:W-:Y:S01]  /*3000*/  ISETP.GE.AND P4, PT, R16, RZ, PT ;  /* 0x000000ff1000720c */ /* 0x000fe20003f86270 */
[----:B------:R-:W-:Y:S01]  /*3010*/  @!P5 IMAD.IADD R15, R15, 0x1, -R12 ;  /* 0x000000010f0fd824 */ /* 0x000fe200078e0a0c */
[----:B------:R2:W-:Y:S01]  /*3020*/  STL [R1+0x3c4], R20 ;  /* 0x0003c41401007387 */ /* 0x0005e20000100800 */
[----:B------:R-:W-:Y:S01]  /*3030*/  IMAD.MOV.U32 R16, RZ, RZ, R19 ;  /* 0x000000ffff107224 */ /* 0x000fe200078e0013 */
[C---:B------:R-:W-:Y:S01]  /*3040*/  ISETP.GT.U32.AND P1, PT, R12.reuse, R2, PT ;  /* 0x000000020c00720c */ /* 0x040fe20003f24070 */
[----:B0-----:R-:W-:Y:S01]  /*3050*/  IMAD.MOV.U32 R3, RZ, RZ, R7 ;  /* 0x000000ffff037224 */ /* 0x001fe200078e0007 */
[----:B------:R-:W-:Y:S01]  /*3060*/  ISETP.GT.U32.AND P5, PT, R12, R15, PT ;  /* 0x0000000f0c00720c */ /* 0x000fe20003fa4070 */
[----:B------:R-:W-:-:S04]  /*3070*/  IMAD.HI.U32 R11, R14, R16, RZ ;  /* 0x000000100e0b7227 */ /* 0x000fc800078e00ff */
[----:B------:R-:W-:Y:S02]  /*3080*/  IMAD.MOV R7, RZ, RZ, -R11 ;  /* 0x000000ffff077224 */ /* 0x000fe400078e0a0b */
[C---:B------:R-:W-:Y:S02]  /*3090*/  IMAD R18, R12.reuse, R13, R18 ;  /* 0x0000000d0c127224 */ /* 0x040fe400078e0212 */
[----:B------:R-:W-:Y:S02]  /*30a0*/  IMAD R16, R12, R7, R16 ;  /* 0x000000070c107224 */ /* 0x000fe400078e0210 */
[----:B------:R-:W-:-:S04]  /*30b0*/  IMAD.HI.U32 R0, R14, R17, RZ ;  /* 0x000000110e007227 */ /* 0x000fc800078e00ff */
[----:B------:R-:W-:Y:S01]  /*30c0*/  @!P3 IMAD.MOV R3, RZ, RZ, -R3 ;  /* 0x000000ffff03b224 */ /* 0x000fe200078e0a03 */
[C---:B------:R-:W-:Y:S01]  /*30d0*/  ISETP.GT.U32.AND P3, PT, R12.reuse, R18, PT ;  /* 0x000000120c00720c */ /* 0x040fe20003f64070 */
[----:B------:R-:W-:Y:S01]  /*30e0*/  @!P5 IMAD.IADD R15, R15, 0x1, -R12 ;  /* 0x000000010f0fd824 */ /* 0x000fe200078e0a0c */
[----:B------:R-:W-:Y:S01]  /*30f0*/  ISETP.GT.U32.AND P5, PT, R12, R16, PT ;  /* 0x000000100c00720c */ /* 0x000fe20003fa4070 */
[----:B------:R-:W-:Y:S01]  /*3100*/  IMAD.MOV R0, RZ, RZ, -R0 ;  /* 0x000000ffff007224 */ /* 0x000fe200078e0a00 */
[----:B------:R0:W-:Y:S01]  /*3110*/  STL [R1+0x3c8], R3 ;  /* 0x0003c80301007387 */ /* 0x0001e20000100800 */
[--C-:B------:R-:W-:Y:S01]  /*3120*/  @!P1 IMAD.IADD R2, R2, 0x1, -R12.reuse ;  /* 0x0000000102029824 */ /* 0x100fe200078e0a0c */
[----:B------:R-:W-:Y:S01]  /*3130*/  ISETP.GE.AND P1, PT, R5, RZ, PT ;  /* 0x000000ff0500720c */ /* 0x000fe20003f26270 */
[----:B------:R-:W-:Y:S01]  /*3140*/  IMAD R17, R12, R0, R17 ;  /* 0x000000000c117224 */ /* 0x000fe200078e0211 */
[C---:B------:R-:W-:Y:S01]  /*3150*/  LOP3.LUT R5, R10.reuse, 0x1dc, RZ, 0xfc, !PT ;  /* 0x000001dc0a057812 */ /* 0x040fe200078efcff */
[----:B------:R-:W-:Y:S01]  /*3160*/  @!P0 IMAD.MOV R9, RZ, RZ, -R9 ;  /* 0x000000ffff098224 */ /* 0x000fe200078e0a09 */
[----:B------:R-:W-:Y:S01]  /*3170*/  LOP3.LUT R0, R10, 0x1de, RZ, 0xfc, !PT ;  /* 0x000001de0a007812 */ /* 0x000fe200078efcff */
[----:B--2---:R-:W-:Y:S01]  /*3180*/  IMAD.MOV.U32 R20, RZ, RZ, R15 ;  /* 0x000000ffff147224 */ /* 0x004fe200078e000f */
[----:B------:R-:W-:Y:S01]  /*3190*/  ISETP.GE.AND P0, PT, R6, RZ, PT ;  /* 0x000000ff0600720c */ /* 0x000fe20003f06270 */
[----:B------:R-:W-:Y:S01]  /*31a0*/  @!P3 IMAD.IADD R18, R18, 0x1, -R12 ;  /* 0x000000011212b824 */ /* 0x000fe200078e0a0c */
[----:B------:R-:W-:Y:S01]  /*31b0*/  ISETP.GE.AND P3, PT, R4, RZ, PT ;  /* 0x000000ff0400720c */ /* 0x000fe20003f66270 */
[----:B0-----:R-:W-:Y:S01]  /*31c0*/  IMAD.MOV.U32 R3, RZ, RZ, R8 ;  /* 0x000000ffff037224 */ /* 0x001fe200078e0008 */
[----:B------:R-:W-:Y:S01]  /*31d0*/  IABS R4, R5 ;  /* 0x0000000500047213 */ /* 0x000fe20000000000 */
[----:B------:R-:W-:Y:S01]  /*31e0*/  @!P5 IMAD.IADD R16, R16, 0x1, -R12 ;  /* 0x000000011010d824 */ /* 0x000fe200078e0a0c */
[----:B------:R-:W-:Y:S01]  /*31f0*/  IABS R11, R0 ;  /* 0x00000000000b7213 */ /* 0x000fe20000000000 */
[----:B------:R-:W-:Y:S01]  /*3200*/  @!P6 IMAD.MOV R3, RZ, RZ, -R3 ;  /* 0x000000ffff03e224 */ /* 0x000fe200078e0a03 */
[----:B------:R-:W-:Y:S01]  /*3210*/  ISETP.GT.U32.AND P6, PT, R12, R17, PT ;  /* 0x000000110c00720c */ /* 0x000fe20003fc4070 */
[----:B------:R-:W-:Y:S01]  /*3220*/  IMAD.HI.U32 R6, R14, R4, RZ ;  /* 0x000000040e067227 */ /* 0x000fe200078e00ff */
[----:B------:R-:W-:Y:S01]  /*3230*/  ISETP.GT.U32.AND P5, PT, R12, R16, PT ;  /* 0x000000100c00720c */ /* 0x000fe20003fa4070 */
[----:B------:R0:W-:Y:S01]  /*3240*/  STL [R1+0x3cc], R9 ;  /* 0x0003cc0901007387 */ /* 0x0001e20000100800 */
[----:B------:R-:W-:Y:S01]  /*3250*/  LOP3.LUT R8, R10, 0x1da, RZ, 0xfc, !PT ;  /* 0x000001da0a087812 */ /* 0x000fe200078efcff */
[----:B------:R-:W-:-:S02]  /*3260*/  IMAD.MOV R6, RZ, RZ, -R6 ;  /* 0x000000ffff067224 */ /* 0x000fc400078e0a06 */
[----:B------:R-:W-:Y:S01]  /*3270*/  IMAD.HI.U32 R7, R14, R11, RZ ;  /* 0x0000000b0e077227 */ /* 0x000fe200078e00ff */
[----:B------:R2:W-:Y:S01]  /*3280*/  STL [R1+0x3d0], R3 ;  /* 0x0003d00301007387 */ /* 0x0005e20000100800 */
[----:B------:R-:W-:Y:S02]  /*3290*/  IABS R13, R8 ;  /* 0x00000008000d7213 */ /* 0x000fe40000000000 */
[----:B------:R-:W-:Y:S01]  /*32a0*/  IMAD R4, R12, R6, R4 ;  /* 0x000000060c047224 */ /* 0x000fe200078e0204 */
[----:B------:R-:W-:Y:S01]  /*32b0*/  LOP3.LUT R6, R10, 0x1d6, RZ, 0xfc, !PT ;  /* 0x000001d60a067812 */ /* 0x000fe200078efcff */
[--C-:B------:R-:W-:Y:S01]  /*32c0*/  @!P6 IMAD.IADD R17, R17, 0x1, -R12.reuse ;  /* 0x000000011111e824 */ /* 0x100fe200078e0a0c */
[----:B------:R-:W-:Y:S01]  /*32d0*/  ISETP.GT.U32.AND P6, PT, R12, R18, PT ;  /* 0x000000120c00720c */ /* 0x000fe20003fc4070 */
[----:B------:R-:W-:Y:S01]  /*32e0*/  IMAD.MOV R7, RZ, RZ, -R7 ;  /* 0x000000ffff077224 */ /* 0x000fe200078e0a07 */
[----:B0-----:R-:W-:Y:S01]  /*32f0*/  IABS R9, R6 ;  /* 0x0000000600097213 */ /* 0x001fe20000000000 */
[----:B------:R-:W-:Y:S01]  /*3300*/  @!P5 IMAD.IADD R16, R16, 0x1, -R12 ;  /* 0x000000011010d824 */ /* 0x000fe200078e0a0c */
[C---:B------:R-:W-:Y:S01]  /*3310*/  ISETP.GT.U32.AND P5, PT, R12.reuse, R4, PT ;  /* 0x000000040c00720c */ /* 0x040fe20003fa4070 */
[----:B------:R-:W-:-:S02]  /*3320*/  IMAD R11, R12, R7, R11 ;  /* 0x000000070c0b7224 */ /* 0x000fc400078e020b */
[----:B--2---:R-:W-:Y:S01]  /*3330*/  IMAD.MOV.U32 R3, RZ, RZ, R2 ;  /* 0x000000ffff037224 */ /* 0x004fe200078e0002 */
[----:B------:R-:W-:Y:S01]  /*3340*/  LOP3.LUT R2, R10, 0x1d8, RZ, 0xfc, !PT ;  /* 0x000001d80a027812 */ /* 0x000fe200078efcff */
[----:B------:R-:W-:-:S03]  /*3350*/  IMAD.HI.U32 R15, R14, R9, RZ ;  /* 0x000000090e0f7227 */ /* 0x000fc600078e00ff */
[----:B------:R-:W-:Y:S01]  /*3360*/  IABS R7, R2 ;  /* 0x0000000200077213 */ /* 0x000fe20000000000 */
[--C-:B------:R-:W-:Y:S01]  /*3370*/  @!P6 IMAD.IADD R18, R18, 0x1, -R12.reuse ;  /* 0x000000011212e824 */ /* 0x100fe200078e0a0c */
[C---:B------:R-:W-:Y:S01]  /*3380*/  ISETP.GT.U32.AND P6, PT, R12.reuse, R11, PT ;  /* 0x0000000b0c00720c */ /* 0x040fe20003fc4070 */
[----:B------:R-:W-:Y:S01]  /*3390*/  @!P2 IMAD.MOV R3, RZ, RZ, -R3 ;  /* 0x000000ffff03a224 */ /* 0x000fe200078e0a03 */
[----:B------:R-:W-:Y:S01]  /*33a0*/  ISETP.GT.U32.AND P2, PT, R12, R17, PT ;  /* 0x000000110c00720c */ /* 0x000fe20003f44070 */
[----:B------:R-:W-:Y:S02]  /*33b0*/  @!P5 IMAD.IADD R4, R4, 0x1, -R12 ;  /* 0x000000010404d824 */ /* 0x000fe400078e0a0c */
[----:B------:R-:W-:Y:S01]  /*33c0*/  IMAD.HI.U32 R19, R14, R13, RZ ;  /* 0x0000000d0e137227 */ /* 0x000fe200078e00ff */
[----:B------:R0:W-:Y:S02]  /*33d0*/  STL [R1+0x3d4], R3 ;  /* 0x0003d40301007387 */ /* 0x0001e40000100800 */
[----:B------:R-:W-:Y:S01]  /*33e0*/  ISETP.GT.U32.AND P5, PT, R12, R4, PT ;  /* 0x000000040c00720c */ /* 0x000fe20003fa4070 */
[----:B------:R-:W-:-:S02]  /*33f0*/  @!P4 IMAD.MOV R20, RZ, RZ, -R20 ;  /* 0x000000ffff14c224 */ /* 0x000fc400078e0a14 */
[----:B------:R-:W-:Y:S02]  /*3400*/  IMAD.MOV R15, RZ, RZ, -R15 ;  /* 0x000000ffff0f7224 */ /* 0x000fe400078e0a0f */
[--C-:B------:R-:W-:Y:S01]  /*3410*/  @!P6 IMAD.IADD R11, R11, 0x1, -R12.reuse ;  /* 0x000000010b0be824 */ /* 0x100fe200078e0a0c */
[----:B------:R-:W-:Y:S01]  /*3420*/  STL [R1+0x358], R20 ;  /* 0x0003581401007387 */ /* 0x000fe20000100800 */
[----:B------:R-:W-:Y:S01]  /*3430*/  @!P2 IMAD.IADD R17, R17, 0x1, -R12 ;  /* 0x000000011111a824 */ /* 0x000fe200078e0a0c */
[----:B------:R-:W-:Y:S01]  /*3440*/  ISETP.GE.AND P2, PT, R0, RZ, PT ;  /* 0x000000ff0000720c */ /* 0x000fe20003f46270 */
[----:B0-----:R-:W-:Y:S01]  /*3450*/  IMAD.MOV.U32 R3, RZ, RZ, R18 ;  /* 0x000000ffff037224 */ /* 0x001fe200078e0012 */
[----:B------:R-:W-:Y:S01]  /*3460*/  ISETP.GT.U32.AND P4, PT, R12, R11, PT ;  /* 0x0000000b0c00720c */ /* 0x000fe20003f84070 */
[----:B------:R-:W-:Y:S01]  /*3470*/  IMAD.MOV R19, RZ, RZ, -R19 ;  /* 0x000000ffff137224 */ /* 0x000fe200078e0a13 */
[----:B------:R-:W-:Y:S01]  /*3480*/  ISETP.GE.AND P6, PT, R5, RZ, PT ;  /* 0x000000ff0500720c */ /* 0x000fe20003fc6270 */
[----:B------:R-:W-:Y:S01]  /*3490*/  @!P0 IMAD.MOV R3, RZ, RZ, -R3 ;  /* 0x000000ffff038224 */ /* 0x000fe200078e0a03 */
[----:B------:R-:W-:Y:S01]  /*34a0*/  LOP3.LUT R5, R10, 0x1d4, RZ, 0xfc, !PT ;  /* 0x000001d40a057812 */ /* 0x000fe200078efcff */
[----:B------:R-:W-:Y:S01]  /*34b0*/  @!P1 IMAD.MOV R17, RZ, RZ, -R17 ;  /* 0x000000ffff119224 */ /* 0x000fe200078e0a11 */
[----:B------:R-:W-:Y:S01]  /*34c0*/  ISETP.GE.AND P1, PT, R8, RZ, PT ;  /* 0x000000ff0800720c */ /* 0x000fe20003f26270 */
[----:B------:R-:W-:Y:S01]  /*34d0*/  IMAD R8, R12, R15, R9 ;  /* 0x0000000f0c087224 */ /* 0x000fe200078e0209 */
[----:B------:R0:W-:Y:S01]  /*34e0*/  STL [R1+0x35c], R3 ;  /* 0x00035c0301007387 */ /* 0x0001e20000100800 */
[----:B------:R-:W-:-:S03]  /*34f0*/  IMAD.HI.U32 R0, R14, R7, RZ ;  /* 0x000000070e007227 */ /* 0x000fc600078e00ff */
[----:B------:R-:W-:Y:S01]  /*3500*/  STL [R1+0x370], R17 ;  /* 0x0003701101007387 */ /* 0x000fe20000100800 */
[----:B------:R-:W-:Y:S01]  /*3510*/  IMAD R13, R12, R19, R13 ;  /* 0x000000130c0d7224 */ /* 0x000fe200078e020d */
[----:B------:R-:W-:Y:S01]  /*3520*/  LOP3.LUT R19, R10, 0x1aa, RZ, 0xfc, !PT ;  /* 0x000001aa0a137812 */ /* 0x000fe200078efcff */
[----:B------:R-:W-:Y:S01]  /*3530*/  @!P5 IMAD.IADD R4, R4, 0x1, -R12 ;  /* 0x000000010404d824 */ /* 0x000fe200078e0a0c */
[C---:B------:R-:W-:Y:S01]  /*3540*/  ISETP.GT.U32.AND P5, PT, R12.reuse, R8, PT ;  /* 0x000000080c00720c */ /* 0x040fe20003fa4070 */
[----:B------:R-:W-:Y:S01]  /*3550*/  IMAD.MOV R0, RZ, RZ, -R0 ;  /* 0x000000ffff007224 */ /* 0x000fe200078e0a00 */
[C---:B------:R-:W-:Y:S01]  /*3560*/  ISETP.GT.U32.AND P0, PT, R12.reuse, R13, PT ;  /* 0x0000000d0c00720c */ /* 0x040fe20003f04070 */
[----:B0-----:R-:W-:Y:S01]  /*3570*/  IMAD.MOV.U32 R3, RZ, RZ, R16 ;  /* 0x000000ffff037224 */ /* 0x001fe200078e0010 */
[----:B------:R-:W-:Y:S01]  /*3580*/  IABS R20, R19 ;  /* 0x0000001300147213 */ /* 0x000fe20000000000 */
[----:B------:R-:W-:Y:S01]  /*3590*/  IMAD R7, R12, R0, R7 ;  /* 0x000000000c077224 */ /* 0x000fe200078e0207 */
[----:B------:R-:W-:Y:S01]  /*35a0*/  IABS R0, R5 ;  /* 0x0000000500007213 */ /* 0x000fe20000000000 */
[----:B------:R-:W-:-:S02]  /*35b0*/  @!P3 IMAD.MOV R3, RZ, RZ, -R3 ;  /* 0x000000ffff03b224 */ /* 0x000fc400078e0a03 */
[--C-:B------:R-:W-:Y:S01]  /*35c0*/  @!P4 IMAD.IADD R11, R11, 0x1, -R12.reuse ;  /* 0x000000010b0bc824 */ /* 0x100fe200078e0a0c */
[----:B------:R-:W-:Y:S01]  /*35d0*/  ISETP.GT.U32.AND P3, PT, R12, R7, PT ;  /* 0x000000070c00720c */ /* 0x000fe20003f64070 */
[----:B------:R-:W-:Y:S01]  /*35e0*/  IMAD.HI.U32 R9, R14, R0, RZ ;  /* 0x000000000e097227 */ /* 0x000fe200078e00ff */
[----:B------:R0:W-:Y:S01]  /*35f0*/  STL [R1+0x3b4], R3 ;  /* 0x0003b40301007387 */ /* 0x0001e20000100800 */
[----:B------:R-:W-:Y:S02]  /*3600*/  ISETP.GE.AND P4, PT, R2, RZ, PT ;  /* 0x000000ff0200720c */ /* 0x000fe40003f86270 */
[----:B------:R-:W-:Y:S01]  /*3610*/  LOP3.LUT R2, R10, 0x1d2, RZ, 0xfc, !PT ;  /* 0x000001d20a027812 */ /* 0x000fe200078efcff */
[--C-:B------:R-:W-:Y:S02]  /*3620*/  @!P5 IMAD.IADD R8, R8, 0x1, -R12.reuse ;  /* 0x000000010808d824 */ /* 0x100fe400078e0a0c */
[--C-:B------:R-:W-:Y:S01]  /*3630*/  @!P0 IMAD.IADD R13, R13, 0x1, -R12.reuse ;  /* 0x000000010d0d8824 */ /* 0x100fe200078e0a0c */
[----:B------:R-:W-:Y:S01]  /*3640*/  ISETP.GE.AND P0, PT, R6, RZ, PT ;  /* 0x000000ff0600720c */ /* 0x000fe20003f06270 */
[----:B------:R-:W-:Y:S01]  /*3650*/  IMAD.MOV R9, RZ, RZ, -R9 ;  /* 0x000000ffff097224 */ /* 0x000fe200078e0a09 */
[----:B------:R-:W-:Y:S01]  /*3660*/  ISETP.GT.U32.AND P5, PT, R12, R8, PT ;  /* 0x000000080c00720c */ /* 0x000fe20003fa4070 */
[----:B0-----:R-:W-:Y:S01]  /*3670*/  IMAD.MOV.U32 R3, RZ, RZ, R11 ;  /* 0x000000ffff037224 */ /* 0x001fe200078e000b */
[----:B------:R-:W-:Y:S01]  /*3680*/  IABS R11, R2 ;  /* 0x00000002000b7213 */ /* 0x000fe20000000000 */
[----:B------:R-:W-:Y:S01]  /*3690*/  @!P3 IMAD.IADD R7, R7, 0x1, -R12 ;  /* 0x000000010707b824 */ /* 0x000fe200078e0a0c */
[----:B------:R-:W-:Y:S01]  /*36a0*/  LOP3.LUT R6, R10, 0x1d0, RZ, 0xfc, !PT ;  /* 0x000001d00a067812 */ /* 0x000fe200078efcff */
[----:B------:R-:W-:Y:S01]  /*36b0*/  @!P2 IMAD.MOV R3, RZ, RZ, -R3 ;  /* 0x000000ffff03a224 */ /* 0x000fe200078e0a03 */
[C---:B------:R-:W-:Y:S01]  /*36c0*/  ISETP.GT.U32.AND P2, PT, R12.reuse, R13, PT ;  /* 0x0000000d0c00720c */ /* 0x040fe20003f44070 */
[C---:B------:R-:W-:Y:S01]  /*36d0*/  IMAD R0, R12.reuse, R9, R0 ;  /* 0x000000090c007224 */ /* 0x040fe200078e0200 */
[----:B------:R-:W-:Y:S01]  /*36e0*/  ISETP.GT.U32.AND P3, PT, R12, R7, PT ;  /* 0x000000070c00720c */ /* 0x000fe20003f64070 */
[----:B------:R-:W-:Y:S01]  /*36f0*/  IMAD.HI.U32 R23, R14, R20, RZ ;  /* 0x000000140e177227 */ /* 0x000fe200078e00ff */
[----:B------:R0:W-:Y:S01]  /*3700*/  STL [R1+0x3b8], R3 ;  /* 0x0003b80301007387 */ /* 0x0001e20000100800 */
[----:B------:R-:W-:-:S02]  /*3710*/  IABS R9, R6 ;  /* 0x0000000600097213 */ /* 0x000fc40000000000 */
[----:B------:R-:W-:Y:S02]  /*3720*/  @!P5 IMAD.IADD R8, R8, 0x1, -R12 ;  /* 0x000000010808d824 */ /* 0x000fe400078e0a0c */
[----:B------:R-:W-:Y:S02]  /*3730*/  IMAD.MOV R23, RZ, RZ, -R23 ;  /* 0x000000ffff177224 */ /* 0x000fe400078e0a17 */
[----:B------:R-:W-:-:S04]  /*3740*/  IMAD.HI.U32 R16, R14, R9, RZ ;  /* 0x000000090e107227 */ /* 0x000fc800078e00ff */
[----:B0-----:R-:W-:Y:S02]  /*3750*/  IMAD.MOV.U32 R3, RZ, RZ, R4 ;  /* 0x000000ffff037224 */ /* 0x001fe400078e0004 */
[----:B------:R-:W-:-:S04]  /*3760*/  IMAD.HI.U32 R4, R14, R11, RZ ;  /* 0x0000000b0e047227 */ /* 0x000fc800078e00ff */
[----:B------:R-:W-:Y:S02]  /*3770*/  IMAD.MOV R4, RZ, RZ, -R4 ;  /* 0x000000ffff047224 */ /* 0x000fe400078e0a04 */
[--C-:B------:R-:W-:Y:S01]  /*3780*/  @!P2 IMAD.IADD R13, R13, 0x1, -R12.reuse ;  /* 0x000000010d0da824 */ /* 0x100fe200078e0a0c */
[C---:B------:R-:W-:Y:S01]  /*3790*/  ISETP.GT.U32.AND P2, PT, R12.reuse, R0, PT ;  /* 0x000000000c00720c */ /* 0x040fe20003f44070 */
[----:B------:R-:W-:Y:S01]  /*37a0*/  IMAD R11, R12, R4, R11 ;  /* 0x000000040c0b7224 */ /* 0x000fe200078e020b */
[----:B------:R-:W-:Y:S01]  /*37b0*/  LOP3.LUT R4, R10, 0x1cc, RZ, 0xfc, !PT ;  /* 0x000001cc0a047812 */ /* 0x000fe200078efcff */
[----:B------:R-:W-:Y:S01]  /*37c0*/  @!P3 IMAD.IADD R7, R7, 0x1, -R12 ;  /* 0x000000010707b824 */ /* 0x000fe200078e0a0c */
[----:B------:R-:W-:Y:S01]  /*37d0*/  ISETP.GE.AND P3, PT, R2, RZ, PT ;  /* 0x000000ff0200720c */ /* 0x000fe20003f66270 */
[----:B------:R-:W-:Y:S01]  /*37e0*/  @!P6 IMAD.MOV R3, RZ, RZ, -R3 ;  /* 0x000000ffff03e224 */ /* 0x000fe200078e0a03 */
[----:B------:R-:W-:Y:S01]  /*37f0*/  ISETP.GT.U32.AND P5, PT, R12, R11, PT ;  /* 0x0000000b0c00720c */ /* 0x000fe20003fa4070 */
[----:B------:R-:W-:Y:S01]  /*3800*/  IMAD.MOV R16, RZ, RZ, -R16 ;  /* 0x000000ffff107224 */ /* 0x000fe200078e0a10 */
[----:B------:R-:W-:Y:S01]  /*3810*/  LOP3.LUT R2, R10, 0x1ce, RZ, 0xfc, !PT ;  /* 0x000001ce0a027812 */ /* 0x000fe200078efcff */
[----:B------:R-:W-:Y:S01]  /*3820*/  IMAD R20, R12, R23, R20 ;  /* 0x000000170c147224 */ /* 0x000fe200078e0214 */
[----:B------:R-:W-:Y:S01]  /*3830*/  ISETP.GE.AND P6, PT, R5, RZ, PT ;  /* 0x000000ff0500720c */ /* 0x000fe20003fc6270 */
[----:B------:R0:W-:Y:S01]  /*3840*/  STL [R1+0x3c0], R3 ;  /* 0x0003c00301007387 */ /* 0x0001e20000100800 */
[----:B------:R-:W-:Y:S01]  /*3850*/  IABS R5, R2 ;  /* 0x0000000200057213 */ /* 0x000fe20000000000 */
[----:B------:R-:W-:Y:S01]  /*3860*/  @!P2 IMAD.IADD R0, R0, 0x1, -R12 ;  /* 0x000000010000a824 */ /* 0x000fe200078e0a0c */
[----:B------:R-:W-:Y:S01]  /*3870*/  ISETP.GE.AND P2, PT, R6, RZ, PT ;  /* 0x000000ff0600720c */ /* 0x000fe20003f46270 */
[----:B------:R-:W-:Y:S01]  /*3880*/  IMAD R9, R12, R16, R9 ;  /* 0x000000100c097224 */ /* 0x000fe200078e0209 */
[----:B------:R-:W-:Y:S01]  /*3890*/  IABS R15, R4 ;  /* 0x00000004000f7213 */ /* 0x000fe20000000000 */
[----:B------:R-:W-:-:S04]  /*38a0*/  IMAD.HI.U32 R6, R14, R5, RZ ;  /* 0x000000050e067227 */ /* 0x000fc800078e00ff */
[----:B------:R-:W-:Y:S02]  /*38b0*/  @!P5 IMAD.IADD R11, R11, 0x1, -R12 ;  /* 0x000000010b0bd824 */ /* 0x000fe400078e0a0c */
[----:B0-----:R-:W-:Y:S02]  /*38c0*/  IMAD.MOV.U32 R3, RZ, RZ, R13 ;  /* 0x000000ffff037224 */ /* 0x001fe400078e000d */
[----:B------:R-:W-:Y:S01]  /*38d0*/  IMAD.MOV.U32 R13, RZ, RZ, R7 ;  /* 0x000000ffff0d7224 */ /* 0x000fe200078e0007 */
[C---:B------:R-:W-:Y:S01]  /*38e0*/  ISETP.GT.U32.AND P5, PT, R12.reuse, R11, PT ;  /* 0x0000000b0c00720c */ /* 0x040fe20003fa4070 */
[----:B------:R-:W-:Y:S01]  /*38f0*/  @!P1 IMAD.MOV R3, RZ, RZ, -R3 ;  /* 0x000000ffff039224 */ /* 0x000fe200078e0a03 */
[C---:B------:R-:W-:Y:S01]  /*3900*/  ISETP.GT.U32.AND P1, PT, R12.reuse, R0, PT ;  /* 0x000000000c00720c */ /* 0x040fe20003f24070 */
[----:B------:R-:W-:Y:S01]  /*3910*/  @!P4 IMAD.MOV R13, RZ, RZ, -R13 ;  /* 0x000000ffff0dc224 */ /* 0x000fe200078e0a0d */
[----:B------:R-:W-:Y:S01]  /*3920*/  ISETP.GT.U32.AND P4, PT, R12, R9, PT ;  /* 0x000000090c00720c */ /* 0x000fe20003f84070 */
[----:B------:R-:W-:Y:S01]  /*3930*/  IMAD.MOV R6, RZ, RZ, -R6 ;  /* 0x000000ffff067224 */ /* 0x000fe200078e0a06 */
[----:B------:R0:W-:Y:S01]  /*3940*/  STL [R1+0x3bc], R3 ;  /* 0x0003bc0301007387 */ /* 0x0001e20000100800 */
[----:B------:R-:W-:-:S03]  /*3950*/  IMAD.HI.U32 R7, R14, R15, RZ ;  /* 0x0000000f0e077227 */ /* 0x000fc600078e00ff */
[----:B------:R2:W-:Y:S01]  /*3960*/  STL [R1+0x398], R13 ;  /* 0x0003980d01007387 */ /* 0x0005e20000100800 */
[C---:B------:R-:W-:Y:S02]  /*3970*/  IMAD R5, R12.reuse, R6, R5 ;  /* 0x000000060c057224 */ /* 0x040fe400078e0205 */
[--C-:B------:R-:W-:Y:S02]  /*3980*/  @!P5 IMAD.IADD R11, R11, 0x1, -R12.reuse ;  /* 0x000000010b0bd824 */ /* 0x100fe400078e0a0c */
[----:B------:R-:W-:Y:S01]  /*3990*/  IMAD.MOV R7, RZ, RZ, -R7 ;  /* 0x000000ffff077224 */ /* 0x000fe200078e0a07 */
[----:B------:R-:W-:Y:S01]  /*39a0*/  ISETP.GT.U32.AND P5, PT, R12, R5, PT ;  /* 0x000000050c00720c */ /* 0x000fe20003fa4070 */
[--C-:B------:R-:W-:Y:S01]  /*39b0*/  @!P1 IMAD.IADD R0, R0, 0x1, -R12.reuse ;  /* 0x0000000100009824 */ /* 0x100fe200078e0a0c */
[----:B------:R-:W-:Y:S01]  /*39c0*/  ISETP.GE.AND P1, PT, R4, RZ, PT ;  /* 0x000000ff0400720c */ /* 0x000fe20003f26270 */
[----:B------:R-:W-:Y:S02]  /*39d0*/  @!P4 IMAD.IADD R9, R9, 0x1, -R12 ;  /* 0x000000010909c824 */ /* 0x000fe400078e0a0c */
[----:B0-----:R-:W-:Y:S01]  /*39e0*/  IMAD.MOV.U32 R3, RZ, RZ, R8 ;  /* 0x000000ffff037224 */ /* 0x001fe200078e0008 */
[----:B------:R-:W-:Y:S01]  /*39f0*/  LOP3.LUT R8, R10, 0x1ca, RZ, 0xfc, !PT ;  /* 0x000001ca0a087812 */ /* 0x000fe200078efcff */
[C---:B------:R-:W-:Y:S01]  /*3a00*/  IMAD R15, R12.reuse, R7, R15 ;  /* 0x000000070c0f7224 */ /* 0x040fe200078e020f */
[----:B------:R-:W-:Y:S01]  /*3a10*/  ISETP.GT.U32.AND P4, PT, R12, R9, PT ;  /* 0x000000090c00720c */ /* 0x000fe20003f84070 */
[----:B--2---:R-:W-:Y:S01]  /*3a20*/  IMAD.MOV.U32 R13, RZ, RZ, R0 ;  /* 0x000000ffff0d7224 */ /* 0x004fe200078e0000 */
[----:B------:R-:W-:Y:S01]  /*3a30*/  LOP3.LUT R7, R10, 0x1c8, RZ, 0xfc, !PT ;  /* 0x000001c80a077812 */ /* 0x000fe200078efcff */
[----:B------:R-:W-:Y:S01]  /*3a40*/  @!P0 IMAD.MOV R3, RZ, RZ, -R3 ;  /* 0x000000ffff038224 */ /* 0x000fe200078e0a03 */
[----:B------:R-:W-:Y:S01]  /*3a50*/  IABS R4, R8 ;  /* 0x0000000800047213 */ /* 0x000fe20000000000 */
[----:B------:R-:W-:Y:S01]  /*3a60*/  @!P6 IMAD.MOV R13, RZ, RZ, -R13 ;  /* 0x000000ffff0de224 */ /* 0x000fe200078e0a0d */
[----:B------:R-:W-:Y:S01]  /*3a70*/  ISETP.GT.U32.AND P6, PT, R12, R15, PT ;  /* 0x0000000f0c00720c */ /* 0x000fe20003fc4070 */
[----:B------:R-:W-:Y:S01]  /*3a80*/  @!P5 IMAD.IADD R5, R5, 0x1, -R12 ;  /* 0x000000010505d824 */ /* 0x000fe200078e0a0c */
[----:B------:R0:W-:Y:S01]  /*3a90*/  STL [R1+0x39c], R3 ;  /* 0x00039c0301007387 */ /* 0x0001e20000100800 */
[----:B------:R-:W-:-:S02]  /*3aa0*/  IABS R6, R7 ;  /* 0x0000000700067213 */ /* 0x000fc40000000000 */
[----:B------:R-:W-:Y:S01]  /*3ab0*/  ISETP.GE.AND P0, PT, R2, RZ, PT ;  /* 0x000000ff0200720c */ /* 0x000fe20003f06270 */
[----:B------:R-:W-:Y:S01]  /*3ac0*/  STL [R1+0x3b0], R13 ;  /* 0x0003b00d01007387 */ /* 0x000fe20000100800 */
[----:B------:R-:W-:Y:S01]  /*3ad0*/  ISETP.GT.U32.AND P5, PT, R12, R5, PT ;  /* 0x000000050c00720c */ /* 0x000fe20003fa4070 */
[----:B------:R-:W-:Y:S01]  /*3ae0*/  @!P4 IMAD.IADD R9, R9, 0x1, -R12 ;  /* 0x000000010909c824 */ /* 0x000fe200078e0a0c */
[----:B------:R-:W-:Y:S01]  /*3af0*/  ISETP.GE.AND P4, PT, R7, RZ, PT ;  /* 0x000000ff0700720c */ /* 0x000fe20003f86270 */
[----:B------:R-:W-:Y:S01]  /*3b00*/  IMAD.HI.U32 R7, R14, R6, RZ ;  /* 0x000000060e077227 */ /* 0x000fe200078e00ff */
[----:B------:R-:W-:-:S03]  /*3b10*/  LOP3.LUT R2, R10, 0x1c6, RZ, 0xfc, !PT ;  /* 0x000001c60a027812 */ /* 0x000fc600078efcff */
[----:B0-----:R-:W-:Y:S01]  /*3b20*/  IMAD.MOV.U32 R3, RZ, RZ, R11 ;  /* 0x000000ffff037224 */ /* 0x001fe200078e000b */
[----:B------:R-:W-:Y:S01]  /*3b30*/  IABS R0, R2 ;  /* 0x0000000200007213 */ /* 0x000fe20000000000 */
[----:B------:R-:W-:Y:S02]  /*3b40*/  @!P6 IMAD.IADD R15, R15, 0x1, -R12 ;  /* 0x000000010f0fe824 */ /* 0x000fe400078e0a0c */
[----:B------:R-:W-:Y:S01]  /*3b50*/  @!P3 IMAD.MOV R3, RZ, RZ, -R3 ;  /* 0x000000ffff03b224 */ /* 0x000fe200078e0a03 */
[----:B------:R-:W-:Y:S01]  /*3b60*/  ISETP.GE.AND P3, PT, R8, RZ, PT ;  /* 0x000000ff0800720c */ /* 0x000fe20003f66270 */
[----:B------:R-:W-:Y:S01]  /*3b70*/  IMAD.HI.U32 R11, R14, R4, RZ ;  /* 0x000000040e0b7227 */ /* 0x000fe200078e00ff */
[----:B------:R-:W-:Y:S02]  /*3b80*/  ISETP.GT.U32.AND P6, PT, R12, R15, PT ;  /* 0x0000000f0c00720c */ /* 0x000fe40003fc4070 */
[----:B------:R0:W-:Y:S01]  /*3b90*/  STL [R1+0x3ac], R3 ;  /* 0x0003ac0301007387 */ /* 0x0001e20000100800 */
[----:B------:R-:W-:-:S02]  /*3ba0*/  IMAD.MOV R11, RZ, RZ, -R11 ;  /* 0x000000ffff0b7224 */ /* 0x000fc400078e0a0b */
[----:B------:R-:W-:Y:S02]  /*3bb0*/  IMAD.MOV R7, RZ, RZ, -R7 ;  /* 0x000000ffff077224 */ /* 0x000fe400078e0a07 */
[----:B------:R-:W-:Y:S02]  /*3bc0*/  @!P5 IMAD.IADD R5, R5, 0x1, -R12 ;  /* 0x000000010505d824 */ /* 0x000fe400078e0a0c */
[----:B------:R-:W-:Y:S02]  /*3bd0*/  IMAD R4, R12, R11, R4 ;  /* 0x0000000b0c047224 */ /* 0x000fe400078e0204 */
[----:B------:R-:W-:-:S03]  /*3be0*/  IMAD.HI.U32 R8, R14, R0, RZ ;  /* 0x000000000e087227 */ /* 0x000fc600078e00ff */
[----:B------:R-:W-:Y:S01]  /*3bf0*/  ISETP.GT.U32.AND P5, PT, R12, R4, PT ;  /* 0x000000040c00720c */ /* 0x000fe20003fa4070 */
[----:B0-----:R-:W-:Y:S02]  /*3c00*/  IMAD.MOV.U32 R3, RZ, RZ, R9 ;  /* 0x000000ffff037224 */ /* 0x001fe400078e0009 */
[----:B------:R-:W-:Y:S02]  /*3c10*/  IMAD.MOV R8, RZ, RZ, -R8 ;  /* 0x000000ffff087224 */ /* 0x000fe400078e0a08 */
[----:B------:R-:W-:Y:S01]  /*3c20*/  @!P2 IMAD.MOV R3, RZ, RZ, -R3 ;  /* 0x000000ffff03a224 */ /* 0x000fe200078e0a03 */
[----:B------:R-:W-:Y:S01]  /*3c30*/  ISETP.GE.AND P2, PT, R2, RZ, PT ;  /* 0x000000ff0200720c */ /* 0x000fe20003f46270 */
[----:B------:R-:W-:Y:S01]  /*3c40*/  IMAD R2, R12, R7, R6 ;  /* 0x000000070c027224 */ /* 0x000fe200078e0206 */
[----:B------:R-:W-:Y:S01]  /*3c50*/  LOP3.LUT R7, R10, 0x1be, RZ, 0xfc, !PT ;  /* 0x000001be0a077812 */ /* 0x000fe200078efcff */
[----:B------:R-:W-:Y:S01]  /*3c60*/  @!P6 IMAD.IADD R15, R15, 0x1, -R12 ;  /* 0x000000010f0fe824 */ /* 0x000fe200078e0a0c */
[----:B------:R0:W-:Y:S01]  /*3c70*/  STL [R1+0x3a4], R3 ;  /* 0x0003a40301007387 */ /* 0x0001e20000100800 */
[----:B------:R-:W-:Y:S01]  /*3c80*/  IMAD R0, R12, R8, R0 ;  /* 0x000000080c007224 */ /* 0x000fe200078e0200 */
[----:B------:R-:W-:Y:S01]  /*3c90*/  LOP3.LUT R8, R10, 0x1c4, RZ, 0xfc, !PT ;  /* 0x000001c40a087812 */ /* 0x000fe200078efcff */
[----:B------:R-:W-:Y:S01]  /*3ca0*/  @!P5 IMAD.IADD R4, R4, 0x1, -R12 ;  /* 0x000000010404d824 */ /* 0x000fe200078e0a0c */
[----:B------:R-:W-:-:S02]  /*3cb0*/  IABS R13, R7 ;  /* 0x00000007000d7213 */ /* 0x000fc40000000000 */
[----:B------:R-:W-:Y:S02]  /*3cc0*/  ISETP.GE.AND P6, PT, R8, RZ, PT ;  /* 0x000000ff0800720c */ /* 0x000fe40003fc6270 */
[----:B------:R-:W-:Y:S01]  /*3cd0*/  ISETP.GT.U32.AND P5, PT, R12, R4, PT ;  /* 0x000000040c00720c */ /* 0x000fe20003fa4070 */
[----:B0-----:R-:W-:Y:S01]  /*3ce0*/  IMAD.MOV.U32 R3, RZ, RZ, R5 ;  /* 0x000000ffff037224 */ /* 0x001fe200078e0005 */
[----:B------:R-:W-:Y:S02]  /*3cf0*/  IABS R8, R8 ;  /* 0x0000000800087213 */ /* 0x000fe40000000000 */
[----:B------:R-:W-:Y:S01]  /*3d00*/  LOP3.LUT R5, R10, 0x1c2, RZ, 0xfc, !PT ;  /* 0x000001c20a057812 */ /* 0x000fe200078efcff */
[----:B------:R-:W-:Y:S01]  /*3d10*/  @!P0 IMAD.MOV R3, RZ, RZ, -R3 ;  /* 0x000000ffff038224 */ /* 0x000fe200078e0a03 */
[----:B------:R-:W-:Y:S02]  /*3d20*/  ISETP.GT.U32.AND P0, PT, R12, R2, PT ;  /* 0x000000020c00720c */ /* 0x000fe40003f04070 */
[----:B------:R-:W-:-:S02]  /*3d30*/  IABS R9, R5 ;  /* 0x0000000500097213 */ /* 0x000fc40000000000 */
[----:B------:R0:W-:Y:S01]  /*3d40*/  STL [R1+0x3a8], R3 ;  /* 0x0003a80301007387 */ /* 0x0001e20000100800 */
[----:B------:R-:W-:Y:S02]  /*3d50*/  LOP3.LUT R6, R10, 0x1c0, RZ, 0xfc, !PT ;  /* 0x000001c00a067812 */ /* 0x000fe400078efcff */
[----:B------:R-:W-:Y:S01]  /*3d60*/  @!P5 IMAD.IADD R4, R4, 0x1, -R12 ;  /* 0x000000010404d824 */ /* 0x000fe200078e0a0c */
[----:B------:R-:W-:Y:S01]  /*3d70*/  ISETP.GE.AND P5, PT, R5, RZ, PT ;  /* 0x000000ff0500720c */ /* 0x000fe20003fa6270 */
[----:B------:R-:W-:Y:S01]  /*3d80*/  IMAD.HI.U32 R16, R14, R9, RZ ;  /* 0x000000090e107227 */ /* 0x000fe200078e00ff */
[----:B------:R-:W-:-:S03]  /*3d90*/  IABS R11, R6 ;  /* 0x00000006000b7213 */ /* 0x000fc60000000000 */
[----:B------:R-:W-:Y:S02]  /*3da0*/  IMAD.MOV R16, RZ, RZ, -R16 ;  /* 0x000000ffff107224 */ /* 0x000fe400078e0a10 */
[----:B0-----:R-:W-:Y:S02]  /*3db0*/  IMAD.MOV.U32 R3, RZ, RZ, R15 ;  /* 0x000000ffff037224 */ /* 0x001fe400078e000f */
[----:B------:R-:W-:Y:S02]  /*3dc0*/  @!P0 IMAD.IADD R2, R2, 0x1, -R12 ;  /* 0x0000000102028824 */ /* 0x000fe400078e0a0c */
[----:B------:R-:W-:Y:S01]  /*3dd0*/  @!P1 IMAD.MOV R3, RZ, RZ, -R3 ;  /* 0x000000ffff039224 */ /* 0x000fe200078e0a03 */
[----:B------:R-:W-:Y:S01]  /*3de0*/  ISETP.GT.U32.AND P1, PT, R12, R0, PT ;  /* 0x000000000c00720c */ /* 0x000fe20003f24070 */
[----:B------:R-:W-:Y:S01]  /*3df0*/  IMAD.HI.U32 R15, R14, R8, RZ ;  /* 0x000000080e0f7227 */ /* 0x000fe200078e00ff */
[----:B------:R-:W-:Y:S02]  /*3e00*/  ISETP.GT.U32.AND P0, PT, R12, R2, PT ;  /* 0x000000020c00720c */ /* 0x000fe40003f04070 */
[----:B------:R0:W-:Y:S01]  /*3e10*/  STL [R1+0x3a0], R3 ;  /* 0x0003a00301007387 */ /* 0x0001e20000100800 */
[----:B------:R-:W-:-:S02]  /*3e20*/  IMAD.MOV R15, RZ, RZ, -R15 ;  /* 0x000000ffff0f7224 */ /* 0x000fc400078e0a0f */
[----:B------:R-:W-:Y:S01]  /*3e30*/  IMAD.MOV.U32 R18, RZ, RZ, R4 ;  /* 0x000000ffff127224 */ /* 0x000fe200078e0004 */
[----:B------:R-:W-:Y:S01]  /*3e40*/  LOP3.LUT R4, R10, 0x1bc, RZ, 0xfc, !PT ;  /* 0x000001bc0a047812 */ /* 0x000fe200078efcff */
[C---:B------:R-:W-:Y:S02]  /*3e50*/  IMAD R8, R12.reuse, R15, R8 ;  /* 0x0000000f0c087224 */ /* 0x040fe400078e0208 */
[----:B------:R-:W-:Y:S02]  /*3e60*/  IMAD R9, R12, R16, R9 ;  /* 0x000000100c097224 */ /* 0x000fe400078e0209 */
[--C-:B------:R-:W-:Y:S02]  /*3e70*/  @!P1 IMAD.IADD R0, R0, 0x1, -R12.reuse ;  /* 0x0000000100009824 */ /* 0x100fe400078e0a0c */
[----:B------:R-:W-:Y:S01]  /*3e80*/  @!P0 IMAD.IADD R2, R2, 0x1, -R12 ;  /* 0x0000000102028824 */ /* 0x000fe200078e0a0c */
[----:B------:R-:W-:Y:S01]  /*3e90*/  ISETP.GT.U32.AND P0, PT, R12, R8, PT ;  /* 0x000000080c00720c */ /* 0x000fe20003f04070 */
[----:B------:R-:W-:Y:S01]  /*3ea0*/  IMAD.HI.U32 R5, R14, R13, RZ ;  /* 0x0000000d0e057227 */ /* 0x000fe200078e00ff */
[----:B------:R-:W-:-:S03]  /*3eb0*/  ISETP.GT.U32.AND P1, PT, R12, R0, PT ;  /* 0x000000000c00720c */ /* 0x000fc60003f24070 */
[----:B0-----:R-:W-:Y:S02]  /*3ec0*/  IMAD.MOV.U32 R3, RZ, RZ, R2 ;  /* 0x000000ffff037224 */ /* 0x001fe400078e0002 */
[----:B------:R-:W-:Y:S01]  /*3ed0*/  @!P3 IMAD.MOV R18, RZ, RZ, -R18 ;  /* 0x000000ffff12b224 */ /* 0x000fe200078e0a12 */
[----:B------:R-:W-:Y:S01]  /*3ee0*/  ISETP.GT.U32.AND P3, PT, R12, R9, PT ;  /* 0x000000090c00720c */ /* 0x000fe20003f64070 */
[----:B------:R-:W-:Y:S01]  /*3ef0*/  @!P4 IMAD.MOV R3, RZ, RZ, -R3 ;  /* 0x000000ffff03c224 */ /* 0x000fe200078e0a03 */
[----:B------:R-:W-:Y:S01]  /*3f00*/  ISETP.GE.AND P4, PT, R6, RZ, PT ;  /* 0x000000ff0600720c */ /* 0x000fe20003f86270 */
[----:B------:R-:W-:Y:S01]  /*3f10*/  IMAD.MOV R5, RZ, RZ, -R5 ;  /* 0x000000ffff057224 */ /* 0x000fe200078e0a05 */
[----:B------:R-:W-:Y:S01]  /*3f20*/  STL [R1+0x394], R18 ;  /* 0x0003941201007387 */ /* 0x000fe20000100800 */
[----:B------:R-:W-:Y:S01]  /*3f30*/  IMAD.HI.U32 R17, R14, R11, RZ ;  /* 0x0000000b0e117227 */ /* 0x000fe200078e00ff */
[----:B------:R-:W-:Y:S02]  /*3f40*/  LOP3.LUT R6, R10, 0x1b8, RZ, 0xfc, !PT ;  /* 0x000001b80a067812 */ /* 0x000fe400078efcff */
[----:B------:R0:W-:Y:S01]  /*3f50*/  STL [R1+0x390], R3 ;  /* 0x0003900301007387 */ /* 0x0001e20000100800 */
[--C-:B------:R-:W-:Y:S01]  /*3f60*/  @!P1 IMAD.IADD R0, R0, 0x1, -R12.reuse ;  /* 0x0000000100009824 */ /* 0x100fe200078e0a0c */
[----:B------:R-:W-:Y:S01]  /*3f70*/  IABS R16, R6 ;  /* 0x0000000600107213 */ /* 0x000fe20000000000 */
[----:B------:R-:W-:Y:S01]  /*3f80*/  IMAD R2, R12, R5, R13 ;  /* 0x000000050c027224 */ /* 0x000fe200078e020d */
[----:B------:R-:W-:Y:S01]  /*3f90*/  IABS R13, R4 ;  /* 0x00000004000d7213 */ /* 0x000fe20000000000 */
[----:B------:R-:W-:Y:S01]  /*3fa0*/  @!P0 IMAD.IADD R8, R8, 0x1, -R12 ;  /* 0x0000000108088824 */ /* 0x000fe200078e0a0c */
[----:B------:R-:W-:Y:S01]  /*3fb0*/  LOP3.LUT R5, R10, 0x1ba, RZ, 0xfc, !PT ;  /* 0x000001ba0a057812 */ /* 0x000fe200078efcff */
[----:B------:R-:W-:-:S02]  /*3fc0*/  IMAD.MOV R17, RZ, RZ, -R17 ;  /* 0x000000ffff117224 */ /* 0x000fc400078e0a11 */
[----:B------:R-:W-:Y:S01]  /*3fd0*/  @!P3 IMAD.IADD R9, R9, 0x1, -R12 ;  /* 0x000000010909b824 */ /* 0x000fe200078e0a0c */
[C---:B------:R-:W-:Y:S01]  /*3fe0*/  ISETP.GT.U32.AND P0, PT, R12.reuse, R8, PT ;  /* 0x000000080c00720c */ /* 0x040fe20003f04070 */
[----:B0-----:R-:W-:Y:S01]  /*3ff0*/  IMAD.MOV.U32 R3, RZ, RZ, R0 ;  /* 0x000000ffff037224 */ /* 0x001fe200078e0000 */
[----:B------:R-:W-:Y:S01]  /*4000*/  IABS R0, R5 ;  /* 0x0000000500007213 */ /* 0x000fe20000000000 */
[C---:B------:R-:W-:Y:S01]  /*4010*/  IMAD R11, R12.reuse, R17, R11 ;  /* 0x000000110c0b7224 */ /* 0x040fe200078e020b */
[C---:B------:R-:W-:Y:S01]  /*4020*/  ISETP.GT.U32.AND P3, PT, R12.reuse, R9, PT ;  /* 0x000000090c00720c */ /* 0x040fe20003f64070 */
[----:B------:R-:W-:Y:S01]  /*4030*/  @!P2 IMAD.MOV R3, RZ, RZ, -R3 ;  /* 0x000000ffff03a224 */ /* 0x000fe200078e0a03 */
[----:B------:R-:W-:Y:S01]  /*4040*/  ISETP.GT.U32.AND P2, PT, R12, R2, PT ;  /* 0x000000020c00720c */ /* 0x000fe20003f44070 */
[----:B------:R-:W-:Y:S01]  /*4050*/  IMAD.HI.U32 R15, R14, R13, RZ ;  /* 0x0000000d0e0f7227 */ /* 0x000fe200078e00ff */
[----:B------:R-:W-:Y:S02]  /*4060*/  ISETP.GT.U32.AND P1, PT, R12, R11, PT ;  /* 0x0000000b0c00720c */ /* 0x000fe40003f24070 */
[----:B------:R0:W-:Y:S01]  /*4070*/  STL [R1+0x38c], R3 ;  /* 0x00038c0301007387 */ /* 0x0001e20000100800 */
[----:B------:R-:W-:-:S02]  /*4080*/  IMAD.MOV R15, RZ, RZ, -R15 ;  /* 0x000000ffff0f7224 */ /* 0x000fc400078e0a0f */
[----:B------:R-:W-:Y:S01]  /*4090*/  @!P0 IMAD.IADD R8, R8, 0x1, -R12 ;  /* 0x0000000108088824 */ /* 0x000fe200078e0a0c */
[----:B------:R-:W-:Y:S01]  /*40a0*/  ISETP.GE.AND P0, PT, R7, RZ, PT ;  /* 0x000000ff0700720c */ /* 0x000fe20003f06270 */
[----:B------:R-:W-:Y:S02]  /*40b0*/  IMAD R13, R12, R15, R13 ;  /* 0x0000000f0c0d7224 */ /* 0x000fe400078e020d */
[----:B------:R-:W-:-:S04]  /*40c0*/  IMAD.HI.U32 R7, R14, R0, RZ ;  /* 0x000000000e077227 */ /* 0x000fc800078e00ff */
[--C-:B------:R-:W-:Y:S02]  /*40d0*/  @!P2 IMAD.IADD R2, R2, 0x1, -R12.reuse ;  /* 0x000000010202a824 */ /* 0x100fe400078e0a0c */
[--C-:B------:R-:W-:Y:S01]  /*40e0*/  @!P3 IMAD.IADD R9, R9, 0x1, -R12.reuse ;  /* 0x000000010909b824 */ /* 0x100fe200078e0a0c */
[C---:B------:R-:W-:Y:S01]  /*40f0*/  ISETP.GT.U32.AND P3, PT, R12.reuse, R13, PT ;  /* 0x0000000d0c00720c */ /* 0x040fe20003f64070 */
[----:B------:R-:W-:Y:S01]  /*4100*/  @!P1 IMAD.IADD R11, R11, 0x1, -R12 ;  /* 0x000000010b0b9824 */ /* 0x000fe200078e0a0c */
[C---:B------:R-:W-:Y:S01]  /*4110*/  ISETP.GT.U32.AND P2, PT, R12.reuse, R2, PT ;  /* 0x000000020c00720c */ /* 0x040fe20003f44070 */
[----:B------:R-:W-:Y:S02]  /*4120*/  IMAD.MOV R7, RZ, RZ, -R7 ;  /* 0x000000ffff077224 */ /* 0x000fe400078e0a07 */
[----:B0-----:R-:W-:Y:S01]  /*4130*/  IMAD.MOV.U32 R3, RZ, RZ, R9 ;  /* 0x000000ffff037224 */ /* 0x001fe200078e0009 */
[C---:B------:R-:W-:Y:S01]  /*4140*/  ISETP.GT.U32.AND P1, PT, R12.reuse, R11, PT ;  /* 0x0000000b0c00720c */ /* 0x040fe20003f24070 */
[----:B------:R-:W-:Y:S01]  /*4150*/  IMAD R9, R12, R7, R0 ;  /* 0x000000070c097224 */ /* 0x000fe200078e0200 */
[C---:B------:R-:W-:Y:S01]  /*4160*/  LOP3.LUT R0, R10.reuse, 0x1b6, RZ, 0xfc, !PT ;  /* 0x000001b60a007812 */ /* 0x040fe200078efcff */
[----:B------:R-:W-:Y:S01]  /*4170*/  IMAD.MOV.U32 R17, RZ, RZ, R8 ;  /* 0x000000ffff117224 */ /* 0x000fe200078e0008 */
[----:B------:R-:W-:Y:S01]  /*4180*/  LOP3.LUT R7, R10, 0x1b0, RZ, 0xfc, !PT ;  /* 0x000001b00a077812 */ /* 0x000fe200078efcff */
[----:B------:R-:W-:-:S04]  /*4190*/  IMAD.HI.U32 R8, R14, R16, RZ ;  /* 0x000000100e087227 */ /* 0x000fc800078e00ff */
[--C-:B------:R-:W-:Y:S01]  /*41a0*/  @!P2 IMAD.IADD R2, R2, 0x1, -R12.reuse ;  /* 0x000000010202a824 */ /* 0x100fe200078e0a0c */
[----:B------:R-:W-:Y:S01]  /*41b0*/  ISETP.GT.U32.AND P2, PT, R12, R9, PT ;  /* 0x000000090c00720c */ /* 0x000fe20003f44070 */
[--C-:B------:R-:W-:Y:S02]  /*41c0*/  @!P3 IMAD.IADD R13, R13, 0x1, -R12.reuse ;  /* 0x000000010d0db824 */ /* 0x100fe400078e0a0c */
[----:B------:R-:W-:Y:S01]  /*41d0*/  @!P1 IMAD.IADD R11, R11, 0x1, -R12 ;  /* 0x000000010b0b9824 */ /* 0x000fe200078e0a0c */
[----:B------:R-:W-:Y:S01]  /*41e0*/  ISETP.GE.AND P1, PT, R6, RZ, PT ;  /* 0x000000ff0600720c */ /* 0x000fe20003f26270 */
[----:B------:R-:W-:Y:S01]  /*41f0*/  IMAD.MOV R8, RZ, RZ, -R8 ;  /* 0x000000ffff087224 */ /* 0x000fe200078e0a08 */
[----:B------:R-:W-:Y:S01]  /*4200*/  ISETP.GT.U32.AND P3, PT, R12, R13, PT ;  /* 0x0000000d0c00720c */ /* 0x000fe20003f64070 */
[----:B------:R-:W-:Y:S01]  /*4210*/  IMAD.MOV.U32 R15, RZ, RZ, R11 ;  /* 0x000000ffff0f7224 */ /* 0x000fe200078e000b */
[----:B------:R-:W-:Y:S01]  /*4220*/  IABS R11, R0 ;  /* 0x00000000000b7213 */ /* 0x000fe20000000000 */
[----:B------:R-:W-:Y:S01]  /*4230*/  @!P6 IMAD.MOV R17, RZ, RZ, -R17 ;  /* 0x000000ffff11e224 */ /* 0x000fe200078e0a11 */
[----:B------:R-:W-:Y:S01]  /*4240*/  ISETP.GE.AND P6, PT, R4, RZ, PT ;  /* 0x000000ff0400720c */ /* 0x000fe20003fc6270 */
[----:B------:R-:W-:Y:S01]  /*4250*/  @!P5 IMAD.MOV R3, RZ, RZ, -R3 ;  /* 0x000000ffff03d224 */ /* 0x000fe200078e0a03 */
[----:B------:R-:W-:Y:S01]  /*4260*/  LOP3.LUT R4, R10, 0x1b4, RZ, 0xfc, !PT ;  /* 0x000001b40a047812 */ /* 0x000fe200078efcff */
[----:B------:R-:W-:Y:S01]  /*4270*/  @!P2 IMAD.IADD R9, R9, 0x1, -R12 ;  /* 0x000000010909a824 */ /* 0x000fe200078e0a0c */
[----:B------:R-:W-:Y:S01]  /*4280*/  STL [R1+0x388], R17 ;  /* 0x0003881101007387 */ /* 0x000fe20000100800 */
[----:B------:R-:W-:Y:S01]  /*4290*/  IMAD R16, R12, R8, R16 ;  /* 0x000000080c107224 */ /* 0x000fe200078e0210 */
[----:B------:R-:W-:Y:S01]  /*42a0*/  ISETP.GE.AND P5, PT, R5, RZ, PT ;  /* 0x000000ff0500720c */ /* 0x000fe20003fa6270 */
[----:B------:R-:W-:Y:S01]  /*42b0*/  IMAD.HI.U32 R8, R14, R11, RZ ;  /* 0x0000000b0e087227 */ /* 0x000fe200078e00ff */
[C---:B------:R-:W-:Y:S01]  /*42c0*/  ISETP.GT.U32.AND P2, PT, R12.reuse, R9, PT ;  /* 0x000000090c00720c */ /* 0x040fe20003f44070 */
[----:B------:R0:W-:Y:S01]  /*42d0*/  STL [R1+0x374], R3 ;  /* 0x0003740301007387 */ /* 0x0001e20000100800 */
[----:B------:R-:W-:Y:S01]  /*42e0*/  IABS R5, R7 ;  /* 0x0000000700057213 */ /* 0x000fe20000000000 */
[----:B------:R-:W-:Y:S01]  /*42f0*/  @!P3 IMAD.IADD R13, R13, 0x1, -R12 ;  /* 0x000000010d0db824 */ /* 0x000fe200078e0a0c */
[----:B------:R-:W-:Y:S01]  /*4300*/  ISETP.GT.U32.AND P3, PT, R12, R16, PT ;  /* 0x000000100c00720c */ /* 0x000fe20003f64070 */
[----:B------:R-:W-:-:S02]  /*4310*/  IMAD.MOV R8, RZ, RZ, -R8 ;  /* 0x000000ffff087224 */ /* 0x000fc400078e0a08 */
[----:B------:R-:W-:Y:S01]  /*4320*/  @!P4 IMAD.MOV R15, RZ, RZ, -R15 ;  /* 0x000000ffff0fc224 */ /* 0x000fe200078e0a0f */
[----:B------:R-:W-:Y:S01]  /*4330*/  ISETP.GE.AND P4, PT, R0, RZ, PT ;  /* 0x000000ff0000720c */ /* 0x000fe20003f86270 */
[----:B------:R-:W-:Y:S01]  /*4340*/  IMAD R11, R12, R8, R11 ;  /* 0x000000080c0b7224 */ /* 0x000fe200078e020b */
[----:B------:R-:W-:Y:S01]  /*4350*/  LOP3.LUT R0, R10, 0x1b2, RZ, 0xfc, !PT ;  /* 0x000001b20a007812 */ /* 0x000fe200078efcff */
[----:B0-----:R-:W-:Y:S01]  /*4360*/  IMAD.MOV.U32 R3, RZ, RZ, R2 ;  /* 0x000000ffff037224 */ /* 0x001fe200078e0002 */
[----:B------:R-:W-:Y:S01]  /*4370*/  IABS R2, R4 ;  /* 0x0000000400027213 */ /* 0x000fe20000000000 */
[----:B------:R-:W-:Y:S01]  /*4380*/  @!P2 IMAD.IADD R9, R9, 0x1, -R12 ;  /* 0x000000010909a824 */ /* 0x000fe200078e0a0c */
[----:B------:R-:W-:Y:S01]  /*4390*/  ISETP.GT.U32.AND P2, PT, R12, R11, PT ;  /* 0x0000000b0c00720c */ /* 0x000fe20003f44070 */
[----:B------:R-:W-:Y:S01]  /*43a0*/  @!P0 IMAD.MOV R3, RZ, RZ, -R3 ;  /* 0x000000ffff038224 */ /* 0x000fe200078e0a03 */
[----:B------:R-:W-:Y:S01]  /*43b0*/  ISETP.GE.AND P0, PT, R4, RZ, PT ;  /* 0x000000ff0400720c */ /* 0x000fe20003f06270 */
[----:B------:R-:W-:Y:S01]  /*43c0*/  IMAD.HI.U32 R4, R14, R2, RZ ;  /* 0x000000020e047227 */ /* 0x000fe200078e00ff */
[----:B------:R0:W-:Y:S01]  /*43d0*/  STL [R1+0x380], R15 ;  /* 0x0003800f01007387 */ /* 0x0001e20000100800 */
[----:B------:R-:W-:-:S02]  /*43e0*/  IABS R6, R0 ;  /* 0x0000000000067213 */ /* 0x000fc40000000000 */
[----:B------:R-:W-:Y:S01]  /*43f0*/  IMAD.MOV R4, RZ, RZ, -R4 ;  /* 0x000000ffff047224 */ /* 0x000fe200078e0a04 */
[----:B------:R2:W-:Y:S01]  /*4400*/  STL [R1+0x384], R3 ;  /* 0x0003840301007387 */ /* 0x0005e20000100800 */
[----:B------:R-:W-:Y:S02]  /*4410*/  @!P3 IMAD.IADD R16, R16, 0x1, -R12 ;  /* 0x000000011010b824 */ /* 0x000fe400078e0a0c */
[C---:B------:R-:W-:Y:S02]  /*4420*/  IMAD R2, R12.reuse, R4, R2 ;  /* 0x000000040c027224 */ /* 0x040fe400078e0202 */
[----:B------:R-:W-:Y:S01]  /*4430*/  @!P2 IMAD.IADD R11, R11, 0x1, -R12 ;  /* 0x000000010b0ba824 */ /* 0x000fe200078e0a0c */
[----:B------:R-:W-:Y:S01]  /*4440*/  ISETP.GT.U32.AND P3, PT, R12, R16, PT ;  /* 0x000000100c00720c */ /* 0x000fe20003f64070 */
[----:B0-----:R-:W-:Y:S01]  /*4450*/  IMAD.MOV.U32 R15, RZ, RZ, R13 ;  /* 0x000000ffff0f7224 */ /* 0x001fe200078e000d */
[----:B------:R-:W-:Y:S01]  /*4460*/  LOP3.LUT R13, R10, 0x1a6, RZ, 0xfc, !PT ;  /* 0x000001a60a0d7812 */ /* 0x000fe200078efcff */
[----:B------:R-:W-:Y:S01]  /*4470*/  IMAD.HI.U32 R8, R14, R6, RZ ;  /* 0x000000060e087227 */ /* 0x000fe200078e00ff */
[----:B------:R-:W-:-:S03]  /*4480*/  ISETP.GT.U32.AND P2, PT, R12, R11, PT ;  /* 0x0000000b0c00720c */ /* 0x000fc60003f44070 */
[----:B------:R-:W-:Y:S01]  /*4490*/  @!P6 IMAD.MOV R15, RZ, RZ, -R15 ;  /* 0x000000ffff0fe224 */ /* 0x000fe200078e0a0f */
[----:B------:R-:W-:Y:S01]  /*44a0*/  ISETP.GT.U32.AND P6, PT, R12, R2, PT ;  /* 0x000000020c00720c */ /* 0x000fe20003fc4070 */
[----:B--2---:R-:W-:Y:S01]  /*44b0*/  IMAD.MOV.U32 R3, RZ, RZ, R9 ;  /* 0x000000ffff037224 */ /* 0x004fe200078e0009 */
[----:B------:R-:W-:Y:S01]  /*44c0*/  IABS R9, R13 ;  /* 0x0000000d00097213 */ /* 0x000fe20000000000 */
[----:B------:R-:W-:Y:S02]  /*44d0*/  IMAD.MOV R8, RZ, RZ, -R8 ;  /* 0x000000ffff087224 */ /* 0x000fe400078e0a08 */
[----:B------:R-:W-:Y:S01]  /*44e0*/  @!P3 IMAD.IADD R16, R16, 0x1, -R12 ;  /* 0x000000011010b824 */ /* 0x000fe200078e0a0c */
[----:B------:R-:W-:Y:S01]  /*44f0*/  ISETP.GE.AND P3, PT, R7, RZ, PT ;  /* 0x000000ff0700720c */ /* 0x000fe20003f66270 */
[----:B------:R-:W-:Y:S01]  /*4500*/  IMAD.HI.U32 R4, R14, R5, RZ ;  /* 0x000000050e047227 */ /* 0x000fe200078e00ff */
[----:B------:R-:W-:-:S03]  /*4510*/  LOP3.LUT R7, R10, 0x1ae, RZ, 0xfc, !PT ;  /* 0x000001ae0a077812 */ /* 0x000fc600078efcff */
[----:B------:R-:W-:Y:S01]  /*4520*/  @!P5 IMAD.MOV R3, RZ, RZ, -R3 ;  /* 0x000000ffff03d224 */ /* 0x000fe200078e0a03 */
[----:B------:R-:W-:Y:S01]  /*4530*/  ISETP.GE.AND P5, PT, R0, RZ, PT ;  /* 0x000000ff0000720c */ /* 0x000fe20003fa6270 */
[----:B------:R-:W-:Y:S02]  /*4540*/  @!P6 IMAD.IADD R2, R2, 0x1, -R12 ;  /* 0x000000010202e824 */ /* 0x000fe400078e0a0c */
[C---:B------:R-:W-:Y:S01]  /*4550*/  IMAD R0, R12.reuse, R8, R6 ;  /* 0x000000080c007224 */ /* 0x040fe200078e0206 */
[----:B------:R-:W-:Y:S01]  /*4560*/  IABS R8, R7 ;  /* 0x0000000700087213 */ /* 0x000fe20000000000 */
[----:B------:R-:W-:Y:S01]  /*4570*/  IMAD.MOV R4, RZ, RZ, -R4 ;  /* 0x000000ffff047224 */ /* 0x000fe200078e0a04 */
[C---:B------:R-:W-:Y:S01]  /*4580*/  ISETP.GT.U32.AND P6, PT, R12.reuse, R2, PT ;  /* 0x000000020c00720c */ /* 0x040fe20003fc4070 */
[----:B------:R0:W-:Y:S01]  /*4590*/  STL [R1+0x37c], R3 ;  /* 0x00037c0301007387 */ /* 0x0001e20000100800 */
[----:B------:R-:W-:Y:S01]  /*45a0*/  @!P2 IMAD.IADD R11, R11, 0x1, -R12 ;  /* 0x000000010b0ba824 */ /* 0x000fe200078e0a0c */
[C---:B------:R-:W-:Y:S01]  /*45b0*/  ISETP.GT.U32.AND P2, PT, R12.reuse, R0, PT ;  /* 0x000000000c00720c */ /* 0x040fe20003f44070 */
[----:B------:R-:W-:Y:S01]  /*45c0*/  IMAD R5, R12, R4, R5 ;  /* 0x000000040c057224 */ /* 0x000fe200078e0205 */
[----:B------:R2:W-:Y:S01]  /*45d0*/  STL [R1+0x378], R15 ;  /* 0x0003780f01007387 */ /* 0x0005e20000100800 */
[----:B------:R-:W-:-:S02]  /*45e0*/  LOP3.LUT R4, R10, 0x1ac, RZ, 0xfc, !PT ;  /* 0x000001ac0a047812 */ /* 0x000fc400078efcff */
[----:B------:R-:W-:Y:S02]  /*45f0*/  LOP3.LUT R6, R10, 0x1a8, RZ, 0xfc, !PT ;  /* 0x000001a80a067812 */ /* 0x000fe400078efcff */
[----:B------:R-:W-:Y:S01]  /*4600*/  IABS R22, R4 ;  /* 0x0000000400167213 */ /* 0x000fe20000000000 */
[----:B0-----:R-:W-:Y:S01]  /*4610*/  IMAD.MOV.U32 R3, RZ, RZ, R16 ;  /* 0x000000ffff037224 */ /* 0x001fe200078e0010 */
[----:B------:R-:W-:Y:S01]  /*4620*/  IABS R17, R6 ;  /* 0x0000000600117213 */ /* 0x000fe20000000000 */
[----:B------:R-:W-:Y:S01]  /*4630*/  @!P6 IMAD.IADD R2, R2, 0x1, -R12 ;  /* 0x000000010202e824 */ /* 0x000fe200078e0a0c */
[----:B------:R-:W-:Y:S01]  /*4640*/  ISETP.GT.U32.AND P6, PT, R12, R5, PT ;  /* 0x000000050c00720c */ /* 0x000fe20003fc4070 */
[----:B--2---:R-:W-:-:S04]  /*4650*/  IMAD.HI.U32 R15, R14, R8, RZ ;  /* 0x000000080e0f7227 */ /* 0x004fc800078e00ff */
[----:B------:R-:W-:Y:S02]  /*4660*/  IMAD.MOV R15, RZ, RZ, -R15 ;  /* 0x000000ffff0f7224 */ /* 0x000fe400078e0a0f */
[----:B------:R-:W-:-:S04]  /*4670*/  IMAD.HI.U32 R21, R14, R22, RZ ;  /* 0x000000160e157227 */ /* 0x000fc800078e00ff */
[----:B------:R-:W-:Y:S02]  /*4680*/  IMAD R8, R12, R15, R8 ;  /* 0x0000000f0c087224 */ /* 0x000fe400078e0208 */
[--C-:B------:R-:W-:Y:S02]  /*4690*/  @!P2 IMAD.IADD R0, R0, 0x1, -R12.reuse ;  /* 0x000000010000a824 */ /* 0x100fe400078e0a0c */
[----:B------:R-:W-:Y:S01]  /*46a0*/  IMAD.MOV R21, RZ, RZ, -R21 ;  /* 0x000000ffff157224 */ /* 0x000fe200078e0a15 */
[C---:B------:R-:W-:Y:S01]  /*46b0*/  ISETP.GT.U32.AND P2, PT, R12.reuse, R8, PT ;  /* 0x000000080c00720c */ /* 0x040fe20003f44070 */
[----:B------:R-:W-:Y:S02]  /*46c0*/  @!P6 IMAD.IADD R5, R5, 0x1, -R12 ;  /* 0x000000010505e824 */ /* 0x000fe400078e0a0c */
[----:B------:R-:W-:Y:S02]  /*46d0*/  IMAD R21, R12, R21, R22 ;  /* 0x000000150c157224 */ /* 0x000fe400078e0216 */
[----:B------:R-:W-:-:S03]  /*46e0*/  IMAD.HI.U32 R18, R14, R17, RZ ;  /* 0x000000110e127227 */ /* 0x000fc600078e00ff */
[C---:B------:R-:W-:Y:S01]  /*46f0*/  ISETP.GT.U32.AND P6, PT, R12.reuse, R21, PT ;  /* 0x000000150c00720c */ /* 0x040fe20003fc4070 */
[----:B------:R-:W-:Y:S02]  /*4700*/  IMAD.MOV R18, RZ, RZ, -R18 ;  /* 0x000000ffff127224 */ /* 0x000fe400078e0a12 */
[----:B------:R-:W-:Y:S01]  /*4710*/  @!P1 IMAD.MOV R3, RZ, RZ, -R3 ;  /* 0x000000ffff039224 */ /* 0x000fe200078e0a03 */
[----:B------:R-:W-:Y:S01]  /*4720*/  ISETP.GT.U32.AND P1, PT, R12, R5, PT ;  /* 0x000000050c00720c */ /* 0x000fe20003f24070 */
[----:B------:R-:W-:Y:S01]  /*4730*/  @!P2 IMAD.IADD R8, R8, 0x1, -R12 ;  /* 0x000000010808a824 */ /* 0x000fe200078e0a0c */
[C---:B------:R-:W-:Y:S01]  /*4740*/  ISETP.GT.U32.AND P2, PT, R12.reuse, R0, PT ;  /* 0x000000000c00720c */ /* 0x040fe20003f44070 */
[----:B------:R-:W-:Y:S01]  /*4750*/  IMAD R17, R12, R18, R17 ;  /* 0x000000120c117224 */ /* 0x000fe200078e0211 */
[----:B------:R0:W-:Y:S01]  /*4760*/  STL [R1+0x36c], R3 ;  /* 0x00036c0301007387 */ /* 0x0001e20000100800 */
[----:B------:R-:W-:Y:S01]  /*4770*/  IMAD.HI.U32 R15, R14, R9, RZ ;  /* 0x000000090e0f7227 */ /* 0x000fe200078e00ff */
[----:B------:R-:W-:-:S03]  /*4780*/  LOP3.LUT R18, R10, 0x1a4, RZ, 0xfc, !PT ;  /* 0x000001a40a127812 */ /* 0x000fc600078efcff */
[----:B------:R-:W-:Y:S01]  /*4790*/  @!P6 IMAD.IADD R21, R21, 0x1, -R12 ;  /* 0x000000011515e824 */ /* 0x000fe200078e0a0c */
[C---:B------:R-:W-:Y:S01]  /*47a0*/  ISETP.GT.U32.AND P6, PT, R12.reuse, R8, PT ;  /* 0x000000080c00720c */ /* 0x040fe20003fc4070 */
[----:B------:R-:W-:Y:S01]  /*47b0*/  @!P0 IMAD.MOV R2, RZ, RZ, -R2 ;  /* 0x000000ffff028224 */ /* 0x000fe200078e0a02 */
[----:B------:R-:W-:Y:S01]  /*47c0*/  ISETP.GT.U32.AND P0, PT, R12, R20, PT ;  /* 0x000000140c00720c */ /* 0x000fe20003f04070 */
[----:B------:R-:W-:Y:S01]  /*47d0*/  IMAD.MOV R15, RZ, RZ, -R15 ;  /* 0x000000ffff0f7224 */ /* 0x000fe200078e0a0f */
[----:B------:R-:W-:Y:S01]  /*47e0*/  IABS R16, R18 ;  /* 0x0000001200107213 */ /* 0x000fe20000000000 */
[----:B0-----:R-:W-:Y:S02]  /*47f0*/  IMAD.MOV.U32 R3, RZ, RZ, R11 ;  /* 0x000000ffff037224 */ /* 0x001fe400078e000b */
[--C-:B------:R-:W-:Y:S01]  /*4800*/  @!P2 IMAD.IADD R0, R0, 0x1, -R12.reuse ;  /* 0x000000010000a824 */ /* 0x100fe200078e0a0c */
[C---:B------:R-:W-:Y:S01]  /*4810*/  ISETP.GT.U32.AND P2, PT, R12.reuse, R17, PT ;  /* 0x000000110c00720c */ /* 0x040fe20003f44070 */
[----:B------:R-:W-:Y:S01]  /*4820*/  @!P4 IMAD.MOV R3, RZ, RZ, -R3 ;  /* 0x000000ffff03c224 */ /* 0x000fe200078e0a03 */
[C---:B------:R-:W-:Y:S01]  /*4830*/  ISETP.GT.U32.AND P4, PT, R12.reuse, R21, PT ;  /* 0x000000150c00720c */ /* 0x040fe20003f84070 */
[----:B------:R-:W-:Y:S01]  /*4840*/  IMAD R9, R12, R15, R9 ;  /* 0x0000000f0c097224 */ /* 0x000fe200078e0209 */
[----:B------:R-:W-:Y:S01]  /*4850*/  LOP3.LUT R15, R10, 0x1a2, RZ, 0xfc, !PT ;  /* 0x000001a20a0f7812 */ /* 0x000fe200078efcff */
[--C-:B------:R-:W-:Y:S01]  /*4860*/  @!P1 IMAD.IADD R5, R5, 0x1, -R12.reuse ;  /* 0x0000000105059824 */ /* 0x100fe200078e0a0c */
[----:B------:R0:W-:Y:S01]  /*4870*/  STL [R1+0x368], R3 ;  /* 0x0003680301007387 */ /* 0x0001e20000100800 */
[--C-:B------:R-:W-:Y:S01]  /*4880*/  @!P6 IMAD.IADD R8, R8, 0x1, -R12.reuse ;  /* 0x000000010808e824 */ /* 0x100fe200078e0a0c */
[----:B------:R-:W-:Y:S01]  /*4890*/  ISETP.GT.U32.AND P6, PT, R12, R9, PT ;  /* 0x000000090c00720c */ /* 0x000fe20003fc4070 */
[----:B------:R-:W-:Y:S01]  /*48a0*/  @!P0 IMAD.IADD R20, R20, 0x1, -R12 ;  /* 0x0000000114148824 */ /* 0x000fe200078e0a0c */
[----:B------:R-:W-:Y:S01]  /*48b0*/  IABS R11, R15 ;  /* 0x0000000f000b7213 */ /* 0x000fe20000000000 */
[----:B------:R-:W-:Y:S01]  /*48c0*/  IMAD.MOV.U32 R22, RZ, RZ, R0 ;  /* 0x000000ffff167224 */ /* 0x000fe200078e0000 */
[----:B------:R-:W-:Y:S01]  /*48d0*/  ISETP.GE.AND P1, PT, R7, RZ, PT ;  /* 0x000000ff0700720c */ /* 0x000fe20003f26270 */
[----:B------:R-:W-:Y:S01]  /*48e0*/  @!P2 IMAD.IADD R17, R17, 0x1, -R12 ;  /* 0x000000011111a824 */ /* 0x000fe200078e0a0c */
[----:B------:R2:W-:Y:S01]  /*48f0*/  STL [R1+0x364], R2 ;  /* 0x0003640201007387 */ /* 0x0005e20000100800 */
[----:B------:R-:W-:Y:S01]  /*4900*/  IMAD.HI.U32 R7, R14, R16, RZ ;  /* 0x000000100e077227 */ /* 0x000fe200078e00ff */
[----:B------:R-:W-:-:S02]  /*4910*/  ISETP.GE.AND P2, PT, R6, RZ, PT ;  /* 0x000000ff0600720c */ /* 0x000fc40003f46270 */
[----:B------:R-:W-:Y:S01]  /*4920*/  ISETP.GE.AND P0, PT, R19, RZ, PT ;  /* 0x000000ff1300720c */ /* 0x000fe20003f06270 */
[----:B0-----:R-:W-:Y:S01]  /*4930*/  IMAD.MOV.U32 R3, RZ, RZ, R5 ;  /* 0x000000ffff037224 */ /* 0x001fe200078e0005 */
[----:B------:R-:W-:Y:S01]  /*4940*/  LOP3.LUT R0, R10, 0x1a0, RZ, 0xfc, !PT ;  /* 0x000001a00a007812 */ /* 0x000fe200078efcff */
[----:B------:R-:W-:Y:S01]  /*4950*/  @!P4 IMAD.IADD R21, R21, 0x1, -R12 ;  /* 0x000000011515c824 */ /* 0x000fe200078e0a0c */
[----:B------:R-:W-:Y:S01]  /*4960*/  ISETP.GE.AND P4, PT, R4, RZ, PT ;  /* 0x000000ff0400720c */ /* 0x000fe20003f86270 */
[----:B------:R-:W-:Y:S01]  /*4970*/  @!P5 IMAD.MOV R22, RZ, RZ, -R22 ;  /* 0x000000ffff16d224 */ /* 0x000fe200078e0a16 */
[----:B------:R-:W-:Y:S01]  /*4980*/  ISETP.GT.U32.AND P5, PT, R12, R20, PT ;  /* 0x000000140c00720c */ /* 0x000fe20003fa4070 */
[----:B--2---:R-:W-:Y:S01]  /*4990*/  IMAD.HI.U32 R2, R14, R11, RZ ;  /* 0x0000000b0e027227 */ /* 0x004fe200078e00ff */
[----:B------:R-:W-:Y:S02]  /*49a0*/  LOP3.LUT R5, R10, 0x19e, RZ, 0xfc, !PT ;  /* 0x0000019e0a057812 */ /* 0x000fe400078efcff */
[----:B------:R-:W-:Y:S01]  /*49b0*/  STL [R1+0x350], R22 ;  /* 0x0003501601007387 */ /* 0x000fe20000100800 */
[----:B------:R-:W-:Y:S01]  /*49c0*/  @!P3 IMAD.MOV R3, RZ, RZ, -R3 ;  /* 0x000000ffff03b224 */ /* 0x000fe200078e0a03 */
[----:B------:R-:W-:Y:S01]  /*49d0*/  ISETP.GT.U32.AND P3, PT, R12, R17, PT ;  /* 0x000000110c00720c */ /* 0x000fe20003f64070 */
[----:B------:R-:W-:-:S02]  /*49e0*/  IMAD.MOV R7, RZ, RZ, -R7 ;  /* 0x000000ffff077224 */ /* 0x000fc400078e0a07 */
[----:B------:R-:W-:Y:S01]  /*49f0*/  IMAD.MOV R2, RZ, RZ, -R2 ;  /* 0x000000ffff027224 */ /* 0x000fe200078e0a02 */
[----:B------:R0:W-:Y:S01]  /*4a00*/  STL [R1+0x34c], R3 ;  /* 0x00034c0301007387 */ /* 0x0001e20000100800 */
[C---:B------:R-:W-:Y:S02]  /*4a10*/  IMAD R4, R12.reuse, R7, R16 ;  /* 0x000000070c047224 */ /* 0x040fe400078e0210 */
[----:B------:R-:W-:Y:S02]  /*4a20*/  @!P6 IMAD.IADD R9, R9, 0x1, -R12 ;  /* 0x000000010909e824 */ /* 0x000fe400078e0a0c */
[----:B------:R-:W-:Y:S02]  /*4a30*/  IMAD.MOV.U32 R6, RZ, RZ, R8 ;  /* 0x000000ffff067224 */ /* 0x000fe400078e0008 */
[C---:B------:R-:W-:Y:S01]  /*4a40*/  IMAD R2, R12.reuse, R2, R11 ;  /* 0x000000020c027224 */ /* 0x040fe200078e020b */
[C---:B------:R-:W-:Y:S01]  /*4a50*/  ISETP.GT.U32.AND P6, PT, R12.reuse, R9, PT ;  /* 0x000000090c00720c */ /* 0x040fe20003fc4070 */
[----:B------:R-:W-:Y:S01]  /*4a60*/  @!P1 IMAD.MOV R6, RZ, RZ, -R6 ;  /* 0x000000ffff069224 */ /* 0x000fe200078e0a06 */
[----:B------:R-:W-:Y:S01]  /*4a70*/  ISETP.GT.U32.AND P1, PT, R12, R4, PT ;  /* 0x000000040c00720c */ /* 0x000fe20003f24070 */
[----:B0-----:R-:W-:-:S02]  /*4a80*/  IMAD.MOV.U32 R3, RZ, RZ, R21 ;  /* 0x000000ffff037224 */ /* 0x001fc400078e0015 */
[--C-:B------:R-:W-:Y:S01]  /*4a90*/  @!P5 IMAD.IADD R20, R20, 0x1, -R12.reuse ;  /* 0x000000011414d824 */ /* 0x100fe200078e0a0c */
[----:B------:R-:W-:Y:S01]  /*4aa0*/  ISETP.GT.U32.AND P5, PT, R12, R2, PT ;  /* 0x000000020c00720c */ /* 0x000fe20003fa4070 */
[----:B------:R-:W-:Y:S01]  /*4ab0*/  @!P4 IMAD.MOV R3, RZ, RZ, -R3 ;  /* 0x000000ffff03c224 */ /* 0x000fe200078e0a03 */
[----:B------:R-:W-:Y:S01]  /*4ac0*/  ISETP.GE.AND P4, PT, R13, RZ, PT ;  /* 0x000000ff0d00720c */ /* 0x000fe20003f86270 */
[----:B------:R-:W-:Y:S01]  /*4ad0*/  @!P3 IMAD.IADD R17, R17, 0x1, -R12 ;  /* 0x000000011111b824 */ /* 0x000fe200078e0a0c */
[----:B------:R-:W-:Y:S01]  /*4ae0*/  IABS R13, R0 ;  /* 0x00000000000d7213 */ /* 0x000fe20000000000 */
[----:B------:R0:W-:Y:S01]  /*4af0*/  STL [R1+0x348], R6 ;  /* 0x0003480601007387 */ /* 0x0001e20000100800 */
[----:B------:R-:W-:Y:S01]  /*4b00*/  IMAD.MOV.U32 R8, RZ, RZ, R20 ;  /* 0x000000ffff087224 */ /* 0x000fe200078e0014 */
[----:B------:R-:W-:Y:S01]  /*4b10*/  ISETP.GE.AND P3, PT, R18, RZ, PT ;  /* 0x000000ff1200720c */ /* 0x000fe20003f66270 */
[----:B------:R-:W-:Y:S01]  /*4b20*/  @!P6 IMAD.IADD R9, R9, 0x1, -R12 ;  /* 0x000000010909e824 */ /* 0x000fe200078e0a0c */
[----:B------:R2:W-:Y:S01]  /*4b30*/  STL [R1+0x344], R3 ;  /* 0x0003440301007387 */ /* 0x0005e20000100800 */
[----:B------:R-:W-:Y:S01]  /*4b40*/  IMAD.HI.U32 R7, R14, R13, RZ ;  /* 0x0000000d0e077227 */ /* 0x000fe200078e00ff */
[----:B------:R-:W-:-:S02]  /*4b50*/  ISETP.GE.AND P6, PT, R15, RZ, PT ;  /* 0x000000ff0f00720c */ /* 0x000fc40003fc6270 */
[----:B------:R-:W-:Y:S01]  /*4b60*/  LOP3.LUT R15, R10, 0x19c, RZ, 0xfc, !PT ;  /* 0x0000019c0a0f7812 */ /* 0x000fe200078efcff */
[----:B------:R-:W-:Y:S01]  /*4b70*/  @!P0 IMAD.MOV R8, RZ, RZ, -R8 ;  /* 0x000000ffff088224 */ /* 0x000fe200078e0a08 */
[----:B0-----:R-:W-:Y:S01]  /*4b80*/  IABS R6, R5 ;  /* 0x0000000500067213 */ /* 0x001fe20000000000 */
[--C-:B------:R-:W-:Y:S01]  /*4b90*/  @!P1 IMAD.IADD R4, R4, 0x1, -R12.reuse ;  /* 0x0000000104049824 */ /* 0x100fe200078e0a0c */
[----:B------:R-:W-:Y:S01]  /*4ba0*/  ISETP.GE.AND P1, PT, R0, RZ, PT ;  /* 0x000000ff0000720c */ /* 0x000fe20003f26270 */
[----:B------:R-:W-:Y:S01]  /*4bb0*/  IMAD.MOV R7, RZ, RZ, -R7 ;  /* 0x000000ffff077224 */ /* 0x000fe200078e0a07 */
[----:B------:R-:W-:Y:S01]  /*4bc0*/  STL [R1+0x2dc], R8 ;  /* 0x0002dc0801007387 */ /* 0x000fe20000100800 */
[----:B--2---:R-:W-:Y:S01]  /*4bd0*/  IMAD.MOV.U32 R3, RZ, RZ, R17 ;  /* 0x000000ffff037224 */ /* 0x004fe200078e0011 */
[----:B------:R-:W-:Y:S01]  /*4be0*/  ISETP.GT.U32.AND P0, PT, R12, R4, PT ;  /* 0x000000040c00720c */ /* 0x000fe20003f04070 */
[----:B------:R-:W-:Y:S02]  /*4bf0*/  @!P5 IMAD.IADD R2, R2, 0x1, -R12 ;  /* 0x000000010202d824 */ /* 0x000fe400078e0a0c */
[----:B------:R-:W-:Y:S01]  /*4c00*/  @!P2 IMAD.MOV R3, RZ, RZ, -R3 ;  /* 0x000000ffff03a224 */ /* 0x000fe200078e0a03 */
[----:B------:R-:W-:Y:S01]  /*4c10*/  ISETP.GE.AND P2, PT, R5, RZ, PT ;  /* 0x000000ff0500720c */ /* 0x000fe20003f46270 */
[C---:B------:R-:W-:Y:S01]  /*4c20*/  IMAD R13, R12.reuse, R7, R13 ;  /* 0x000000070c0d7224 */ /* 0x040fe200078e020d */
[----:B------:R-:W-:Y:S01]  /*4c30*/  ISETP.GT.U32.AND P5, PT, R12, R2, PT ;  /* 0x000000020c00720c */ /* 0x000fe20003fa4070 */
[----:B------:R-:W-:Y:S01]  /*4c40*/  IMAD.HI.U32 R0, R14, R6, RZ ;  /* 0x000000060e007227 */ /* 0x000fe200078e00ff */
[----:B------:R0:W-:Y:S01]  /*4c50*/  STL [R1+0x48], R3 ;  /* 0x0000480301007387 */ /* 0x0001e20000100800 */
[----:B------:R-:W-:-:S02]  /*4c60*/  LOP3.LUT R5, R10, 0x19a, RZ, 0xfc, !PT ;  /* 0x0000019a0a057812 */ /* 0x000fc400078efcff */
[----:B------:R-:W-:Y:S01]  /*4c70*/  IMAD.MOV R0, RZ, RZ, -R0 ;  /* 0x000000ffff007224 */ /* 0x000fe200078e0a00 */
[----:B------:R-:W-:Y:S01]  /*4c80*/  LOP3.LUT R7, R10, 0x194, RZ, 0xfc, !PT ;  /* 0x000001940a077812 */ /* 0x000fe200078efcff */
[----:B------:R-:W-:Y:S01]  /*4c90*/  @!P0 IMAD.IADD R4, R4, 0x1, -R12 ;  /* 0x0000000104048824 */ /* 0x000fe200078e0a0c */
[----:B------:R-:W-:Y:S01]  /*4ca0*/  ISETP.GE.AND P0, PT, R15, RZ, PT ;  /* 0x000000ff0f00720c */ /* 0x000fe20003f06270 */
[----:B------:R-:W-:Y:S01]  /*4cb0*/  IMAD R17, R12, R0, R6 ;  /* 0x000000000c117224 */ /* 0x000fe200078e0206 */
[----:B------:R-:W-:Y:S01]  /*4cc0*/  IABS R15, R15 ;  /* 0x0000000f000f7213 */ /* 0x000fe20000000000 */
[----:B0-----:R-:W-:Y:S01]  /*4cd0*/  IMAD.MOV.U32 R3, RZ, RZ, R9 ;  /* 0x000000ffff037224 */ /* 0x001fe200078e0009 */
[----:B------:R-:W-:Y:S01]  /*4ce0*/  LOP3.LUT R0, R10, 0x198, RZ, 0xfc, !PT ;  /* 0x000001980a007812 */ /* 0x000fe200078efcff */
[----:B------:R-:W-:Y:S01]  /*4cf0*/  @!P5 IMAD.IADD R2, R2, 0x1, -R12 ;  /* 0x000000010202d824 */ /* 0x000fe200078e0a0c */
[C---:B------:R-:W-:Y:S01]  /*4d00*/  ISETP.GT.U32.AND P5, PT, R12.reuse, R17, PT ;  /* 0x000000110c00720c */ /* 0x040fe20003fa4070 */
[----:B------:R-:W-:Y:S01]  /*4d10*/  @!P4 IMAD.MOV R3, RZ, RZ, -R3 ;  /* 0x000000ffff03c224 */ /* 0x000fe200078e0a03 */
[----:B------:R-:W-:Y:S01]  /*4d20*/  ISETP.GT.U32.AND P4, PT, R12, R13, PT ;  /* 0x0000000d0c00720c */ /* 0x000fe20003f84070 */
[----:B------:R-:W-:Y:S01]  /*4d30*/  IMAD.HI.U32 R6, R14, R15, RZ ;  /* 0x0000000f0e067227 */ /* 0x000fe200078e00ff */
[----:B------:R-:W-:-:S02]  /*4d40*/  IABS R9, R0 ;  /* 0x0000000000097213 */ /* 0x000fc40000000000 */
[----:B------:R0:W-:Y:S01]  /*4d50*/  STL [R1+0x44], R3 ;  /* 0x0000440301007387 */ /* 0x0001e20000100800 */
[----:B------:R-:W-:Y:S01]  /*4d60*/  IMAD.MOV R6, RZ, RZ, -R6 ;  /* 0x000000ffff067224 */ /* 0x000fe200078e0a06 */
[----:B------:R-:W-:Y:S01]  /*4d70*/  IABS R8, R5 ;  /* 0x0000000500087213 */ /* 0x000fe20000000000 */
[----:B------:R-:W-:Y:S01]  /*4d80*/  @!P6 IMAD.MOV R2, RZ, RZ, -R2 ;  /* 0x000000ffff02e224 */ /* 0x000fe200078e0a02 */
[----:B------:R-:W-:Y:S01]  /*4d90*/  ISETP.GE.AND P6, PT, R0, RZ, PT ;  /* 0x000000ff0000720c */ /* 0x000fe20003fc6270 */
[----:B------:R-:W-:Y:S01]  /*4da0*/  IMAD R15, R12, R6, R15 ;  /* 0x000000060c0f7224 */ /* 0x000fe200078e020f */
[----:B------:R-:W-:Y:S01]  /*4db0*/  LOP3.LUT R0, R10, 0x196, RZ, 0xfc, !PT ;  /* 0x000001960a007812 */ /* 0x000fe200078efcff */
[--C-:B------:R-:W-:Y:S01]  /*4dc0*/  @!P5 IMAD.IADD R17, R17, 0x1, -R12.reuse ;  /* 0x000000011111d824 */ /* 0x100fe200078e0a0c */
[----:B------:R-:W-:Y:S01]  /*4dd0*/  IABS R16, R7 ;  /* 0x0000000700107213 */ /* 0x000fe20000000000 */
[----:B------:R-:W-:Y:S01]  /*4de0*/  @!P4 IMAD.IADD R13, R13, 0x1, -R12 ;  /* 0x000000010d0dc824 */ /* 0x000fe200078e0a0c */
[----:B------:R-:W-:Y:S01]  /*4df0*/  ISETP.GE.AND P4, PT, R5, RZ, PT ;  /* 0x000000ff0500720c */ /* 0x000fe20003f86270 */
[----:B0-----:R-:W-:Y:S01]  /*4e00*/  IMAD.MOV.U32 R3, RZ, RZ, R4 ;  /* 0x000000ffff037224 */ /* 0x001fe200078e0004 */
[----:B------:R-:W-:Y:S01]  /*4e10*/  ISETP.GT.U32.AND P5, PT, R12, R17, PT ;  /* 0x000000110c00720c */ /* 0x000fe20003fa4070 */
[----:B------:R-:W-:Y:S01]  /*4e20*/  IMAD.HI.U32 R4, R14, R9, RZ ;  /* 0x000000090e047227 */ /* 0x000fe200078e00ff */
[----:B------:R-:W-:-:S03]  /*4e30*/  IABS R6, R0 ;  /* 0x0000000000067213 */ /* 0x000fc60000000000 */
[----:B------:R-:W-:Y:S01]  /*4e40*/  @!P3 IMAD.MOV R3, RZ, RZ, -R3 ;  /* 0x000000ffff03b224 */ /* 0x000fe200078e0a03 */
[----:B------:R-:W-:Y:S01]  /*4e50*/  ISETP.GT.U32.AND P3, PT, R12, R13, PT ;  /* 0x0000000d0c00720c */ /* 0x000fe20003f64070 */
[----:B------:R-:W-:-:S03]  /*4e60*/  IMAD.HI.U32 R5, R14, R8, RZ ;  /* 0x000000080e057227 */ /* 0x000fc600078e00ff */
[----:B------:R0:W-:Y:S01]  /*4e70*/  STL [R1+0x2f0], R3 ;  /* 0x0002f00301007387 */ /* 0x0001e20000100800 */
[----:B------:R-:W-:Y:S02]  /*4e80*/  IMAD.MOV R4, RZ, RZ, -R4 ;  /* 0x000000ffff047224 */ /* 0x000fe400078e0a04 */
[----:B------:R-:W-:Y:S01]  /*4e90*/  IMAD.MOV R5, RZ, RZ, -R5 ;  /* 0x000000ffff057224 */ /* 0x000fe200078e0a05 */
[----:B------:R2:W-:Y:S01]  /*4ea0*/  STL [R1+0x338], R2 ;  /* 0x0003380201007387 */ /* 0x0005e20000100800 */
[----:B------:R-:W-:Y:S01]  /*4eb0*/  IMAD R9, R12, R4, R9 ;  /* 0x000000040c097224 */ /* 0x000fe200078e0209 */
[----:B------:R-:W-:Y:S01]  /*4ec0*/  LOP3.LUT R4, R10, 0x192, RZ, 0xfc, !PT ;  /* 0x000001920a047812 */ /* 0x000fe200078efcff */
[C---:B------:R-:W-:Y:S02]  /*4ed0*/  IMAD R8, R12.reuse, R5, R8 ;  /* 0x000000050c087224 */ /* 0x040fe400078e0208 */
[--C-:B------:R-:W-:Y:S01]  /*4ee0*/  @!P3 IMAD.IADD R13, R13, 0x1, -R12.reuse ;  /* 0x000000010d0db824 */ /* 0x100fe200078e0a0c */
[C---:B------:R-:W-:Y:S01]  /*4ef0*/  ISETP.GT.U32.AND P3, PT, R12.reuse, R15, PT ;  /* 0x0000000f0c00720c */ /* 0x040fe20003f64070 */
[----:B------:R-:W-:Y:S01]  /*4f00*/  @!P5 IMAD.IADD R17, R17, 0x1, -R12 ;  /* 0x000000011111d824 */ /* 0x000fe200078e0a0c */
[----:B------:R-:W-:Y:S01]  /*4f10*/  ISETP.GT.U32.AND P5, PT, R12, R8, PT ;  /* 0x000000080c00720c */ /* 0x000fe20003fa4070 */
[----:B0-----:R-:W-:Y:S01]  /*4f20*/  IMAD.MOV.U32 R3, RZ, RZ, R13 ;  /* 0x000000ffff037224 */ /* 0x001fe200078e000d */
[----:B--2---:R-:W-:Y:S01]  /*4f30*/  LOP3.LUT R2, R10, 0x190, RZ, 0xfc, !PT ;  /* 0x000001900a027812 */ /* 0x004fe200078efcff */
[----:B------:R-:W-:Y:S01]  /*4f40*/  IMAD.HI.U32 R13, R14, R6, RZ ;  /* 0x000000060e0d7227 */ /* 0x000fe200078e00ff */
[----:B------:R-:W-:-:S02]  /*4f50*/  IABS R11, R4 ;  /* 0x00000004000b7213 */ /* 0x000fc40000000000 */
[----:B------:R-:W-:Y:S01]  /*4f60*/  IABS R5, R2 ;  /* 0x0000000200057213 */ /* 0x000fe20000000000 */
[----:B------:R-:W-:Y:S01]  /*4f70*/  @!P1 IMAD.MOV R3, RZ, RZ, -R3 ;  /* 0x000000ffff039224 */ /* 0x000fe200078e0a03 */
[----:B------:R-:W-:Y:S01]  /*4f80*/  ISETP.GT.U32.AND P1, PT, R12, R9, PT ;  /* 0x000000090c00720c */ /* 0x000fe20003f24070 */
[----:B------:R-:W-:Y:S02]  /*4f90*/  IMAD.MOV R13, RZ, RZ, -R13 ;  /* 0x000000ffff0d7224 */ /* 0x000fe400078e0a0d */
[--C-:B------:R-:W-:Y:S01]  /*4fa0*/  @!P3 IMAD.IADD R15, R15, 0x1, -R12.reuse ;  /* 0x000000010f0fb824 */ /* 0x100fe200078e0a0c */
[----:B------:R0:W-:Y:S01]  /*4fb0*/  STL [R1+0x334], R3 ;  /* 0x0003340301007387 */ /* 0x0001e20000100800 */
[----:B------:R-:W-:-:S03]  /*4fc0*/  @!P5 IMAD.IADD R8, R8, 0x1, -R12 ;  /* 0x000000010808d824 */ /* 0x000fc600078e0a0c */
[C---:B------:R-:W-:Y:S02]  /*4fd0*/  ISETP.GT.U32.AND P3, PT, R12.reuse, R15, PT ;  /* 0x0000000f0c00720c */ /* 0x040fe40003f64070 */
[----:B------:R-:W-:-:S03]  /*4fe0*/  ISETP.GT.U32.AND P5, PT, R12, R8, PT ;  /* 0x000000080c00720c */ /* 0x000fc60003fa4070 */
[----:B------:R-:W-:Y:S02]  /*4ff0*/  @!P1 IMAD.IADD R9, R9, 0x1, -R12 ;  /* 0x0000000109099824 */ /* 0x000fe400078e0a0c */
[----:B0-----:R-:W-:Y:S02]  /*5000*/  IMAD.MOV.U32 R3, RZ, RZ, R17 ;  /* 0x000000ffff037224 */ /* 0x001fe400078e0011 */
[----:B------:R-:W-:Y:S01]  /*5010*/  IMAD.HI.U32 R17, R14, R16, RZ ;  /* 0x000000100e117227 */ /* 0x000fe200078e00ff */
[----:B------:R-:W-:-:S03]  /*5020*/  ISETP.GT.U32.AND P1, PT, R12, R9, PT ;  /* 0x000000090c00720c */ /* 0x000fc60003f24070 */
[----:B------:R-:W-:Y:S01]  /*5030*/  @!P2 IMAD.MOV R3, RZ, RZ, -R3 ;  /* 0x000000ffff03a224 */ /* 0x000fe200078e0a03 */
[----:B------:R-:W-:Y:S01]  /*5040*/  ISETP.GE.AND P2, PT, R0, RZ, PT ;  /* 0x000000ff0000720c */ /* 0x000fe20003f46270 */
[----:B------:R-:W-:Y:S02]  /*5050*/  IMAD R0, R12, R13, R6 ;  /* 0x0000000d0c007224 */ /* 0x000fe400078e0206 */
[----:B------:R-:W-:Y:S01]  /*5060*/  @!P3 IMAD.IADD R15, R15, 0x1, -R12 ;  /* 0x000000010f0fb824 */ /* 0x000fe200078e0a0c */
[----:B------:R0:W-:Y:S01]  /*5070*/  STL [R1+0x330], R3 ;  /* 0x0003300301007387 */ /* 0x0001e20000100800 */
[----:B------:R-:W-:Y:S01]  /*5080*/  IMAD.HI.U32 R6, R14, R11, RZ ;  /* 0x0000000b0e067227 */ /* 0x000fe200078e00ff */
[----:B------:R-:W-:-:S03]  /*5090*/  ISETP.GT.U32.AND P3, PT, R12, R0, PT ;  /* 0x000000000c00720c */ /* 0x000fc60003f64070 */
[----:B------:R-:W-:-:S04]  /*50a0*/  IMAD.HI.U32 R13, R14, R5, RZ ;  /* 0x000000050e0d7227 */ /* 0x000fc800078e00ff */
[----:B------:R-:W-:Y:S02]  /*50b0*/  IMAD.MOV R6, RZ, RZ, -R6 ;  /* 0x000000ffff067224 */ /* 0x000fe400078e0a06 */
[----:B0-----:R-:W-:Y:S02]  /*50c0*/  IMAD.MOV.U32 R3, RZ, RZ, R15 ;  /* 0x000000ffff037224 */ /* 0x001fe400078e000f */
[----:B------:R-:W-:Y:S02]  /*50d0*/  IMAD.MOV R17, RZ, RZ, -R17 ;  /* 0x000000ffff117224 */ /* 0x000fe400078e0a11 */
[----:B------:R-:W-:Y:S02]  /*50e0*/  @!P0 IMAD.MOV R3, RZ, RZ, -R3 ;  /* 0x000000ffff038224 */ /* 0x000fe400078e0a03 */
[----:B------:R-:W-:Y:S02]  /*50f0*/  IMAD.MOV R13, RZ, RZ, -R13 ;  /* 0x000000ffff0d7224 */ /* 0x000fe400078e0a0d */
[----:B------:R-:W-:Y:S01]  /*5100*/  IMAD R11, R12, R6, R11 ;  /* 0x000000060c0b7224 */ /* 0x000fe200078e020b */
[----:B------:R-:W-:Y:S01]  /*5110*/  LOP3.LUT R6, R10, 0x18e, RZ, 0xfc, !PT ;  /* 0x0000018e0a067812 */ /* 0x000fe200078efcff */
[--C-:B------:R-:W-:Y:S01]  /*5120*/  @!P1 IMAD.IADD R9, R9, 0x1, -R12.reuse ;  /* 0x0000000109099824 */ /* 0x100fe200078e0a0c */
[----:B------:R0:W-:Y:S01]  /*5130*/  STL [R1+0x314], R3 ;  /* 0x0003140301007387 */ /* 0x0001e20000100800 */
[----:B------:R-:W-:Y:S01]  /*5140*/  @!P5 IMAD.IADD R8, R8, 0x1, -R12 ;  /* 0x000000010808d824 */ /* 0x000fe200078e0a0c */
[----:B------:R-:W-:Y:S01]  /*5150*/  ISETP.GE.AND P5, PT, R7, RZ, PT ;  /* 0x000000ff0700720c */ /* 0x000fe20003fa6270 */
[C---:B------:R-:W-:Y:S01]  /*5160*/  IMAD R7, R12.reuse, R17, R16 ;  /* 0x000000110c077224 */ /* 0x040fe200078e0210 */
[C---:B------:R-:W-:Y:S01]  /*5170*/  ISETP.GT.U32.AND P1, PT, R12.reuse, R11, PT ;  /* 0x0000000b0c00720c */ /* 0x040fe20003f24070 */
[----:B------:R-:W-:Y:S01]  /*5180*/  IMAD R5, R12, R13, R5 ;  /* 0x0000000d0c057224 */ /* 0x000fe200078e0205 */
[----:B------:R-:W-:Y:S01]  /*5190*/  IABS R13, R6 ;  /* 0x00000006000d7213 */ /* 0x000fe20000000000 */
[----:B------:R-:W-:Y:S01]  /*51a0*/  @!P3 IMAD.IADD R0, R0, 0x1, -R12 ;  /* 0x000000010000b824 */ /* 0x000fe200078e0a0c */
[----:B------:R-:W-:Y:S01]  /*51b0*/  ISETP.GT.U32.AND P0, PT, R12, R7, PT ;  /* 0x000000070c00720c */ /* 0x000fe20003f04070 */
[----:B------:R-:W-:-:S02]  /*51c0*/  IMAD.MOV.U32 R15, RZ, RZ, R8 ;  /* 0x000000ffff0f7224 */ /* 0x000fc400078e0008 */
[----:B0-----:R-:W-:Y:S01]  /*51d0*/  IMAD.MOV.U32 R3, RZ, RZ, R9 ;  /* 0x000000ffff037224 */ /* 0x001fe200078e0009 */
[C---:B------:R-:W-:Y:S01]  /*51e0*/  ISETP.GT.U32.AND P3, PT, R12.reuse, R0, PT ;  /* 0x000000000c00720c */ /* 0x040fe20003f64070 */
[----:B------:R-:W-:Y:S02]  /*51f0*/  IMAD.MOV.U32 R8, RZ, RZ, R13 ;  /* 0x000000ffff087224 */ /* 0x000fe400078e000d */
[----:B------:R-:W-:Y:S01]  /*5200*/  @!P6 IMAD.MOV R3, RZ, RZ, -R3 ;  /* 0x000000ffff03e224 */ /* 0x000fe200078e0a03 */
[----:B------:R-:W-:Y:S01]  /*5210*/  ISETP.GT.U32.AND P6, PT, R12, R5, PT ;  /* 0x000000050c00720c */ /* 0x000fe20003fc4070 */
[----:B------:R-:W-:Y:S01]  /*5220*/  @!P4 IMAD.MOV R15, RZ, RZ, -R15 ;  /* 0x000000ffff0fc224 */ /* 0x000fe200078e0a0f */
[----:B------:R-:W-:Y:S01]  /*5230*/  ISETP.GE.AND P4, PT, R4, RZ, PT ;  /* 0x000000ff0400720c */ /* 0x000fe20003f86270 */
[----:B------:R-:W-:Y:S01]  /*5240*/  IMAD.HI.U32 R9, R14, R8, RZ ;  /* 0x000000080e097227 */ /* 0x000fe200078e00ff */
[----:B------:R-:W-:Y:S02]  /*5250*/  LOP3.LUT R4, R10, 0x18c, RZ, 0xfc, !PT ;  /* 0x0000018c0a047812 */ /* 0x000fe400078efcff */
[----:B------:R-:W-:Y:S01]  /*5260*/  STL [R1+0x324], R15 ;  /* 0x0003240f01007387 */ /* 0x000fe20000100800 */
[--C-:B------:R-:W-:Y:S01]  /*5270*/  @!P1 IMAD.IADD R11, R11, 0x1, -R12.reuse ;  /* 0x000000010b0b9824 */ /* 0x100fe200078e0a0c */
[----:B------:R-:W-:Y:S01]  /*5280*/  IABS R13, R4 ;  /* 0x00000004000d7213 */ /* 0x000fe20000000000 */
[----:B------:R-:W-:Y:S01]  /*5290*/  IMAD.MOV R9, RZ, RZ, -R9 ;  /* 0x000000ffff097224 */ /* 0x000fe200078e0a09 */
[----:B------:R0:W-:Y:S01]  /*52a0*/  STL [R1+0x328], R3 ;  /* 0x0003280301007387 */ /* 0x0001e20000100800 */
[--C-:B------:R-:W-:Y:S01]  /*52b0*/  @!P0 IMAD.IADD R7, R7, 0x1, -R12.reuse ;  /* 0x0000000107078824 */ /* 0x100fe200078e0a0c */
[----:B------:R-:W-:Y:S01]  /*52c0*/  ISETP.GE.AND P0, PT, R6, RZ, PT ;  /* 0x000000ff0600720c */ /* 0x000fe20003f06270 */
[--C-:B------:R-:W-:Y:S01]  /*52d0*/  @!P6 IMAD.IADD R5, R5, 0x1, -R12.reuse ;  /* 0x000000010505e824 */ /* 0x100fe200078e0a0c */
[----:B------:R-:W-:Y:S01]  /*52e0*/  ISETP.GT.U32.AND P6, PT, R12, R11, PT ;  /* 0x0000000b0c00720c */ /* 0x000fe20003fc4070 */
[----:B------:R-:W-:Y:S01]  /*52f0*/  @!P3 IMAD.IADD R0, R0, 0x1, -R12 ;  /* 0x000000010000b824 */ /* 0x000fe200078e0a0c */
[C---:B------:R-:W-:Y:S01]  /*5300*/  ISETP.GT.U32.AND P1, PT, R12.reuse, R7, PT ;  /* 0x000000070c00720c */ /* 0x040fe20003f24070 */
[----:B------:R-:W-:Y:S01]  /*5310*/  IMAD R8, R12, R9, R8 ;  /* 0x000000090c087224 */ /* 0x000fe200078e0208 */
[----:B------:R-:W-:Y:S01]  /*5320*/  ISETP.GE.AND P3, PT, R2, RZ, PT ;  /* 0x000000ff0200720c */ /* 0x000fe20003f66270 */
[----:B------:R-:W-:Y:S01]  /*5330*/  IMAD.HI.U32 R9, R14, R13, RZ ;  /* 0x0000000d0e097227 */ /* 0x000fe200078e00ff */
[----:B------:R-:W-:-:S02]  /*5340*/  LOP3.LUT R6, R10, 0x186, RZ, 0xfc, !PT ;  /* 0x000001860a067812 */ /* 0x000fc400078efcff */
[C---:B------:R-:W-:Y:S01]  /*5350*/  LOP3.LUT R2, R10.reuse, 0x18a, RZ, 0xfc, !PT ;  /* 0x0000018a0a027812 */ /* 0x040fe200078efcff */
[----:B0-----:R-:W-:Y:S01]  /*5360*/  IMAD.MOV.U32 R3, RZ, RZ, R0 ;  /* 0x000000ffff037224 */ /* 0x001fe200078e0000 */
[----:B------:R-:W-:Y:S01]  /*5370*/  IABS R16, R6 ;  /* 0x0000000600107213 */ /* 0x000fe20000000000 */
[----:B------:R-:W-:Y:S01]  /*5380*/  IMAD.MOV R9, RZ, RZ, -R9 ;  /* 0x000000ffff097224 */ /* 0x000fe200078e0a09 */
[----:B------:R-:W-:Y:S01]  /*5390*/  LOP3.LUT R0, R10, 0x188, RZ, 0xfc, !PT ;  /* 0x000001880a007812 */ /* 0x000fe200078efcff */
[----:B------:R-:W-:Y:S01]  /*53a0*/  @!P2 IMAD.MOV R3, RZ, RZ, -R3 ;  /* 0x000000ffff03a224 */ /* 0x000fe200078e0a03 */
[C---:B------:R-:W-:Y:S01]  /*53b0*/  ISETP.GT.U32.AND P2, PT, R12.reuse, R5, PT ;  /* 0x000000050c00720c */ /* 0x040fe20003f44070 */
[C---:B------:R-:W-:Y:S01]  /*53c0*/  IMAD R13, R12.reuse, R9, R13 ;  /* 0x000000090c0d7224 */ /* 0x040fe200078e020d */
[----:B------:R-:W-:Y:S01]  /*53d0*/  IABS R15, R2 ;  /* 0x00000002000f7213 */ /* 0x000fe20000000000 */
[--C-:B------:R-:W-:Y:S01]  /*53e0*/  @!P6 IMAD.IADD R11, R11, 0x1, -R12.reuse ;  /* 0x000000010b0be824 */ /* 0x100fe200078e0a0c */
[----:B------:R-:W-:Y:S01]  /*53f0*/  IABS R9, R0 ;  /* 0x0000000000097213 */ /* 0x000fe20000000000 */
[----:B------:R-:W-:Y:S01]  /*5400*/  @!P1 IMAD.IADD R7, R7, 0x1, -R12 ;  /* 0x0000000107079824 */ /* 0x000fe200078e0a0c */
[C---:B------:R-:W-:Y:S01]  /*5410*/  ISETP.GT.U32.AND P6, PT, R12.reuse, R13, PT ;  /* 0x0000000d0c00720c */ /* 0x040fe20003fc4070 */
[----:B------:R0:W-:Y:S01]  /*5420*/  STL [R1+0x32c], R3 ;  /* 0x00032c0301007387 */ /* 0x0001e20000100800 */
[----:B------:R-:W-:Y:S01]  /*5430*/  ISETP.GT.U32.AND P1, PT, R12, R8, PT ;  /* 0x000000080c00720c */ /* 0x000fe20003f24070 */
[----:B------:R-:W-:-:S04]  /*5440*/  IMAD.HI.U32 R17, R14, R9, RZ ;  /* 0x000000090e117227 */ /* 0x000fc800078e00ff */
[----:B------:R-:W-:Y:S01]  /*5450*/  @!P2 IMAD.IADD R5, R5, 0x1, -R12 ;  /* 0x000000010505a824 */ /* 0x000fe200078e0a0c */
[----:B------:R-:W-:Y:S01]  /*5460*/  ISETP.GE.AND P2, PT, R4, RZ, PT ;  /* 0x000000ff0400720c */ /* 0x000fe20003f46270 */
[----:B------:R-:W-:Y:S02]  /*5470*/  IMAD.MOV.U32 R4, RZ, RZ, R16 ;  /* 0x000000ffff047224 */ /* 0x000fe400078e0010 */
[----:B------:R-:W-:-:S04]  /*5480*/  IMAD.HI.U32 R16, R14, R15, RZ ;  /* 0x0000000f0e107227 */ /* 0x000fc800078e00ff */
[----:B0-----:R-:W-:Y:S02]  /*5490*/  IMAD.MOV.U32 R3, RZ, RZ, R7 ;  /* 0x000000ffff037224 */ /* 0x001fe400078e0007 */
[----:B------:R-:W-:Y:S02]  /*54a0*/  @!P6 IMAD.IADD R13, R13, 0x1, -R12 ;  /* 0x000000010d0de824 */ /* 0x000fe400078e0a0c */
[----:B------:R-:W-:Y:S02]  /*54b0*/  IMAD.MOV R16, RZ, RZ, -R16 ;  /* 0x000000ffff107224 */ /* 0x000fe400078e0a10 */
[----:B------:R-:W-:Y:S01]  /*54c0*/  @!P1 IMAD.IADD R8, R8, 0x1, -R12 ;  /* 0x0000000108089824 */ /* 0x000fe200078e0a0c */
[----:B------:R-:W-:Y:S01]  /*54d0*/  ISETP.GE.AND P1, PT, R2, RZ, PT ;  /* 0x000000ff0200720c */ /* 0x000fe20003f26270 */
[----:B------:R-:W-:Y:S01]  /*54e0*/  @!P5 IMAD.MOV R3, RZ, RZ, -R3 ;  /* 0x000000ffff03d224 */ /* 0x000fe200078e0a03 */
[----:B------:R-:W-:Y:S01]  /*54f0*/  ISETP.GT.U32.AND P6, PT, R12, R13, PT ;  /* 0x0000000d0c00720c */ /* 0x000fe20003fc4070 */
[----:B------:R-:W-:Y:S01]  /*5500*/  IMAD.HI.U32 R2, R14, R4, RZ ;  /* 0x000000040e027227 */ /* 0x000fe200078e00ff */
[----:B------:R-:W-:-:S02]  /*5510*/  ISETP.GT.U32.AND P5, PT, R12, R8, PT ;  /* 0x000000080c00720c */ /* 0x000fc40003fa4070 */
[----:B------:R0:W-:Y:S01]  /*5520*/  STL [R1+0x31c], R3 ;  /* 0x00031c0301007387 */ /* 0x0001e20000100800 */
[----:B------:R-:W-:Y:S02]  /*5530*/  IMAD.MOV R7, RZ, RZ, -R17 ;  /* 0x000000ffff077224 */ /* 0x000fe400078e0a11 */
[----:B------:R-:W-:Y:S01]  /*5540*/  IMAD R15, R12, R16, R15 ;  /* 0x000000100c0f7224 */ /* 0x000fe200078e020f */
[----:B------:R-:W-:Y:S01]  /*5550*/  LOP3.LUT R16, R10, 0x184, RZ, 0xfc, !PT ;  /* 0x000001840a107812 */ /* 0x000fe200078efcff */
[----:B------:R-:W-:Y:S02]  /*5560*/  IMAD.MOV R2, RZ, RZ, -R2 ;  /* 0x000000ffff027224 */ /* 0x000fe400078e0a02 */
[----:B------:R-:W-:Y:S01]  /*5570*/  IMAD R9, R12, R7, R9 ;  /* 0x000000070c097224 */ /* 0x000fe200078e0209 */
[----:B------:R-:W-:Y:S01]  /*5580*/  LOP3.LUT R7, R10, 0x180, RZ, 0xfc, !PT ;  /* 0x000001800a077812 */ /* 0x000fe200078efcff */
[----:B------:R-:W-:Y:S01]  /*5590*/  @!P4 IMAD.MOV R11, RZ, RZ, -R11 ;  /* 0x000000ffff0bc224 */ /* 0x000fe200078e0a0b */
[C---:B------:R-:W-:Y:S01]  /*55a0*/  ISETP.GT.U32.AND P4, PT, R12.reuse, R15, PT ;  /* 0x0000000f0c00720c */ /* 0x040fe20003f84070 */
[----:B0-----:R-:W-:Y:S01]  /*55b0*/  IMAD.MOV.U32 R3, RZ, RZ, R5 ;  /* 0x000000ffff037224 */ /* 0x001fe200078e0005 */
[----:B------:R-:W-:Y:S01]  /*55c0*/  IABS R18, R7 ;  /* 0x0000000700127213 */ /* 0x000fe20000000000 */
[C---:B------:R-:W-:Y:S01]  /*55d0*/  IMAD R4, R12.reuse, R2, R4 ;  /* 0x000000020c047224 */ /* 0x040fe200078e0204 */
[----:B------:R-:W-:Y:S01]  /*55e0*/  IABS R2, R16 ;  /* 0x0000001000027213 */ /* 0x000fe20000000000 */
[----:B------:R-:W-:Y:S01]  /*55f0*/  @!P3 IMAD.MOV R3, RZ, RZ, -R3 ;  /* 0x000000ffff03b224 */ /* 0x000fe200078e0a03 */
[C---:B------:R-:W-:Y:S01]  /*5600*/  ISETP.GT.U32.AND P3, PT, R12.reuse, R9, PT ;  /* 0x000000090c00720c */ /* 0x040fe20003f64070 */
[--C-:B------:R-:W-:Y:S01]  /*5610*/  @!P6 IMAD.IADD R13, R13, 0x1, -R12.reuse ;  /* 0x000000010d0de824 */ /* 0x100fe200078e0a0c */
[----:B------:R-:W-:Y:S01]  /*5620*/  ISETP.GT.U32.AND P6, PT, R12, R4, PT ;  /* 0x000000040c00720c */ /* 0x000fe20003fc4070 */
[--C-:B------:R-:W-:Y:S01]  /*5630*/  @!P5 IMAD.IADD R8, R8, 0x1, -R12.reuse ;  /* 0x000000010808d824 */ /* 0x100fe200078e0a0c */
[----:B------:R-:W-:Y:S01]  /*5640*/  ISETP.GE.AND P5, PT, R0, RZ, PT ;  /* 0x000000ff0000720c */ /* 0x000fe20003fa6270 */
[----:B------:R0:W-:Y:S01]  /*5650*/  STL [R1+0x304], R11 ;  /* 0x0003040b01007387 */ /* 0x0001e20000100800 */
[----:B------:R-:W-:Y:S01]  /*5660*/  LOP3.LUT R0, R10, 0x182, RZ, 0xfc, !PT ;  /* 0x000001820a007812 */ /* 0x000fe200078efcff */
[--C-:B------:R-:W-:Y:S01]  /*5670*/  @!P4 IMAD.IADD R15, R15, 0x1, -R12.reuse ;  /* 0x000000010f0fc824 */ /* 0x100fe200078e0a0c */
[----:B------:R-:W-:Y:S01]  /*5680*/  ISETP.GE.AND P4, PT, R6, RZ, PT ;  /* 0x000000ff0600720c */ /* 0x000fe20003f86270 */
[----:B------:R-:W-:Y:S01]  /*5690*/  IMAD.HI.U32 R6, R14, R2, RZ ;  /* 0x000000020e067227 */ /* 0x000fe200078e00ff */
[----:B------:R-:W-:Y:S01]  /*56a0*/  IABS R5, R0 ;  /* 0x0000000000057213 */ /* 0x000fe20000000000 */
[----:B------:R2:W-:Y:S02]  /*56b0*/  STL [R1+0x308], R3 ;  /* 0x0003080301007387 */ /* 0x0005e40000100800 */
[--C-:B------:R-:W-:Y:S01]  /*56c0*/  @!P3 IMAD.IADD R9, R9, 0x1, -R12.reuse ;  /* 0x000000010909b824 */ /* 0x100fe200078e0a0c */
[----:B------:R-:W-:Y:S01]  /*56d0*/  ISETP.GT.U32.AND P3, PT, R12, R15, PT ;  /* 0x0000000f0c00720c */ /* 0x000fe20003f64070 */
[----:B------:R-:W-:Y:S01]  /*56e0*/  @!P6 IMAD.IADD R4, R4, 0x1, -R12 ;  /* 0x000000010404e824 */ /* 0x000fe200078e0a0c */
[----:B0-----:R-:W-:Y:S01]  /*56f0*/  LOP3.LUT R11, R10, 0x17c, RZ, 0xfc, !PT ;  /* 0x0000017c0a0b7812 */ /* 0x001fe200078efcff */
[----:B------:R-:W-:Y:S01]  /*5700*/  IMAD.MOV R6, RZ, RZ, -R6 ;  /* 0x000000ffff067224 */ /* 0x000fe200078e0a06 */
[----:B------:R-:W-:Y:S01]  /*5710*/  ISETP.GT.U32.AND P6, PT, R12, R9, PT ;  /* 0x000000090c00720c */ /* 0x000fe20003fc4070 */
[----:B------:R-:W-:-:S04]  /*5720*/  IMAD.HI.U32 R19, R14, R18, RZ ;  /* 0x000000120e137227 */ /* 0x000fc800078e00ff */
[----:B--2---:R-:W-:Y:S02]  /*5730*/  IMAD.MOV.U32 R3, RZ, RZ, R8 ;  /* 0x000000ffff037224 */ /* 0x004fe400078e0008 */
[----:B------:R-:W-:-:S04]  /*5740*/  IMAD.HI.U32 R8, R14, R5, RZ ;  /* 0x000000050e087227 */ /* 0x000fc800078e00ff */
[----:B------:R-:W-:Y:S01]  /*5750*/  IMAD R2, R12, R6, R2 ;  /* 0x000000060c027224 */ /* 0x000fe200078e0202 */
[----:B------:R-:W-:Y:S01]  /*5760*/  LOP3.LUT R6, R10, 0x17e, RZ, 0xfc, !PT ;  /* 0x0000017e0a067812 */ /* 0x000fe200078efcff */
[----:B------:R-:W-:Y:S02]  /*5770*/  IMAD.MOV R8, RZ, RZ, -R8 ;  /* 0x000000ffff087224 */ /* 0x000fe400078e0a08 */
[--C-:B------:R-:W-:Y:S01]  /*5780*/  @!P3 IMAD.IADD R15, R15, 0x1, -R12.reuse ;  /* 0x000000010f0fb824 */ /* 0x100fe200078e0a0c */
[C---:B------:R-:W-:Y:S01]  /*5790*/  ISETP.GT.U32.AND P3, PT, R12.reuse, R2, PT ;  /* 0x000000020c00720c */ /* 0x040fe20003f64070 */
[C---:B------:R-:W-:Y:S01]  /*57a0*/  IMAD R5, R12.reuse, R8, R5 ;  /* 0x000000080c057224 */ /* 0x040fe200078e0205 */
[----:B------:R-:W-:Y:S01]  /*57b0*/  IABS R8, R6 ;  /* 0x0000000600087213 */ /* 0x000fe20000000000 */
[----:B------:R-:W-:Y:S02]  /*57c0*/  @!P6 IMAD.IADD R9, R9, 0x1, -R12 ;  /* 0x000000010909e824 */ /* 0x000fe400078e0a0c */
[----:B------:R-:W-:Y:S01]  /*57d0*/  @!P0 IMAD.MOV R3, RZ, RZ, -R3 ;  /* 0x000000ffff038224 */ /* 0x000fe200078e0a03 */
[C---:B------:R-:W-:Y:S01]  /*57e0*/  ISETP.GT.U32.AND P6, PT, R12.reuse, R5, PT ;  /* 0x000000050c00720c */ /* 0x040fe20003fc4070 */
[----:B------:R-:W-:Y:S01]  /*57f0*/  @!P2 IMAD.MOV R13, RZ, RZ, -R13 ;  /* 0x000000ffff0da224 */ /* 0x000fe200078e0a0d */
[----:B------:R-:W-:Y:S01]  /*5800*/  ISETP.GT.U32.AND P0, PT, R12, R4, PT ;  /* 0x000000040c00720c */ /* 0x000fe20003f04070 */
[----:B------:R-:W-:Y:S01]  /*5810*/  IMAD.MOV R19, RZ, RZ, -R19 ;  /* 0x000000ffff137224 */ /* 0x000fe200078e0a13 */
[----:B------:R0:W-:Y:S01]  /*5820*/  STL [R1+0x30c], R3 ;  /* 0x00030c0301007387 */ /* 0x0001e20000100800 */
[----:B------:R-:W-:-:S03]  /*5830*/  IMAD.HI.U32 R17, R14, R8, RZ ;  /* 0x000000080e117227 */ /* 0x000fc600078e00ff */
[----:B------:R-:W-:Y:S01]  /*5840*/  STL [R1+0x300], R13 ;  /* 0x0003000d01007387 */ /* 0x000fe20000100800 */
[----:B------:R-:W-:Y:S01]  /*5850*/  @!P3 IMAD.IADD R2, R2, 0x1, -R12 ;  /* 0x000000010202b824 */ /* 0x000fe200078e0a0c */
[----:B------:R-:W-:Y:S01]  /*5860*/  ISETP.GE.AND P3, PT, R0, RZ, PT ;  /* 0x000000ff0000720c */ /* 0x000fe20003f66270 */
[C---:B------:R-:W-:Y:S02]  /*5870*/  IMAD R0, R12.reuse, R19, R18 ;  /* 0x000000130c007224 */ /* 0x040fe400078e0212 */
[--C-:B------:R-:W-:Y:S01]  /*5880*/  @!P6 IMAD.IADD R5, R5, 0x1, -R12.reuse ;  /* 0x000000010505e824 */ /* 0x100fe200078e0a0c */
[C---:B------:R-:W-:Y:S01]  /*5890*/  ISETP.GT.U32.AND P6, PT, R12.reuse, R2, PT ;  /* 0x000000020c00720c */ /* 0x040fe20003fc4070 */
[----:B0-----:R-:W-:Y:S01]  /*58a0*/  IMAD.MOV.U32 R3, RZ, RZ, R15 ;  /* 0x000000ffff037224 */ /* 0x001fe200078e000f */
[----:B------:R-:W-:Y:S01]  /*58b0*/  ISETP.GT.U32.AND P2, PT, R12, R0, PT ;  /* 0x000000000c00720c */ /* 0x000fe20003f44070 */
[----:B------:R-:W-:Y:S01]  /*58c0*/  @!P0 IMAD.IADD R4, R4, 0x1, -R12 ;  /* 0x0000000104048824 */ /* 0x000fe200078e0a0c */
[----:B------:R-:W-:Y:S01]  /*58d0*/  ISETP.GE.AND P0, PT, R16, RZ, PT ;  /* 0x000000ff1000720c */ /* 0x000fe20003f06270 */
[----:B------:R-:W-:Y:S01]  /*58e0*/  @!P1 IMAD.MOV R3, RZ, RZ, -R3 ;  /* 0x000000ffff039224 */ /* 0x000fe200078e0a03 */
[C---:B------:R-:W-:Y:S01]  /*58f0*/  ISETP.GT.U32.AND P1, PT, R12.reuse, R5, PT ;  /* 0x000000050c00720c */ /* 0x040fe20003f24070 */
[----:B------:R-:W-:Y:S01]  /*5900*/  IMAD.MOV R17, RZ, RZ, -R17 ;  /* 0x000000ffff117224 */ /* 0x000fe200078e0a11 */
[----:B------:R-:W-:Y:S01]  /*5910*/  IABS R16, R11 ;  /* 0x0000000b00107213 */ /* 0x000fe20000000000 */
[----:B------:R-:W-:Y:S01]  /*5920*/  @!P5 IMAD.MOV R9, RZ, RZ, -R9 ;  /* 0x000000ffff09d224 */ /* 0x000fe200078e0a09 */
[----:B------:R0:W-:Y:S01]  /*5930*/  STL [R1+0x2fc], R3 ;  /* 0x0002fc0301007387 */ /* 0x0001e20000100800 */
[----:B------:R-:W-:Y:S01]  /*5940*/  IMAD R8, R12, R17, R8 ;  /* 0x000000110c087224 */ /* 0x000fe200078e0208 */
[----:B------:R-:W-:Y:S01]  /*5950*/  ISETP.GE.AND P5, PT, R7, RZ, PT ;  /* 0x000000ff0700720c */ /* 0x000fe20003fa6270 */
[--C-:B------:R-:W-:Y:S01]  /*5960*/  @!P6 IMAD.IADD R2, R2, 0x1, -R12.reuse ;  /* 0x000000010202e824 */ /* 0x100fe200078e0a0c */
[----:B------:R-:W-:Y:S01]  /*5970*/  STL [R1+0x2f8], R9 ;  /* 0x0002f80901007387 */ /* 0x000fe20000100800 */
[----:B------:R-:W-:Y:S01]  /*5980*/  @!P2 IMAD.IADD R0, R0, 0x1, -R12 ;  /* 0x000000010000a824 */ /* 0x000fe200078e0a0c */
[----:B------:R-:W-:-:S02]  /*5990*/  ISETP.GT.U32.AND P6, PT, R12, R8, PT ;  /* 0x000000080c00720c */ /* 0x000fc40003fc4070 */
[----:B------:R-:W-:Y:S01]  /*59a0*/  LOP3.LUT R7, R10, 0x178, RZ, 0xfc, !PT ;  /* 0x000001780a077812 */ /* 0x000fe200078efcff */
[----:B------:R-:W-:Y:S01]  /*59b0*/  @!P1 IMAD.IADD R5, R5, 0x1, -R12 ;  /* 0x0000000105059824 */ /* 0x000fe200078e0a0c */
[----:B------:R-:W-:Y:S01]  /*59c0*/  ISETP.GE.AND P1, PT, R11, RZ, PT ;  /* 0x000000ff0b00720c */ /* 0x000fe20003f26270 */
[----:B0-----:R-:W-:Y:S01]  /*59d0*/  IMAD.MOV.U32 R3, RZ, RZ, R4 ;  /* 0x000000ffff037224 */ /* 0x001fe200078e0004 */
[----:B------:R-:W-:Y:S01]  /*59e0*/  IABS R13, R7 ;  /* 0x00000007000d7213 */ /* 0x000fe20000000000 */
[----:B------:R-:W-:Y:S01]  /*59f0*/  IMAD.HI.U32 R4, R14, R16, RZ ;  /* 0x000000100e047227 */ /* 0x000fe200078e00ff */
[----:B------:R-:W-:-:S03]  /*5a00*/  LOP3.LUT R11, R10, 0x16c, RZ, 0xfc, !PT ;  /* 0x0000016c0a0b7812 */ /* 0x000fc600078efcff */
[----:B------:R-:W-:Y:S01]  /*5a10*/  @!P4 IMAD.MOV R3, RZ, RZ, -R3 ;  /* 0x000000ffff03c224 */ /* 0x000fe200078e0a03 */
[----:B------:R-:W-:Y:S01]  /*5a20*/  ISETP.GE.AND P4, PT, R6, RZ, PT ;  /* 0x000000ff0600720c */ /* 0x000fe20003f86270 */
[----:B------:R-:W-:Y:S01]  /*5a30*/  IMAD.MOV R4, RZ, RZ, -R4 ;  /* 0x000000ffff047224 */ /* 0x000fe200078e0a04 */
[----:B------:R-:W-:Y:S01]  /*5a40*/  LOP3.LUT R6, R10, 0x17a, RZ, 0xfc, !PT ;  /* 0x0000017a0a067812 */ /* 0x000fe200078efcff */
[----:B------:R-:W-:Y:S01]  /*5a50*/  @!P6 IMAD.IADD R8, R8, 0x1, -R12 ;  /* 0x000000010808e824 */ /* 0x000fe200078e0a0c */
[----:B------:R0:W-:Y:S01]  /*5a60*/  STL [R1+0x2f4], R3 ;  /* 0x0002f40301007387 */ /* 0x0001e20000100800 */
[C---:B------:R-:W-:Y:S01]  /*5a70*/  IMAD R19, R12.reuse, R4, R16 ;  /* 0x000000040c137224 */ /* 0x040fe200078e0210 */
[----:B------:R-:W-:Y:S02]  /*5a80*/  IABS R18, R6 ;  /* 0x0000000600127213 */ /* 0x000fe40000000000 */
[----:B------:R-:W-:Y:S02]  /*5a90*/  ISETP.GT.U32.AND P6, PT, R12, R0, PT ;  /* 0x000000000c00720c */ /* 0x000fe40003fc4070 */
[----:B------:R-:W-:-:S02]  /*5aa0*/  ISETP.GE.AND P2, PT, R6, RZ, PT ;  /* 0x000000ff0600720c */ /* 0x000fc40003f46270 */
[C---:B------:R-:W-:Y:S01]  /*5ab0*/  LOP3.LUT R6, R10.reuse, 0x176, RZ, 0xfc, !PT ;  /* 0x000001760a067812 */ /* 0x040fe200078efcff */
[----:B0-----:R-:W-:Y:S01]  /*5ac0*/  IMAD.MOV.U32 R3, RZ, RZ, R2 ;  /* 0x000000ffff037224 */ /* 0x001fe200078e0002 */
[----:B------:R-:W-:Y:S01]  /*5ad0*/  LOP3.LUT R4, R10, 0x174, RZ, 0xfc, !PT ;  /* 0x000001740a047812 */ /* 0x000fe200078efcff */
[----:B------:R-:W-:Y:S01]  /*5ae0*/  IMAD.HI.U32 R2, R14, R18, RZ ;  /* 0x000000120e027227 */ /* 0x000fe200078e00ff */
[----:B------:R-:W-:Y:S02]  /*5af0*/  IABS R17, R6 ;  /* 0x0000000600117213 */ /* 0x000fe40000000000 */
[----:B------:R-:W-:Y:S01]  /*5b00*/  IABS R16, R4 ;  /* 0x0000000400107213 */ /* 0x000fe20000000000 */
[----:B------:R-:W-:Y:S01]  /*5b10*/  @!P0 IMAD.MOV R3, RZ, RZ, -R3 ;  /* 0x000000ffff038224 */ /* 0x000fe200078e0a03 */
[----:B------:R-:W-:Y:S01]  /*5b20*/  ISETP.GT.U32.AND P0, PT, R12, R8, PT ;  /* 0x000000080c00720c */ /* 0x000fe20003f04070 */
[----:B------:R-:W-:Y:S02]  /*5b30*/  IMAD.MOV R2, RZ, RZ, -R2 ;  /* 0x000000ffff027224 */ /* 0x000fe400078e0a02 */
[----:B------:R-:W-:Y:S01]  /*5b40*/  @!P6 IMAD.IADD R0, R0, 0x1, -R12 ;  /* 0x000000010000e824 */ /* 0x000fe200078e0a0c */
[----:B------:R0:W-:Y:S01]  /*5b50*/  STL [R1+0x2ec], R3 ;  /* 0x0002ec0301007387 */ /* 0x0001e20000100800 */
[----:B------:R-:W-:-:S02]  /*5b60*/  IMAD R18, R12, R2, R18 ;  /* 0x000000020c127224 */ /* 0x000fc400078e0212 */
[----:B------:R-:W-:-:S03]  /*5b70*/  IMAD.HI.U32 R2, R14, R13, RZ ;  /* 0x0000000d0e027227 */ /* 0x000fc600078e00ff */
[----:B------:R-:W-:-:S03]  /*5b80*/  ISETP.GT.U32.AND P6, PT, R12, R18, PT ;  /* 0x000000120c00720c */ /* 0x000fc60003fc4070 */
[----:B------:R-:W-:Y:S01]  /*5b90*/  @!P0 IMAD.IADD R8, R8, 0x1, -R12 ;  /* 0x0000000108088824 */ /* 0x000fe200078e0a0c */
[----:B------:R-:W-:Y:S01]  /*5ba0*/  ISETP.GE.AND P0, PT, R7, RZ, PT ;  /* 0x000000ff0700720c */ /* 0x000fe20003f06270 */
[----:B0-----:R-:W-:Y:S02]  /*5bb0*/  IMAD.MOV.U32 R3, RZ, RZ, R5 ;  /* 0x000000ffff037224 */ /* 0x001fe400078e0005 */
[----:B------:R-:W-:-:S04]  /*5bc0*/  IMAD.HI.U32 R5, R14, R17, RZ ;  /* 0x000000110e057227 */ /* 0x000fc800078e00ff */
[----:B------:R-:W-:Y:S01]  /*5bd0*/  @!P3 IMAD.MOV R3, RZ, RZ, -R3 ;  /* 0x000000ffff03b224 */ /* 0x000fe200078e0a03 */
[C---:B------:R-:W-:Y:S01]  /*5be0*/  ISETP.GT.U32.AND P3, PT, R12.reuse, R19, PT ;  /* 0x000000130c00720c */ /* 0x040fe20003f64070 */
[----:B------:R-:W-:Y:S02]  /*5bf0*/  IMAD.MOV R7, RZ, RZ, -R2 ;  /* 0x000000ffff077224 */ /* 0x000fe400078e0a02 */
[----:B------:R-:W-:Y:S01]  /*5c00*/  IMAD.MOV R5, RZ, RZ, -R5 ;  /* 0x000000ffff057224 */ /* 0x000fe200078e0a05 */
[----:B------:R0:W-:Y:S01]  /*5c10*/  STL [R1+0x2e8], R3 ;  /* 0x0002e80301007387 */ /* 0x0001e20000100800 */
[----:B------:R-:W-:Y:S01]  /*5c20*/  IMAD R13, R12, R7, R13 ;  /* 0x000000070c0d7224 */ /* 0x000fe200078e020d */
[----:B------:R-:W-:Y:S01]  /*5c30*/  LOP3.LUT R7, R10, 0x172, RZ, 0xfc, !PT ;  /* 0x000001720a077812 */ /* 0x000fe200078efcff */
[----:B------:R-:W-:Y:S02]  /*5c40*/  @!P6 IMAD.IADD R18, R18, 0x1, -R12 ;  /* 0x000000011212e824 */ /* 0x000fe400078e0a0c */
[----:B------:R-:W-:Y:S01]  /*5c50*/  IMAD R17, R12, R5, R17 ;  /* 0x000000050c117224 */ /* 0x000fe200078e0211 */
[----:B------:R-:W-:Y:S01]  /*5c60*/  IABS R9, R7 ;  /* 0x0000000700097213 */ /* 0x000fe20000000000 */
[----:B------:R-:W-:Y:S01]  /*5c70*/  IMAD.HI.U32 R2, R14, R16, RZ ;  /* 0x000000100e027227 */ /* 0x000fe200078e00ff */
[----:B------:R-:W-:-:S02]  /*5c80*/  ISETP.GT.U32.AND P6, PT, R12, R18, PT ;  /* 0x000000120c00720c */ /* 0x000fc40003fc4070 */
[----:B------:R-:W-:Y:S01]  /*5c90*/  IABS R5, R11 ;  /* 0x0000000b00057213 */ /* 0x000fe20000000000 */
[----:B------:R-:W-:Y:S01]  /*5ca0*/  @!P3 IMAD.IADD R19, R19, 0x1, -R12 ;  /* 0x000000011313b824 */ /* 0x000fe200078e0a0c */
[----:B------:R-:W-:Y:S01]  /*5cb0*/  ISETP.GE.AND P3, PT, R6, RZ, PT ;  /* 0x000000ff0600720c */ /* 0x000fe20003f66270 */
[----:B0-----:R-:W-:Y:S02]  /*5cc0*/  IMAD.MOV.U32 R3, RZ, RZ, R0 ;  /* 0x000000ffff037224 */ /* 0x001fe400078e0000 */
[----:B------:R-:W-:Y:S01]  /*5cd0*/  IMAD.MOV.U32 R0, RZ, RZ, R8 ;  /* 0x000000ffff007224 */ /* 0x000fe200078e0008 */
[----:B------:R-:W-:Y:S01]  /*5ce0*/  LOP3.LUT R8, R10, 0x16e, RZ, 0xfc, !PT ;  /* 0x0000016e0a087812 */ /* 0x000fe200078efcff */
[----:B------:R-:W-:Y:S01]  /*5cf0*/  @!P5 IMAD.MOV R3, RZ, RZ, -R3 ;  /* 0x000000ffff03d224 */ /* 0x000fe200078e0a03 */
[C---:B------:R-:W-:Y:S01]  /*5d00*/  ISETP.GT.U32.AND P5, PT, R12.reuse, R19, PT ;  /* 0x000000130c00720c */ /* 0x040fe20003fa4070 */
[----:B------:R-:W-:Y:S01]  /*5d10*/  @!P4 IMAD.MOV R0, RZ, RZ, -R0 ;  /* 0x000000ffff00c224 */ /* 0x000fe200078e0a00 */
[----:B------:R-:W-:Y:S01]  /*5d20*/  ISETP.GT.U32.AND P4, PT, R12, R13, PT ;  /* 0x0000000d0c00720c */ /* 0x000fe20003f84070 */
[----:B------:R-:W-:Y:S01]  /*5d30*/  IMAD.MOV R2, RZ, RZ, -R2 ;  /* 0x000000ffff027224 */ /* 0x000fe200078e0a02 */
[----:B------:R-:W-:Y:S01]  /*5d40*/  STL [R1+0x2e0], R3 ;  /* 0x0002e00301007387 */ /* 0x000fe20000100800 */
[----:B------:R-:W-:Y:S01]  /*5d50*/  @!P6 IMAD.IADD R18, R18, 0x1, -R12 ;  /* 0x000000011212e824 */ /* 0x000fe200078e0a0c */
[----:B------:R-:W-:Y:S01]  /*5d60*/  IABS R6, R8 ;  /* 0x0000000800067213 */ /* 0x000fe20000000000 */
[----:B------:R-:W-:Y:S01]  /*5d70*/  IMAD R16, R12, R2, R16 ;  /* 0x000000020c107224 */ /* 0x000fe200078e0210 */
[----:B------:R-:W-:Y:S01]  /*5d80*/  LOP3.LUT R2, R10, 0x170, RZ, 0xfc, !PT ;  /* 0x000001700a027812 */ /* 0x000fe200078efcff */
[----:B------:R-:W-:Y:S01]  /*5d90*/  IMAD.HI.U32 R15, R14, R9, RZ ;  /* 0x000000090e0f7227 */ /* 0x000fe200078e00ff */
[----:B------:R0:W-:Y:S02]  /*5da0*/  STL [R1+0x2e4], R0 ;  /* 0x0002e40001007387 */ /* 0x0001e40000100800 */
[C---:B------:R-:W-:Y:S01]  /*5db0*/  ISETP.GT.U32.AND P6, PT, R12.reuse, R16, PT ;  /* 0x000000100c00720c */ /* 0x040fe20003fc4070 */
[--C-:B------:R-:W-:Y:S01]  /*5dc0*/  @!P5 IMAD.IADD R19, R19, 0x1, -R12.reuse ;  /* 0x000000011313d824 */ /* 0x100fe200078e0a0c */
[----:B------:R-:W-:Y:S01]  /*5dd0*/  ISETP.GT.U32.AND P5, PT, R12, R17, PT ;  /* 0x000000110c00720c */ /* 0x000fe20003fa4070 */
[----:B------:R-:W-:Y:S01]  /*5de0*/  @!P4 IMAD.IADD R13, R13, 0x1, -R12 ;  /* 0x000000010d0dc824 */ /* 0x000fe200078e0a0c */
[----:B------:R-:W-:Y:S01]  /*5df0*/  ISETP.GE.AND P4, PT, R4, RZ, PT ;  /* 0x000000ff0400720c */ /* 0x000fe20003f86270 */
[----:B------:R-:W-:-:S02]  /*5e00*/  IMAD.MOV R15, RZ, RZ, -R15 ;  /* 0x000000ffff0f7224 */ /* 0x000fc400078e0a0f */
[----:B------:R-:W-:Y:S01]  /*5e10*/  IMAD.MOV.U32 R20, RZ, RZ, R19 ;  /* 0x000000ffff147224 */ /* 0x000fe200078e0013 */
[----:B0-----:R-:W-:Y:S01]  /*5e20*/  IABS R0, R2 ;  /* 0x0000000200007213 */ /* 0x001fe20000000000 */
[----:B------:R-:W-:Y:S01]  /*5e30*/  IMAD R9, R12, R15, R9 ;  /* 0x0000000f0c097224 */ /* 0x000fe200078e0209 */
[----:B------:R-:W-:Y:S01]  /*5e40*/  LOP3.LUT R19, R10, 0x15e, RZ, 0xfc, !PT ;  /* 0x0000015e0a137812 */ /* 0x000fe200078efcff */
[----:B------:R-:W-:Y:S02]  /*5e50*/  IMAD.MOV.U32 R3, RZ, RZ, R18 ;  /* 0x000000ffff037224 */ /* 0x000fe400078e0012 */
[--C-:B------:R-:W-:Y:S02]  /*5e60*/  @!P6 IMAD.IADD R16, R16, 0x1, -R12.reuse ;  /* 0x000000011010e824 */ /* 0x100fe400078e0a0c */
[----:B------:R-:W-:Y:S01]  /*5e70*/  @!P5 IMAD.IADD R17, R17, 0x1, -R12 ;  /* 0x000000011111d824 */ /* 0x000fe200078e0a0c */
[----:B------:R-:W-:Y:S01]  /*5e80*/  ISETP.GT.U32.AND P5, PT, R12, R13, PT ;  /* 0x0000000d0c00720c */ /* 0x000fe20003fa4070 */
[----:B------:R-:W-:-:S03]  /*5e90*/  IMAD.HI.U32 R4, R14, R0, RZ ;  /* 0x000000000e047227 */ /* 0x000fc600078e00ff */
[C---:B------:R-:W-:Y:S01]  /*5ea0*/  ISETP.GT.U32.AND P6, PT, R12.reuse, R17, PT ;  /* 0x000000110c00720c */ /* 0x040fe20003fc4070 */
[----:B------:R-:W-:Y:S02]  /*5eb0*/  IMAD.MOV R4, RZ, RZ, -R4 ;  /* 0x000000ffff047224 */ /* 0x000fe400078e0a04 */
[----:B------:R-:W-:Y:S01]  /*5ec0*/  @!P1 IMAD.MOV R20, RZ, RZ, -R20 ;  /* 0x000000ffff149224 */ /* 0x000fe200078e0a14 */
[C---:B------:R-:W-:Y:S01]  /*5ed0*/  ISETP.GT.U32.AND P1, PT, R12.reuse, R16, PT ;  /* 0x000000100c00720c */ /* 0x040fe20003f24070 */
[----:B------:R-:W-:Y:S01]  /*5ee0*/  @!P2 IMAD.MOV R3, RZ, RZ, -R3 ;  /* 0x000000ffff03a224 */ /* 0x000fe200078e0a03 */
[----:B------:R-:W-:Y:S01]  /*5ef0*/  ISETP.GE.AND P2, PT, R7, RZ, PT ;  /* 0x000000ff0700720c */ /* 0x000fe20003f46270 */
[C---:B------:R-:W-:Y:S01]  /*5f00*/  IMAD R0, R12.reuse, R4, R0 ;  /* 0x000000040c007224 */ /* 0x040fe200078e0200 */
[----:B------:R-:W-:Y:S01]  /*5f10*/  STL [R1+0x2a4], R20 ;  /* 0x0002a41401007387 */ /* 0x000fe20000100800 */
[----:B------:R-:W-:Y:S01]  /*5f20*/  @!P5 IMAD.IADD R13, R13, 0x1, -R12 ;  /* 0x000000010d0dd824 */ /* 0x000fe200078e0a0c */
[----:B------:R-:W-:Y:S01]  /*5f30*/  ISETP.GT.U32.AND P5, PT, R12, R9, PT ;  /* 0x000000090c00720c */ /* 0x000fe20003fa4070 */
[----:B------:R-:W-:Y:S01]  /*5f40*/  IMAD.HI.U32 R7, R14, R5, RZ ;  /* 0x000000050e077227 */ /* 0x000fe200078e00ff */
[----:B------:R0:W-:Y:S01]  /*5f50*/  STL [R1+0x2b4], R3 ;  /* 0x0002b40301007387 */ /* 0x0001e20000100800 */
[----:B------:R-:W-:-:S02]  /*5f60*/  LOP3.LUT R4, R10, 0x16a, RZ, 0xfc, !PT ;  /* 0x0000016a0a047812 */ /* 0x000fc400078efcff */
[--C-:B------:R-:W-:Y:S01]  /*5f70*/  @!P6 IMAD.IADD R17, R17, 0x1, -R12.reuse ;  /* 0x000000011111e824 */ /* 0x100fe200078e0a0c */
[----:B------:R-:W-:Y:S01]  /*5f80*/  ISETP.GT.U32.AND P6, PT, R12, R0, PT ;  /* 0x000000000c00720c */ /* 0x000fe20003fc4070 */
[----:B------:R-:W-:Y:S02]  /*5f90*/  IMAD.MOV R7, RZ, RZ, -R7 ;  /* 0x000000ffff077224 */ /* 0x000fe400078e0a07 */
[--C-:B------:R-:W-:Y:S01]  /*5fa0*/  @!P1 IMAD.IADD R16, R16, 0x1, -R12.reuse ;  /* 0x0000000110109824 */ /* 0x100fe200078e0a0c */
[----:B------:R-:W-:Y:S01]  /*5fb0*/  ISETP.GE.AND P1, PT, R2, RZ, PT ;  /* 0x000000ff0200720c */ /* 0x000fe20003f26270 */
[----:B------:R-:W-:Y:S01]  /*5fc0*/  IMAD R5, R12, R7, R5 ;  /* 0x000000070c057224 */ /* 0x000fe200078e0205 */
[----:B------:R-:W-:Y:S01]  /*5fd0*/  IABS R2, R4 ;  /* 0x0000000400027213 */ /* 0x000fe20000000000 */
[----:B------:R-:W-:Y:S01]  /*5fe0*/  @!P5 IMAD.IADD R9, R9, 0x1, -R12 ;  /* 0x000000010909d824 */ /* 0x000fe200078e0a0c */
[----:B------:R-:W-:Y:S01]  /*5ff0*/  LOP3.LUT R7, R10, 0x168, RZ, 0xfc, !PT ;  /* 0x000001680a077812 */ /* 0x000fe200078efcff */
[----:B0-----:R-:W-:-:S02]  /*6000*/  IMAD.MOV.U32 R3, RZ, RZ, R13 ;  /* 0x000000ffff037224 */ /* 0x001fc400078e000d */
[----:B------:R-:W-:Y:S01]  /*6010*/  @!P3 IMAD.MOV R17, RZ, RZ, -R17 ;  /* 0x000000ffff11b224 */ /* 0x000fe200078e0a11 */
[C---:B------:R-:W-:Y:S01]  /*6020*/  ISETP.GT.U32.AND P3, PT, R12.reuse, R5, PT ;  /* 0x000000050c00720c */ /* 0x040fe20003f64070 */
[----:B------:R-:W-:Y:S01]  /*6030*/  @!P0 IMAD.MOV R3, RZ, RZ, -R3 ;  /* 0x000000ffff038224 */ /* 0x000fe200078e0a03 */
[----:B------:R-:W-:Y:S01]  /*6040*/  ISETP.GT.U32.AND P0, PT, R12, R9, PT ;  /* 0x000000090c00720c */ /* 0x000fe20003f04070 */
[----:B------:R-:W-:-:S03]  /*6050*/  IMAD.HI.U32 R15, R14, R6, RZ ;  /* 0x000000060e0f7227 */ /* 0x000fc600078e00ff */
[----:B------:R0:W-:Y:S01]  /*6060*/  STL [R1+0x2d8], R3 ;  /* 0x0002d80301007387 */ /* 0x0001e20000100800 */
[----:B------:R-:W-:Y:S02]  /*6070*/  @!P6 IMAD.IADD R0, R0, 0x1, -R12 ;  /* 0x000000010000e824 */ /* 0x000fe400078e0a0c */
[----:B------:R-:W-:Y:S01]  /*6080*/  IMAD.MOV R15, RZ, RZ, -R15 ;  /* 0x000000ffff0f7224 */ /* 0x000fe200078e0a0f */
[----:B------:R-:W-:Y:S01]  /*6090*/  STL [R1+0x2bc], R17 ;  /* 0x0002bc1101007387 */ /* 0x000fe20000100800 */
[----:B------:R-:W-:Y:S01]  /*60a0*/  IMAD.HI.U32 R13, R14, R2, RZ ;  /* 0x000000020e0d7227 */ /* 0x000fe200078e00ff */
[----:B------:R-:W-:-:S03]  /*60b0*/  ISETP.GT.U32.AND P6, PT, R12, R0, PT ;  /* 0x000000000c00720c */ /* 0x000fc60003fc4070 */
[C---:B------:R-:W-:Y:S01]  /*60c0*/  IMAD R6, R12.reuse, R15, R6 ;  /* 0x0000000f0c067224 */ /* 0x040fe200078e0206 */
[----:B------:R-:W-:Y:S01]  /*60d0*/  IABS R15, R7 ;  /* 0x00000007000f7213 */ /* 0x000fe20000000000 */
[----:B0-----:R-:W-:Y:S02]  /*60e0*/  IMAD.MOV.U32 R3, RZ, RZ, R16 ;  /* 0x000000ffff037224 */ /* 0x001fe400078e0010 */
[--C-:B------:R-:W-:Y:S01]  /*60f0*/  @!P0 IMAD.IADD R9, R9, 0x1, -R12.reuse ;  /* 0x0000000109098824 */ /* 0x100fe200078e0a0c */
[----:B------:R-:W-:Y:S01]  /*6100*/  ISETP.GT.U32.AND P5, PT, R12, R6, PT ;  /* 0x000000060c00720c */ /* 0x000fe20003fa4070 */
[----:B------:R-:W-:Y:S01]  /*6110*/  @!P4 IMAD.MOV R3, RZ, RZ, -R3 ;  /* 0x000000ffff03c224 */ /* 0x000fe200078e0a03 */
[----:B------:R-:W-:Y:S01]  /*6120*/  ISETP.GE.AND P4, PT, R8, RZ, PT ;  /* 0x000000ff0800720c */ /* 0x000fe20003f86270 */
[----:B------:R-:W-:Y:S01]  /*6130*/  IMAD.MOV R13, RZ, RZ, -R13 ;  /* 0x000000ffff0d7224 */ /* 0x000fe200078e0a0d */
[----:B------:R-:W-:Y:S01]  /*6140*/  ISETP.GE.AND P0, PT, R11, RZ, PT ;  /* 0x000000ff0b00720c */ /* 0x000fe20003f06270 */
[----:B------:R-:W-:Y:S01]  /*6150*/  @!P3 IMAD.IADD R5, R5, 0x1, -R12 ;  /* 0x000000010505b824 */ /* 0x000fe200078e0a0c */
[----:B------:R0:W-:Y:S01]  /*6160*/  STL [R1+0x2c0], R3 ;  /* 0x0002c00301007387 */ /* 0x0001e20000100800 */
[----:B------:R-:W-:Y:S01]  /*6170*/  IMAD.MOV.U32 R8, RZ, RZ, R15 ;  /* 0x000000ffff087224 */ /* 0x000fe200078e000f */
[----:B------:R-:W-:Y:S01]  /*6180*/  ISETP.GE.AND P3, PT, R4, RZ, PT ;  /* 0x000000ff0400720c */ /* 0x000fe20003f66270 */
[----:B------:R-:W-:Y:S01]  /*6190*/  IMAD R2, R12, R13, R2 ;  /* 0x0000000d0c027224 */ /* 0x000fe200078e0202 */
[----:B------:R-:W-:Y:S01]  /*61a0*/  LOP3.LUT R15, R10, 0x166, RZ, 0xfc, !PT ;  /* 0x000001660a0f7812 */ /* 0x000fe200078efcff */
[----:B------:R-:W-:Y:S01]  /*61b0*/  IMAD.HI.U32 R11, R14, R8, RZ ;  /* 0x000000080e0b7227 */ /* 0x000fe200078e00ff */
[----:B------:R-:W-:-:S03]  /*61c0*/  LOP3.LUT R13, R10, 0x15c, RZ, 0xfc, !PT ;  /* 0x0000015c0a0d7812 */ /* 0x000fc600078efcff */
[----:B------:R-:W-:Y:S01]  /*61d0*/  @!P6 IMAD.IADD R0, R0, 0x1, -R12 ;  /* 0x000000010000e824 */ /* 0x000fe200078e0a0c */
[----:B------:R-:W-:Y:S01]  /*61e0*/  ISETP.GT.U32.AND P6, PT, R12, R2, PT ;  /* 0x000000020c00720c */ /* 0x000fe20003fc4070 */
[----:B0-----:R-:W-:Y:S01]  /*61f0*/  IMAD.MOV.U32 R3, RZ, RZ, R9 ;  /* 0x000000ffff037224 */ /* 0x001fe200078e0009 */
[----:B------:R-:W-:Y:S01]  /*6200*/  LOP3.LUT R9, R10, 0x164, RZ, 0xfc, !PT ;  /* 0x000001640a097812 */ /* 0x000fe200078efcff */
[----:B------:R-:W-:Y:S01]  /*6210*/  IMAD.MOV R11, RZ, RZ, -R11 ;  /* 0x000000ffff0b7224 */ /* 0x000fe200078e0a0b */
[----:B------:R-:W-:Y:S01]  /*6220*/  IABS R17, R13 ;  /* 0x0000000d00117213 */ /* 0x000fe20000000000 */
[----:B------:R-:W-:Y:S01]  /*6230*/  @!P2 IMAD.MOV R3, RZ, RZ, -R3 ;  /* 0x000000ffff03a224 */ /* 0x000fe200078e0a03 */
[C---:B------:R-:W-:Y:S01]  /*6240*/  ISETP.GT.U32.AND P2, PT, R12.reuse, R5, PT ;  /* 0x000000050c00720c */ /* 0x040fe20003f44070 */
[----:B------:R-:W-:Y:S01]  /*6250*/  IMAD R4, R12, R11, R8 ;  /* 0x0000000b0c047224 */ /* 0x000fe200078e0208 */
[----:B------:R-:W-:Y:S01]  /*6260*/  LOP3.LUT R8, R10, 0x160, RZ, 0xfc, !PT ;  /* 0x000001600a087812 */ /* 0x000fe200078efcff */
[--C-:B------:R-:W-:Y:S01]  /*6270*/  @!P5 IMAD.IADD R6, R6, 0x1, -R12.reuse ;  /* 0x000000010606d824 */ /* 0x100fe200078e0a0c */
[----:B------:R0:W-:Y:S03]  /*6280*/  STL [R1+0x2c4], R3 ;  /* 0x0002c40301007387 */ /* 0x0001e60000100800 */
[----:B------:R-:W-:Y:S01]  /*6290*/  @!P6 IMAD.IADD R2, R2, 0x1, -R12 ;  /* 0x000000010202e824 */ /* 0x000fe200078e0a0c */
[----:B------:R-:W-:-:S04]  /*62a0*/  ISETP.GT.U32.AND P5, PT, R12, R6, PT ;  /* 0x000000060c00720c */ /* 0x000fc80003fa4070 */
[C---:B------:R-:W-:Y:S01]  /*62b0*/  ISETP.GT.U32.AND P6, PT, R12.reuse, R2, PT ;  /* 0x000000020c00720c */ /* 0x040fe20003fc4070 */
[----:B------:R-:W-:Y:S01]  /*62c0*/  @!P2 IMAD.IADD R5, R5, 0x1, -R12 ;  /* 0x000000010505a824 */ /* 0x000fe200078e0a0c */
[----:B------:R-:W-:Y:S01]  /*62d0*/  ISETP.GT.U32.AND P2, PT, R12, R4, PT ;  /* 0x000000040c00720c */ /* 0x000fe20003f44070 */
[----:B0-----:R-:W-:Y:S01]  /*62e0*/  IMAD.MOV.U32 R3, RZ, RZ, R0 ;  /* 0x000000ffff037224 */ /* 0x001fe200078e0000 */
[----:B------:R-:W-:-:S03]  /*62f0*/  LOP3.LUT R0, R10, 0x162, RZ, 0xfc, !PT ;  /* 0x000001620a007812 */ /* 0x000fc600078efcff */
[----:B------:R-:W-:Y:S01]  /*6300*/  @!P1 IMAD.MOV R3, RZ, RZ, -R3 ;  /* 0x000000ffff039224 */ /* 0x000fe200078e0a03 */
[----:B------:R-:W-:Y:S01]  /*6310*/  ISETP.GE.AND P1, PT, R15, RZ, PT ;  /* 0x000000ff0f00720c */ /* 0x000fe20003f26270 */
[----:B------:R-:W-:Y:S01]  /*6320*/  @!P5 IMAD.IADD R6, R6, 0x1, -R12 ;  /* 0x000000010606d824 */ /* 0x000fe200078e0a0c */
[----:B------:R-:W-:Y:S02]  /*6330*/  IABS R15, R15 ;  /* 0x0000000f000f7213 */ /* 0x000fe40000000000 */
[----:B------:R0:W-:Y:S01]  /*6340*/  STL [R1+0x2c8], R3 ;  /* 0x0002c80301007387 */ /* 0x0001e20000100800 */
[----:B------:R-:W-:Y:S01]  /*6350*/  ISETP.GE.AND P5, PT, R7, RZ, PT ;  /* 0x000000ff0700720c */ /* 0x000fe20003fa6270 */
[----:B------:R-:W-:Y:S01]  /*6360*/  @!P4 IMAD.MOV R6, RZ, RZ, -R6 ;  /* 0x000000ffff06c224 */ /* 0x000fe200078e0a06 */
[----:B------:R-:W-:Y:S01]  /*6370*/  ISETP.GE.AND P4, PT, R9, RZ, PT ;  /* 0x000000ff0900720c */ /* 0x000fe20003f86270 */
[----:B------:R-:W-:Y:S01]  /*6380*/  @!P2 IMAD.IADD R4, R4, 0x1, -R12 ;  /* 0x000000010404a824 */ /* 0x000fe200078e0a0c */
[----:B------:R-:W-:Y:S01]  /*6390*/  IABS R9, R9 ;  /* 0x0000000900097213 */ /* 0x000fe20000000000 */
[----:B------:R-:W-:Y:S01]  /*63a0*/  IMAD.HI.U32 R7, R14, R15, RZ ;  /* 0x0000000f0e077227 */ /* 0x000fe200078e00ff */
[----:B------:R2:W-:Y:S02]  /*63b0*/  STL [R1+0x2d0], R6 ;  /* 0x0002d00601007387 */ /* 0x0005e40000100800 */
[----:B------:R-:W-:Y:S01]  /*63c0*/  ISETP.GT.U32.AND P2, PT, R12, R4, PT ;  /* 0x000000040c00720c */ /* 0x000fe20003f44070 */
[----:B0-----:R-:W-:-:S02]  /*63d0*/  IMAD.MOV.U32 R3, RZ, RZ, R5 ;  /* 0x000000ffff037224 */ /* 0x001fc400078e0005 */
[----:B------:R-:W-:Y:S01]  /*63e0*/  @!P6 IMAD.IADD R2, R2, 0x1, -R12 ;  /* 0x000000010202e824 */ /* 0x000fe200078e0a0c */
[----:B------:R-:W-:Y:S01]  /*63f0*/  ISETP.GE.AND P6, PT, R8, RZ, PT ;  /* 0x000000ff0800720c */ /* 0x000fe20003fc6270 */
[----:B------:R-:W-:Y:S01]  /*6400*/  @!P0 IMAD.MOV R3, RZ, RZ, -R3 ;  /* 0x000000ffff038224 */ /* 0x000fe200078e0a03 */
[----:B------:R-:W-:Y:S01]  /*6410*/  ISETP.GE.AND P0, PT, R0, RZ, PT ;  /* 0x000000ff0000720c */ /* 0x000fe20003f06270 */
[----:B------:R-:W-:Y:S01]  /*6420*/  IMAD.MOV R7, RZ, RZ, -R7 ;  /* 0x000000ffff077224 */ /* 0x000fe200078e0a07 */
[----:B------:R-:W-:Y:S01]  /*6430*/  IABS R0, R0 ;  /* 0x0000000000007213 */ /* 0x000fe20000000000 */
[C---:B--2---:R-:W-:Y:S01]  /*6440*/  IMAD.HI.U32 R6, R14.reuse, R9, RZ ;  /* 0x000000090e067227 */ /* 0x044fe200078e00ff */
[----:B------:R0:W-:Y:S01]  /*6450*/  STL [R1+0x2d4], R3 ;  /* 0x0002d40301007387 */ /* 0x0001e20000100800 */
[----:B------:R-:W-:Y:S02]  /*6460*/  IABS R8, R8 ;  /* 0x0000000800087213 */ /* 0x000fe40000000000 */
[----:B------:R-:W-:-:S04]  /*6470*/  IMAD.HI.U32 R5, R14, R0, RZ ;  /* 0x000000000e057227 */ /* 0x000fc800078e00ff */
[----:B------:R-:W-:Y:S01]  /*6480*/  IMAD R15, R12, R7, R15 ;  /* 0x000000070c0f7224 */ /* 0x000fe200078e020f */
[----:B------:R-:W-:Y:S01]  /*6490*/  LOP3.LUT R7, R10, 0x15a, RZ, 0xfc, !PT ;  /* 0x0000015a0a077812 */ /* 0x000fe200078efcff */
[----:B------:R-:W-:Y:S02]  /*64a0*/  IMAD.MOV R5, RZ, RZ, -R5 ;  /* 0x000000ffff057224 */ /* 0x000fe400078e0a05 */
[----:B0-----:R-:W-:Y:S02]  /*64b0*/  IMAD.MOV.U32 R3, RZ, RZ, R2 ;  /* 0x000000ffff037224 */ /* 0x001fe400078e0002 */
[----:B------:R-:W-:Y:S02]  /*64c0*/  @!P2 IMAD.IADD R4, R4, 0x1, -R12 ;  /* 0x000000010404a824 */ /* 0x000fe400078e0a0c */
[----:B------:R-:W-:Y:S01]  /*64d0*/  @!P3 IMAD.MOV R3, RZ, RZ, -R3 ;  /* 0x000000ffff03b224 */ /* 0x000fe200078e0a03 */
[C---:B------:R-:W-:Y:S01]  /*64e0*/  ISETP.GT.U32.AND P3, PT, R12.reuse, R15, PT ;  /* 0x0000000f0c00720c */ /* 0x040fe20003f64070 */
[----:B------:R-:W-:Y:S01]  /*64f0*/  IMAD R0, R12, R5, R0 ;  /* 0x000000050c007224 */ /* 0x000fe200078e0200 */
[----:B------:R-:W-:Y:S01]  /*6500*/  IABS R5, R19 ;  /* 0x0000001300057213 */ /* 0x000fe20000000000 */
[----:B------:R-:W-:Y:S01]  /*6510*/  IMAD.MOV R6, RZ, RZ, -R6 ;  /* 0x000000ffff067224 */ /* 0x000fe200078e0a06 */
[----:B------:R0:W-:Y:S01]  /*6520*/  STL [R1+0x2cc], R3 ;  /* 0x0002cc0301007387 */ /* 0x0001e20000100800 */
[----:B------:R-:W-:-:S04]  /*6530*/  IMAD.HI.U32 R2, R14, R8, RZ ;  /* 0x000000080e027227 */ /* 0x000fc800078e00ff */
[C---:B------:R-:W-:Y:S02]  /*6540*/  IMAD R9, R12.reuse, R6, R9 ;  /* 0x000000060c097224 */ /* 0x040fe400078e0209 */
[----:B------:R-:W-:Y:S02]  /*6550*/  IMAD.MOV R2, RZ, RZ, -R2 ;  /* 0x000000ffff027224 */ /* 0x000fe400078e0a02 */
        /* <DEDUP_REMOVED lines=9> */
[----:B------:R-:W-:-:S02]  /*65f0*/  LOP3.LUT R2, R10, 0x158, RZ, 0xfc, !PT ;  /* 0x000001580a027812 */ /* 0x000fc400078efcff */
[----:B------:R0:W-:Y:S01]  /*6600*/  STL [R1+0x424], R3 ;  /* 0x0004240301007387 */ /* 0x0001e20000100800 */
[----:B------:R-:W-:Y:S01]  /*6610*/  IMAD.MOV R6, RZ, RZ, -R6 ;  /* 0x000000ffff067224 */ /* 0x000fe200078e0a06 */
[----:B------:R-:W-:Y:S01]  /*6620*/  IABS R16, R2 ;  /* 0x0000000200107213 */ /* 0x000fe20000000000 */
[--C-:B------:R-:W-:Y:S02]  /*6630*/  @!P2 IMAD.IADD R9, R9, 0x1, -R12.reuse ;  /* 0x000000010909a824 */ /* 0x100fe400078e0a0c */
[----:B------:R-:W-:Y:S01]  /*6640*/  IMAD R17, R12, R6, R17 ;  /* 0x000000060c117224 */ /* 0x000fe200078e0211 */
[----:B------:R-:W-:Y:S01]  /*6650*/  LOP3.LUT R6, R10, 0x156, RZ, 0xfc, !PT ;  /* 0x000001560a067812 */ /* 0x000fe200078efcff */
[--C-:B------:R-:W-:Y:S01]  /*6660*/  @!P3 IMAD.IADD R15, R15, 0x1, -R12.reuse ;  /* 0x000000010f0fb824 */ /* 0x100fe200078e0a0c */
[----:B------:R-:W-:Y:S01]  /*6670*/  ISETP.GT.U32.AND P3, PT, R12, R8, PT ;  /* 0x000000080c00720c */ /* 0x000fe20003f64070 */
[----:B------:R-:W-:Y:S01]  /*6680*/  @!P5 IMAD.IADD R0, R0, 0x1, -R12 ;  /* 0x000000010000d824 */ /* 0x000fe200078e0a0c */
[----:B------:R-:W-:Y:S01]  /*6690*/  ISETP.GT.U32.AND P2, PT, R12, R9, PT ;  /* 0x000000090c00720c */ /* 0x000fe20003f44070 */
[----:B------:R-:W-:-:S03]  /*66a0*/  IMAD.HI.U32 R11, R14, R5, RZ ;  /* 0x000000050e0b7227 */ /* 0x000fc600078e00ff */
[C---:B------:R-:W-:Y:S01]  /*66b0*/  ISETP.GT.U32.AND P5, PT, R12.reuse, R0, PT ;  /* 0x000000000c00720c */ /* 0x040fe20003fa4070 */
[----:B------:R-:W-:Y:S02]  /*66c0*/  IMAD.MOV R11, RZ, RZ, -R11 ;  /* 0x000000ffff0b7224 */ /* 0x000fe400078e0a0b */
[----:B0-----:R-:W-:Y:S01]  /*66d0*/  IMAD.MOV.U32 R3, RZ, RZ, R15 ;  /* 0x000000ffff037224 */ /* 0x001fe200078e000f */
[----:B------:R-:W-:Y:S01]  /*66e0*/  IABS R15, R6 ;  /* 0x00000006000f7213 */ /* 0x000fe20000000000 */
[----:B------:R-:W-:Y:S02]  /*66f0*/  IMAD R5, R12, R11, R5 ;  /* 0x0000000b0c057224 */ /* 0x000fe400078e0205 */
[--C-:B------:R-:W-:Y:S01]  /*6700*/  @!P3 IMAD.IADD R8, R8, 0x1, -R12.reuse ;  /* 0x000000010808b824 */ /* 0x100fe200078e0a0c */
[----:B------:R-:W-:Y:S01]  /*6710*/  ISETP.GE.AND P3, PT, R19, RZ, PT ;  /* 0x000000ff1300720c */ /* 0x000fe20003f66270 */
[----:B------:R-:W-:Y:S02]  /*6720*/  @!P1 IMAD.MOV R3, RZ, RZ, -R3 ;  /* 0x000000ffff039224 */ /* 0x000fe400078e0a03 */
[--C-:B------:R-:W-:Y:S01]  /*6730*/  @!P2 IMAD.IADD R9, R9, 0x1, -R12.reuse ;  /* 0x000000010909a824 */ /* 0x100fe200078e0a0c */
[----:B------:R-:W-:Y:S01]  /*6740*/  ISETP.GT.U32.AND P2, PT, R12, R5, PT ;  /* 0x000000050c00720c */ /* 0x000fe20003f44070 */
[----:B------:R-:W-:Y:S01]  /*6750*/  @!P5 IMAD.IADD R0, R0, 0x1, -R12 ;  /* 0x000000010000d824 */ /* 0x000fe200078e0a0c */
[C---:B------:R-:W-:Y:S01]  /*6760*/  ISETP.GT.U32.AND P5, PT, R12.reuse, R17, PT ;  /* 0x000000110c00720c */ /* 0x040fe20003fa4070 */
[----:B------:R0:W-:Y:S01]  /*6770*/  STL [R1+0x2b8], R3 ;  /* 0x0002b80301007387 */ /* 0x0001e20000100800 */
[----:B------:R-:W-:Y:S01]  /*6780*/  ISETP.GT.U32.AND P1, PT, R12, R8, PT ;  /* 0x000000080c00720c */ /* 0x000fe20003f24070 */
[----:B------:R-:W-:-:S04]  /*6790*/  IMAD.HI.U32 R18, R14, R4, RZ ;  /* 0x000000040e127227 */ /* 0x000fc800078e00ff */
[----:B------:R-:W-:-:S04]  /*67a0*/  IMAD.HI.U32 R11, R14, R16, RZ ;  /* 0x000000100e0b7227 */ /* 0x000fc800078e00ff */
[----:B0-----:R-:W-:Y:S02]  /*67b0*/  IMAD.MOV.U32 R3, RZ, RZ, R9 ;  /* 0x000000ffff037224 */ /* 0x001fe400078e0009 */
[----:B------:R-:W-:Y:S02]  /*67c0*/  @!P5 IMAD.IADD R17, R17, 0x1, -R12 ;  /* 0x000000011111d824 */ /* 0x000fe400078e0a0c */
[----:B------:R-:W-:Y:S02]  /*67d0*/  @!P4 IMAD.MOV R3, RZ, RZ, -R3 ;  /* 0x000000ffff03c224 */ /* 0x000fe400078e0a03 */
[----:B------:R-:W-:Y:S01]  /*67e0*/  IMAD.MOV R18, RZ, RZ, -R18 ;  /* 0x000000ffff127224 */ /* 0x000fe200078e0a12 */
[----:B------:R-:W-:Y:S01]  /*67f0*/  ISETP.GT.U32.AND P4, PT, R12, R17, PT ;  /* 0x000000110c00720c */ /* 0x000fe20003f84070 */
[----:B------:R-:W-:Y:S01]  /*6800*/  IMAD.HI.U32 R9, R14, R15, RZ ;  /* 0x0000000f0e097227 */ /* 0x000fe200078e00ff */
[----:B------:R0:W-:Y:S03]  /*6810*/  STL [R1+0x2b0], R3 ;  /* 0x0002b00301007387 */ /* 0x0001e60000100800 */
[----:B------:R-:W-:Y:S01]  /*6820*/  @!P2 IMAD.IADD R5, R5, 0x1, -R12 ;  /* 0x000000010505a824 */ /* 0x000fe200078e0a0c */
[----:B------:R-:W-:Y:S01]  /*6830*/  ISETP.GE.AND P2, PT, R13, RZ, PT ;  /* 0x000000ff0d00720c */ /* 0x000fe20003f46270 */
[----:B------:R-:W-:Y:S01]  /*6840*/  IMAD.MOV R11, RZ, RZ, -R11 ;  /* 0x000000ffff0b7224 */ /* 0x000fe200078e0a0b */
[----:B------:R-:W-:Y:S01]  /*6850*/  LOP3.LUT R13, R10, 0x150, RZ, 0xfc, !PT ;  /* 0x000001500a0d7812 */ /* 0x000fe200078efcff */
[C---:B------:R-:W-:Y:S01]  /*6860*/  IMAD R4, R12.reuse, R18, R4 ;  /* 0x000000120c047224 */ /* 0x040fe200078e0204 */
[----:B------:R-:W-:Y:S01]  /*6870*/  ISETP.GT.U32.AND P5, PT, R12, R5, PT ;  /* 0x000000050c00720c */ /* 0x000fe20003fa4070 */
[----:B------:R-:W-:-:S02]  /*6880*/  @!P1 IMAD.IADD R8, R8, 0x1, -R12 ;  /* 0x0000000108089824 */ /* 0x000fc400078e0a0c */
[----:B------:R-:W-:Y:S01]  /*6890*/  IMAD.MOV R9, RZ, RZ, -R9 ;  /* 0x000000ffff097224 */ /* 0x000fe200078e0a09 */
[C---:B------:R-:W-:Y:S01]  /*68a0*/  ISETP.GT.U32.AND P1, PT, R12.reuse, R4, PT ;  /* 0x000000040c00720c */ /* 0x040fe20003f24070 */
[C---:B------:R-:W-:Y:S01]  /*68b0*/  IMAD R16, R12.reuse, R11, R16 ;  /* 0x0000000b0c107224 */ /* 0x040fe200078e0210 */
[----:B------:R-:W-:Y:S01]  /*68c0*/  IABS R11, R13 ;  /* 0x0000000d000b7213 */ /* 0x000fe20000000000 */
[----:B0-----:R-:W-:Y:S02]  /*68d0*/  IMAD.MOV.U32 R3, RZ, RZ, R8 ;  /* 0x000000ffff037224 */ /* 0x001fe400078e0008 */
[----:B------:R-:W-:Y:S01]  /*68e0*/  IMAD R15, R12, R9, R15 ;  /* 0x000000090c0f7224 */ /* 0x000fe200078e020f */
[----:B------:R-:W-:Y:S01]  /*68f0*/  LOP3.LUT R9, R10, 0x14e, RZ, 0xfc, !PT ;  /* 0x0000014e0a097812 */ /* 0x000fe200078efcff */
[----:B------:R-:W-:Y:S01]  /*6900*/  @!P6 IMAD.MOV R3, RZ, RZ, -R3 ;  /* 0x000000ffff03e224 */ /* 0x000fe200078e0a03 */
[C---:B------:R-:W-:Y:S01]  /*6910*/  ISETP.GT.U32.AND P6, PT, R12.reuse, R16, PT ;  /* 0x000000100c00720c */ /* 0x040fe20003fc4070 */
[----:B------:R-:W-:Y:S01]  /*6920*/  @!P4 IMAD.IADD R17, R17, 0x1, -R12 ;  /* 0x000000011111c824 */ /* 0x000fe200078e0a0c */
[----:B------:R-:W-:Y:S01]  /*6930*/  ISETP.GT.U32.AND P4, PT, R12, R15, PT ;  /* 0x0000000f0c00720c */ /* 0x000fe20003f84070 */
[----:B------:R-:W-:Y:S01]  /*6940*/  @!P0 IMAD.MOV R0, RZ, RZ, -R0 ;  /* 0x000000ffff008224 */ /* 0x000fe200078e0a00 */
[----:B------:R-:W-:Y:S01]  /*6950*/  ISETP.GE.AND P0, PT, R7, RZ, PT ;  /* 0x000000ff0700720c */ /* 0x000fe20003f06270 */
[--C-:B------:R-:W-:Y:S01]  /*6960*/  @!P5 IMAD.IADD R5, R5, 0x1, -R12.reuse ;  /* 0x000000010505d824 */ /* 0x100fe200078e0a0c */
[----:B------:R-:W-:Y:S01]  /*6970*/  ISETP.GE.AND P5, PT, R2, RZ, PT ;  /* 0x000000ff0200720c */ /* 0x000fe20003fa6270 */
[--C-:B------:R-:W-:Y:S01]  /*6980*/  @!P1 IMAD.IADD R4, R4, 0x1, -R12.reuse ;  /* 0x0000000104049824 */ /* 0x100fe200078e0a0c */
[----:B------:R0:W-:Y:S01]  /*6990*/  STL [R1+0x2ac], R0 ;  /* 0x0002ac0001007387 */ /* 0x0001e20000100800 */
[----:B------:R-:W-:Y:S01]  /*69a0*/  LOP3.LUT R2, R10, 0x152, RZ, 0xfc, !PT ;  /* 0x000001520a027812 */ /* 0x000fe200078efcff */
[----:B------:R-:W-:Y:S01]  /*69b0*/  @!P2 IMAD.MOV R17, RZ, RZ, -R17 ;  /* 0x000000ffff11a224 */ /* 0x000fe200078e0a11 */
[----:B------:R-:W-:Y:S01]  /*69c0*/  ISETP.GE.AND P1, PT, R6, RZ, PT ;  /* 0x000000ff0600720c */ /* 0x000fe20003f26270 */
[----:B------:R2:W-:Y:S01]  /*69d0*/  STL [R1+0x2a8], R3 ;  /* 0x0002a80301007387 */ /* 0x0005e20000100800 */
[--C-:B------:R-:W-:Y:S01]  /*69e0*/  @!P6 IMAD.IADD R16, R16, 0x1, -R12.reuse ;  /* 0x000000011010e824 */ /* 0x100fe200078e0a0c */
[----:B------:R-:W-:Y:S01]  /*69f0*/  IABS R6, R2 ;  /* 0x0000000200067213 */ /* 0x000fe20000000000 */
[----:B------:R-:W-:Y:S01]  /*6a00*/  @!P4 IMAD.IADD R15, R15, 0x1, -R12 ;  /* 0x000000010f0fc824 */ /* 0x000fe200078e0a0c */
[----:B------:R-:W-:-:S02]  /*6a10*/  ISETP.GT.U32.AND P6, PT, R12, R4, PT ;  /* 0x000000040c00720c */ /* 0x000fc40003fc4070 */
[----:B0-----:R-:W-:Y:S02]  /*6a20*/  LOP3.LUT R0, R10, 0x154, RZ, 0xfc, !PT ;  /* 0x000001540a007812 */ /* 0x001fe400078efcff */
[----:B------:R-:W-:Y:S02]  /*6a30*/  ISETP.GT.U32.AND P4, PT, R12, R16, PT ;  /* 0x000000100c00720c */ /* 0x000fe40003f84070 */
[----:B------:R-:W-:Y:S01]  /*6a40*/  IABS R8, R0 ;  /* 0x0000000000087213 */ /* 0x000fe20000000000 */
[----:B--2---:R-:W-:Y:S01]  /*6a50*/  IMAD.MOV.U32 R3, RZ, RZ, R5 ;  /* 0x000000ffff037224 */ /* 0x004fe200078e0005 */
[----:B------:R-:W-:Y:S01]  /*6a60*/  IABS R19, R9 ;  /* 0x0000000900137213 */ /* 0x000fe20000000000 */
[----:B------:R-:W-:-:S04]  /*6a70*/  IMAD.HI.U32 R5, R14, R6, RZ ;  /* 0x000000060e057227 */ /* 0x000fc800078e00ff */
[----:B------:R-:W-:-:S04]  /*6a80*/  IMAD.HI.U32 R7, R14, R8, RZ ;  /* 0x000000080e077227 */ /* 0x000fc800078e00ff */
[----:B------:R-:W-:Y:S01]  /*6a90*/  @!P3 IMAD.MOV R3, RZ, RZ, -R3 ;  /* 0x000000ffff03b224 */ /* 0x000fe200078e0a03 */
[C---:B------:R-:W-:Y:S01]  /*6aa0*/  ISETP.GT.U32.AND P3, PT, R12.reuse, R15, PT ;  /* 0x0000000f0c00720c */ /* 0x040fe20003f64070 */
[----:B------:R-:W-:Y:S02]  /*6ab0*/  IMAD.MOV R7, RZ, RZ, -R7 ;  /* 0x000000ffff077224 */ /* 0x000fe400078e0a07 */
[----:B------:R-:W-:Y:S01]  /*6ac0*/  IMAD.MOV R5, RZ, RZ, -R5 ;  /* 0x000000ffff057224 */ /* 0x000fe200078e0a05 */
[----:B------:R0:W-:Y:S01]  /*6ad0*/  STL [R1+0x274], R3 ;  /* 0x0002740301007387 */ /* 0x0001e20000100800 */
[----:B------:R-:W-:Y:S02]  /*6ae0*/  IMAD R8, R12, R7, R8 ;  /* 0x000000070c087224 */ /* 0x000fe400078e0208 */
[----:B------:R-:W-:Y:S01]  /*6af0*/  @!P6 IMAD.IADD R4, R4, 0x1, -R12 ;  /* 0x000000010404e824 */ /* 0x000fe200078e0a0c */
[----:B------:R-:W-:Y:S01]  /*6b00*/  STL [R1+0x280], R17 ;  /* 0x0002801101007387 */ /* 0x000fe20000100800 */
[C---:B------:R-:W-:Y:S01]  /*6b10*/  IMAD R6, R12.reuse, R5, R6 ;  /* 0x000000050c067224 */ /* 0x040fe200078e0206 */
[----:B------:R-:W-:Y:S01]  /*6b20*/  ISETP.GT.U32.AND P6, PT, R12, R8, PT ;  /* 0x000000080c00720c */ /* 0x000fe20003fc4070 */
[----:B------:R-:W-:-:S04]  /*6b30*/  IMAD.HI.U32 R5, R14, R11, RZ ;  /* 0x0000000b0e057227 */ /* 0x000fc800078e00ff */
[--C-:B------:R-:W-:Y:S01]  /*6b40*/  @!P3 IMAD.IADD R15, R15, 0x1, -R12.reuse ;  /* 0x000000010f0fb824 */ /* 0x100fe200078e0a0c */
[----:B------:R-:W-:Y:S01]  /*6b50*/  ISETP.GT.U32.AND P3, PT, R12, R6, PT ;  /* 0x000000060c00720c */ /* 0x000fe20003f64070 */
[----:B------:R-:W-:Y:S01]  /*6b60*/  @!P4 IMAD.IADD R16, R16, 0x1, -R12 ;  /* 0x000000011010c824 */ /* 0x000fe200078e0a0c */
[----:B------:R-:W-:Y:S01]  /*6b70*/  ISETP.GE.AND P4, PT, R0, RZ, PT ;  /* 0x000000ff0000720c */ /* 0x000fe20003f86270 */
[----:B------:R-:W-:Y:S01]  /*6b80*/  IMAD.HI.U32 R7, R14, R19, RZ ;  /* 0x000000130e077227 */ /* 0x000fe200078e00ff */
[----:B------:R-:W-:-:S03]  /*6b90*/  LOP3.LUT R0, R10, 0x14c, RZ, 0xfc, !PT ;  /* 0x0000014c0a007812 */ /* 0x000fc600078efcff */
[----:B------:R-:W-:Y:S01]  /*6ba0*/  @!P6 IMAD.IADD R8, R8, 0x1, -R12 ;  /* 0x000000010808e824 */ /* 0x000fe200078e0a0c */
[----:B------:R-:W-:Y:S01]  /*6bb0*/  ISETP.GE.AND P6, PT, R2, RZ, PT ;  /* 0x000000ff0200720c */ /* 0x000fe20003fc6270 */
[----:B------:R-:W-:Y:S01]  /*6bc0*/  IMAD.MOV R5, RZ, RZ, -R5 ;  /* 0x000000ffff057224 */ /* 0x000fe200078e0a05 */
[----:B------:R-:W-:Y:S01]  /*6bd0*/  LOP3.LUT R2, R10, 0x14a, RZ, 0xfc, !PT ;  /* 0x0000014a0a027812 */ /* 0x000fe200078efcff */
[----:B0-----:R-:W-:Y:S02]  /*6be0*/  IMAD.MOV.U32 R3, RZ, RZ, R4 ;  /* 0x000000ffff037224 */ /* 0x001fe400078e0004 */
[----:B------:R-:W-:Y:S01]  /*6bf0*/  @!P3 IMAD.IADD R6, R6, 0x1, -R12 ;  /* 0x000000010606b824 */ /* 0x000fe200078e0a0c */
[C---:B------:R-:W-:Y:S01]  /*6c00*/  ISETP.GT.U32.AND P3, PT, R12.reuse, R8, PT ;  /* 0x000000080c00720c */ /* 0x040fe20003f64070 */
[----:B------:R-:W-:Y:S02]  /*6c10*/  IMAD.MOV R7, RZ, RZ, -R7 ;  /* 0x000000ffff077224 */ /* 0x000fe400078e0a07 */
[C---:B------:R-:W-:Y:S01]  /*6c20*/  IMAD R11, R12.reuse, R5, R11 ;  /* 0x000000050c0b7224 */ /* 0x040fe200078e020b */
[----:B------:R-:W-:Y:S01]  /*6c30*/  IABS R5, R0 ;  /* 0x0000000000057213 */ /* 0x000fe20000000000 */
[----:B------:R-:W-:Y:S01]  /*6c40*/  @!P0 IMAD.MOV R3, RZ, RZ, -R3 ;  /* 0x000000ffff038224 */ /* 0x000fe200078e0a03 */
[C---:B------:R-:W-:Y:S01]  /*6c50*/  ISETP.GT.U32.AND P0, PT, R12.reuse, R6, PT ;  /* 0x000000060c00720c */ /* 0x040fe20003f04070 */
[----:B------:R-:W-:Y:S01]  /*6c60*/  IMAD R19, R12, R7, R19 ;  /* 0x000000070c137224 */ /* 0x000fe200078e0213 */
[----:B------:R-:W-:Y:S01]  /*6c70*/  IABS R7, R2 ;  /* 0x0000000200077213 */ /* 0x000fe20000000000 */
[----:B------:R-:W-:Y:S01]  /*6c80*/  IMAD.HI.U32 R4, R14, R5, RZ ;  /* 0x000000050e047227 */ /* 0x000fe200078e00ff */
[----:B------:R0:W-:Y:S01]  /*6c90*/  STL [R1+0x2a0], R3 ;  /* 0x0002a00301007387 */ /* 0x0001e20000100800 */
[----:B------:R-:W-:-:S02]  /*6ca0*/  ISETP.GT.U32.AND P2, PT, R12, R11, PT ;  /* 0x0000000b0c00720c */ /* 0x000fc40003f44070 */
[----:B------:R-:W-:Y:S01]  /*6cb0*/  @!P5 IMAD.MOV R16, RZ, RZ, -R16 ;  /* 0x000000ffff10d224 */ /* 0x000fe200078e0a10 */
[----:B------:R-:W-:Y:S01]  /*6cc0*/  ISETP.GT.U32.AND P5, PT, R12, R19, PT ;  /* 0x000000130c00720c */ /* 0x000fe20003fa4070 */
[----:B------:R-:W-:Y:S01]  /*6cd0*/  @!P3 IMAD.IADD R8, R8, 0x1, -R12 ;  /* 0x000000010808b824 */ /* 0x000fe200078e0a0c */
[----:B------:R-:W-:Y:S01]  /*6ce0*/  ISETP.GE.AND P3, PT, R9, RZ, PT ;  /* 0x000000ff0900720c */ /* 0x000fe20003f66270 */
[----:B------:R-:W-:Y:S01]  /*6cf0*/  IMAD.MOV R4, RZ, RZ, -R4 ;  /* 0x000000ffff047224 */ /* 0x000fe200078e0a04 */
[----:B------:R2:W-:Y:S01]  /*6d00*/  STL [R1+0x28c], R16 ;  /* 0x00028c1001007387 */ /* 0x0005e20000100800 */
[----:B------:R-:W-:Y:S01]  /*6d10*/  @!P0 IMAD.IADD R6, R6, 0x1, -R12 ;  /* 0x0000000106068824 */ /* 0x000fe200078e0a0c */
[----:B------:R-:W-:Y:S01]  /*6d20*/  ISETP.GE.AND P0, PT, R0, RZ, PT ;  /* 0x000000ff0000720c */ /* 0x000fe20003f06270 */
[----:B0-----:R-:W-:Y:S01]  /*6d30*/  IMAD.MOV.U32 R3, RZ, RZ, R15 ;  /* 0x000000ffff037224 */ /* 0x001fe200078e000f */
[----:B------:R-:W-:Y:S01]  /*6d40*/  LOP3.LUT R0, R10, 0x148, RZ, 0xfc, !PT ;  /* 0x000001480a007812 */ /* 0x000fe200078efcff */
[----:B------:R-:W-:-:S04]  /*6d50*/  IMAD.HI.U32 R15, R14, R7, RZ ;  /* 0x000000070e0f7227 */ /* 0x000fc800078e00ff */
[----:B------:R-:W-:Y:S01]  /*6d60*/  @!P1 IMAD.MOV R3, RZ, RZ, -R3 ;  /* 0x000000ffff039224 */ /* 0x000fe200078e0a03 */
[----:B------:R-:W-:Y:S01]  /*6d70*/  ISETP.GE.AND P1, PT, R13, RZ, PT ;  /* 0x000000ff0d00720c */ /* 0x000fe20003f26270 */
[----:B------:R-:W-:Y:S01]  /*6d80*/  IMAD.MOV R15, RZ, RZ, -R15 ;  /* 0x000000ffff0f7224 */ /* 0x000fe200078e0a0f */
[----:B------:R-:W-:Y:S01]  /*6d90*/  LOP3.LUT R13, R10, 0x140, RZ, 0xfc, !PT ;  /* 0x000001400a0d7812 */ /* 0x000fe200078efcff */
[----:B------:R-:W-:Y:S01]  /*6da0*/  IMAD R5, R12, R4, R5 ;  /* 0x000000040c057224 */ /* 0x000fe200078e0205 */
[----:B------:R0:W-:Y:S01]  /*6db0*/  STL [R1+0x29c], R3 ;  /* 0x00029c0301007387 */ /* 0x0001e20000100800 */
[----:B--2---:R-:W-:Y:S01]  /*6dc0*/  IMAD.MOV.U32 R16, RZ, RZ, R8 ;  /* 0x000000ffff107224 */ /* 0x004fe200078e0008 */
[----:B------:R-:W-:Y:S01]  /*6dd0*/  LOP3.LUT R4, R10, 0x146, RZ, 0xfc, !PT ;  /* 0x000001460a047812 */ /* 0x000fe200078efcff */
[C---:B------:R-:W-:Y:S01]  /*6de0*/  IMAD R7, R12.reuse, R15, R7 ;  /* 0x0000000f0c077224 */ /* 0x040fe200078e0207 */
[----:B------:R-:W-:Y:S01]  /*6df0*/  IABS R8, R0 ;  /* 0x0000000000087213 */ /* 0x000fe20000000000 */
[----:B------:R-:W-:Y:S01]  /*6e00*/  @!P4 IMAD.MOV R16, RZ, RZ, -R16 ;  /* 0x000000ffff10c224 */ /* 0x000fe200078e0a10 */
[C---:B------:R-:W-:Y:S01]  /*6e10*/  ISETP.GT.U32.AND P4, PT, R12.reuse, R5, PT ;  /* 0x000000050c00720c */ /* 0x040fe20003f84070 */
[--C-:B------:R-:W-:Y:S01]  /*6e20*/  @!P5 IMAD.IADD R19, R19, 0x1, -R12.reuse ;  /* 0x000000011313d824 */ /* 0x100fe200078e0a0c */
[----:B------:R-:W-:Y:S01]  /*6e30*/  IABS R15, R13 ;  /* 0x0000000d000f7213 */ /* 0x000fe20000000000 */
[----:B------:R-:W-:Y:S01]  /*6e40*/  @!P2 IMAD.IADD R11, R11, 0x1, -R12 ;  /* 0x000000010b0ba824 */ /* 0x000fe200078e0a0c */
[----:B------:R2:W-:Y:S01]  /*6e50*/  STL [R1+0x290], R16 ;  /* 0x0002901001007387 */ /* 0x0005e20000100800 */
[----:B0-----:R-:W-:Y:S01]  /*6e60*/  IMAD.MOV.U32 R3, RZ, RZ, R6 ;  /* 0x000000ffff037224 */ /* 0x001fe200078e0006 */
[----:B------:R-:W-:Y:S01]  /*6e70*/  ISETP.GT.U32.AND P5, PT, R12, R19, PT ;  /* 0x000000130c00720c */ /* 0x000fe20003fa4070 */
[----:B------:R-:W-:Y:S01]  /*6e80*/  IMAD.HI.U32 R9, R14, R8, RZ ;  /* 0x000000080e097227 */ /* 0x000fe200078e00ff */
[----:B------:R-:W-:-:S02]  /*6e90*/  IABS R6, R4 ;  /* 0x0000000400067213 */ /* 0x000fc40000000000 */
[C---:B------:R-:W-:Y:S01]  /*6ea0*/  ISETP.GT.U32.AND P2, PT, R12.reuse, R11, PT ;  /* 0x0000000b0c00720c */ /* 0x040fe20003f44070 */
[----:B------:R-:W-:Y:S01]  /*6eb0*/  @!P6 IMAD.MOV R3, RZ, RZ, -R3 ;  /* 0x000000ffff03e224 */ /* 0x000fe200078e0a03 */
[----:B------:R-:W-:Y:S01]  /*6ec0*/  ISETP.GT.U32.AND P6, PT, R12, R7, PT ;  /* 0x000000070c00720c */ /* 0x000fe20003fc4070 */
[----:B------:R-:W-:Y:S01]  /*6ed0*/  @!P4 IMAD.IADD R5, R5, 0x1, -R12 ;  /* 0x000000010505c824 */ /* 0x000fe200078e0a0c */
[----:B--2---:R-:W-:Y:S01]  /*6ee0*/  LOP3.LUT R16, R10, 0x144, RZ, 0xfc, !PT ;  /* 0x000001440a107812 */ /* 0x004fe200078efcff */
[----:B------:R-:W-:Y:S01]  /*6ef0*/  IMAD.MOV R9, RZ, RZ, -R9 ;  /* 0x000000ffff097224 */ /* 0x000fe200078e0a09 */
[----:B------:R0:W-:Y:S01]  /*6f00*/  STL [R1+0x298], R3 ;  /* 0x0002980301007387 */ /* 0x0001e20000100800 */
[----:B------:R-:W-:Y:S01]  /*6f10*/  IMAD.HI.U32 R18, R14, R15, RZ ;  /* 0x0000000f0e127227 */ /* 0x000fe200078e00ff */
[----:B------:R-:W-:-:S03]  /*6f20*/  ISETP.GT.U32.AND P4, PT, R12, R5, PT ;  /* 0x000000050c00720c */ /* 0x000fc60003f84070 */
[----:B------:R-:W-:Y:S01]  /*6f30*/  @!P5 IMAD.IADD R19, R19, 0x1, -R12 ;  /* 0x000000011313d824 */ /* 0x000fe200078e0a0c */
[----:B------:R-:W-:Y:S01]  /*6f40*/  ISETP.GE.AND P5, PT, R0, RZ, PT ;  /* 0x000000ff0000720c */ /* 0x000fe20003fa6270 */
[----:B------:R-:W-:-:S04]  /*6f50*/  IMAD.HI.U32 R0, R14, R6, RZ ;  /* 0x000000060e007227 */ /* 0x000fc800078e00ff */
[----:B------:R-:W-:Y:S02]  /*6f60*/  @!P6 IMAD.IADD R7, R7, 0x1, -R12 ;  /* 0x000000010707e824 */ /* 0x000fe400078e0a0c */
[----:B------:R-:W-:Y:S02]  /*6f70*/  IMAD.MOV R0, RZ, RZ, -R0 ;  /* 0x000000ffff007224 */ /* 0x000fe400078e0a00 */
[C---:B------:R-:W-:Y:S01]  /*6f80*/  IMAD R8, R12.reuse, R9, R8 ;  /* 0x000000090c087224 */ /* 0x040fe200078e0208 */
[C---:B------:R-:W-:Y:S01]  /*6f90*/  ISETP.GT.U32.AND P6, PT, R12.reuse, R7, PT ;  /* 0x000000070c00720c */ /* 0x040fe20003fc4070 */
[----:B------:R-:W-:Y:S01]  /*6fa0*/  IMAD R6, R12, R0, R6 ;  /* 0x000000000c067224 */ /* 0x000fe200078e0206 */
[----:B------:R-:W-:Y:S01]  /*6fb0*/  LOP3.LUT R9, R10, 0x142, RZ, 0xfc, !PT ;  /* 0x000001420a097812 */ /* 0x000fe200078efcff */
[--C-:B------:R-:W-:Y:S01]  /*6fc0*/  @!P4 IMAD.IADD R5, R5, 0x1, -R12.reuse ;  /* 0x000000010505c824 */ /* 0x100fe200078e0a0c */
[----:B------:R-:W-:Y:S01]  /*6fd0*/  ISETP.GT.U32.AND P4, PT, R12, R8, PT ;  /* 0x000000080c00720c */ /* 0x000fe20003f84070 */
[----:B------:R-:W-:Y:S01]  /*6fe0*/  @!P2 IMAD.IADD R11, R11, 0x1, -R12 ;  /* 0x000000010b0ba824 */ /* 0x000fe200078e0a0c */
[----:B------:R-:W-:Y:S01]  /*6ff0*/  ISETP.GE.AND P2, PT, R2, RZ, PT ;  /* 0x000000ff0200720c */ /* 0x000fe20003f46270 */
[----:B------:R-:W-:Y:S01]  /*7000*/  IMAD.MOV R18, RZ, RZ, -R18 ;  /* 0x000000ffff127224 */ /* 0x000fe200078e0a12 */
[----:B------:R-:W-:Y:S01]  /*7010*/  IABS R2, R16 ;  /* 0x0000001000027213 */ /* 0x000fe20000000000 */
[----:B0-----:R-:W-:Y:S01]  /*7020*/  IMAD.MOV.U32 R3, RZ, RZ, R11 ;  /* 0x000000ffff037224 */ /* 0x001fe200078e000b */
[----:B------:R-:W-:-:S02]  /*7030*/  IABS R17, R9 ;  /* 0x0000000900117213 */ /* 0x000fc40000000000 */
[----:B------:R-:W-:Y:S01]  /*7040*/  LOP3.LUT R0, R10, 0x13e, RZ, 0xfc, !PT ;  /* 0x0000013e0a007812 */ /* 0x000fe200078efcff */
[--C-:B------:R-:W-:Y:S01]  /*7050*/  @!P6 IMAD.IADD R7, R7, 0x1, -R12.reuse ;  /* 0x000000010707e824 */ /* 0x100fe200078e0a0c */
[----:B------:R-:W-:Y:S01]  /*7060*/  ISETP.GT.U32.AND P6, PT, R12, R6, PT ;  /* 0x000000060c00720c */ /* 0x000fe20003fc4070 */
[----:B------:R-:W-:Y:S01]  /*7070*/  @!P1 IMAD.MOV R3, RZ, RZ, -R3 ;  /* 0x000000ffff039224 */ /* 0x000fe200078e0a03 */
[----:B------:R-:W-:Y:S01]  /*7080*/  ISETP.GE.AND P1, PT, R4, RZ, PT ;  /* 0x000000ff0400720c */ /* 0x000fe20003f26270 */
[----:B------:R-:W-:Y:S01]  /*7090*/  IMAD.HI.U32 R4, R14, R2, RZ ;  /* 0x000000020e047227 */ /* 0x000fe200078e00ff */
[----:B------:R-:W-:Y:S02]  /*70a0*/  IABS R11, R0 ;  /* 0x00000000000b7213 */ /* 0x000fe40000000000 */
[----:B------:R0:W-:Y:S01]  /*70b0*/  STL [R1+0x294], R3 ;  /* 0x0002940301007387 */ /* 0x0001e20000100800 */
[----:B------:R-:W-:Y:S02]  /*70c0*/  @!P4 IMAD.IADD R8, R8, 0x1, -R12 ;  /* 0x000000010808c824 */ /* 0x000fe400078e0a0c */
[----:B------:R-:W-:-:S02]  /*70d0*/  IMAD.MOV R4, RZ, RZ, -R4 ;  /* 0x000000ffff047224 */ /* 0x000fc400078e0a04 */
[----:B------:R-:W-:-:S04]  /*70e0*/  IMAD.HI.U32 R20, R14, R17, RZ ;  /* 0x000000110e147227 */ /* 0x000fc800078e00ff */
[----:B------:R-:W-:Y:S01]  /*70f0*/  @!P6 IMAD.IADD R6, R6, 0x1, -R12 ;  /* 0x000000010606e824 */ /* 0x000fe200078e0a0c */
[C---:B------:R-:W-:Y:S01]  /*7100*/  ISETP.GT.U32.AND P6, PT, R12.reuse, R8, PT ;  /* 0x000000080c00720c */ /* 0x040fe20003fc4070 */
[----:B0-----:R-:W-:Y:S02]  /*7110*/  IMAD.MOV.U32 R3, RZ, RZ, R19 ;  /* 0x000000ffff037224 */ /* 0x001fe400078e0013 */
[----:B------:R-:W-:Y:S01]  /*7120*/  IMAD R2, R12, R4, R2 ;  /* 0x000000040c027224 */ /* 0x000fe200078e0202 */
[----:B------:R-:W-:Y:S01]  /*7130*/  LOP3.LUT R4, R10, 0x13c, RZ, 0xfc, !PT ;  /* 0x0000013c0a047812 */ /* 0x000fe200078efcff */
[----:B------:R-:W-:Y:S01]  /*7140*/  @!P3 IMAD.MOV R3, RZ, RZ, -R3 ;  /* 0x000000ffff03b224 */ /* 0x000fe200078e0a03 */
[----:B------:R-:W-:Y:S01]  /*7150*/  ISETP.GE.AND P3, PT, R16, RZ, PT ;  /* 0x000000ff1000720c */ /* 0x000fe20003f66270 */
[----:B------:R-:W-:Y:S01]  /*7160*/  IMAD.MOV R20, RZ, RZ, -R20 ;  /* 0x000000ffff147224 */ /* 0x000fe200078e0a14 */
[C---:B------:R-:W-:Y:S01]  /*7170*/  ISETP.GT.U32.AND P4, PT, R12.reuse, R2, PT ;  /* 0x000000020c00720c */ /* 0x040fe20003f84070 */
[----:B------:R-:W-:Y:S01]  /*7180*/  IMAD.MOV.U32 R19, RZ, RZ, R11 ;  /* 0x000000ffff137224 */ /* 0x000fe200078e000b */
[----:B------:R0:W-:Y:S01]  /*7190*/  STL [R1+0x288], R3 ;  /* 0x0002880301007387 */ /* 0x0001e20000100800 */
[----:B------:R-:W-:Y:S01]  /*71a0*/  IMAD R16, R12, R20, R17 ;  /* 0x000000140c107224 */ /* 0x000fe200078e0211 */
[----:B------:R-:W-:Y:S01]  /*71b0*/  IABS R17, R4 ;  /* 0x0000000400117213 */ /* 0x000fe20000000000 */
[----:B------:R-:W-:-:S02]  /*71c0*/  @!P6 IMAD.IADD R8, R8, 0x1, -R12 ;  /* 0x000000010808e824 */ /* 0x000fc400078e0a0c */
[C---:B------:R-:W-:Y:S01]  /*71d0*/  IMAD R11, R12.reuse, R18, R15 ;  /* 0x000000120c0b7224 */ /* 0x040fe200078e020f */
[----:B------:R-:W-:Y:S01]  /*71e0*/  ISETP.GT.U32.AND P6, PT, R12, R16, PT ;  /* 0x000000100c00720c */ /* 0x000fe20003fc4070 */
[----:B------:R-:W-:Y:S02]  /*71f0*/  IMAD.MOV.U32 R15, RZ, RZ, R7 ;  /* 0x000000ffff0f7224 */ /* 0x000fe400078e0007 */
[----:B------:R-:W-:-:S04]  /*7200*/  IMAD.HI.U32 R7, R14, R17, RZ ;  /* 0x000000110e077227 */ /* 0x000fc800078e00ff */
[----:B0-----:R-:W-:Y:S02]  /*7210*/  IMAD.MOV.U32 R3, RZ, RZ, R5 ;  /* 0x000000ffff037224 */ /* 0x001fe400078e0005 */
[----:B------:R-:W-:-:S04]  /*7220*/  IMAD.HI.U32 R5, R14, R19, RZ ;  /* 0x000000130e057227 */ /* 0x000fc800078e00ff */
[----:B------:R-:W-:Y:S01]  /*7230*/  @!P0 IMAD.MOV R3, RZ, RZ, -R3 ;  /* 0x000000ffff038224 */ /* 0x000fe200078e0a03 */
[----:B------:R-:W-:Y:S01]  /*7240*/  ISETP.GT.U32.AND P0, PT, R12, R6, PT ;  /* 0x000000060c00720c */ /* 0x000fe20003f04070 */
[----:B------:R-:W-:Y:S02]  /*7250*/  IMAD.MOV R5, RZ, RZ, -R5 ;  /* 0x000000ffff057224 */ /* 0x000fe400078e0a05 */
[--C-:B------:R-:W-:Y:S01]  /*7260*/  @!P4 IMAD.IADD R2, R2, 0x1, -R12.reuse ;  /* 0x000000010202c824 */ /* 0x100fe200078e0a0c */
[----:B------:R0:W-:Y:S01]  /*7270*/  STL [R1+0x270], R3 ;  /* 0x0002700301007387 */ /* 0x0001e20000100800 */
[----:B------:R-:W-:Y:S02]  /*7280*/  @!P6 IMAD.IADD R16, R16, 0x1, -R12 ;  /* 0x000000011010e824 */ /* 0x000fe400078e0a0c */
[----:B------:R-:W-:Y:S01]  /*7290*/  @!P2 IMAD.MOV R15, RZ, RZ, -R15 ;  /* 0x000000ffff0fa224 */ /* 0x000fe200078e0a0f */
[----:B------:R-:W-:Y:S02]  /*72a0*/  ISETP.GT.U32.AND P4, PT, R12, R2, PT ;  /* 0x000000020c00720c */ /* 0x000fe40003f84070 */
[----:B------:R-:W-:-:S02]  /*72b0*/  ISETP.GE.AND P2, PT, R9, RZ, PT ;  /* 0x000000ff0900720c */ /* 0x000fc40003f46270 */
[----:B------:R-:W-:Y:S01]  /*72c0*/  STL [R1+0x264], R15 ;  /* 0x0002640f01007387 */ /* 0x000fe20000100800 */
[----:B------:R-:W-:Y:S01]  /*72d0*/  @!P0 IMAD.IADD R6, R6, 0x1, -R12 ;  /* 0x0000000106068824 */ /* 0x000fe200078e0a0c */
[C---:B------:R-:W-:Y:S01]  /*72e0*/  LOP3.LUT R9, R10.reuse, 0x138, RZ, 0xfc, !PT ;  /* 0x000001380a097812 */ /* 0x040fe200078efcff */
[----:B0-----:R-:W-:Y:S01]  /*72f0*/  IMAD.MOV.U32 R3, RZ, RZ, R8 ;  /* 0x000000ffff037224 */ /* 0x001fe200078e0008 */
[----:B------:R-:W-:Y:S01]  /*7300*/  ISETP.GE.AND P0, PT, R13, RZ, PT ;  /* 0x000000ff0d00720c */ /* 0x000fe20003f06270 */
[----:B------:R-:W-:Y:S01]  /*7310*/  IMAD.MOV R8, RZ, RZ, -R7 ;  /* 0x000000ffff087224 */ /* 0x000fe200078e0a07 */
[----:B------:R-:W-:Y:S01]  /*7320*/  LOP3.LUT R13, R10, 0x136, RZ, 0xfc, !PT ;  /* 0x000001360a0d7812 */ /* 0x000fe200078efcff */
[----:B------:R-:W-:Y:S01]  /*7330*/  @!P5 IMAD.MOV R3, RZ, RZ, -R3 ;  /* 0x000000ffff03d224 */ /* 0x000fe200078e0a03 */
[C---:B------:R-:W-:Y:S01]  /*7340*/  ISETP.GT.U32.AND P5, PT, R12.reuse, R11, PT ;  /* 0x0000000b0c00720c */ /* 0x040fe20003fa4070 */
[----:B------:R-:W-:Y:S01]  /*7350*/  IMAD R7, R12, R5, R19 ;  /* 0x000000050c077224 */ /* 0x000fe200078e0213 */
[----:B------:R-:W-:Y:S01]  /*7360*/  LOP3.LUT R5, R10, 0x13a, RZ, 0xfc, !PT ;  /* 0x0000013a0a057812 */ /* 0x000fe200078efcff */
[----:B------:R-:W-:Y:S01]  /*7370*/  @!P4 IMAD.IADD R2, R2, 0x1, -R12 ;  /* 0x000000010202c824 */ /* 0x000fe200078e0a0c */
[----:B------:R0:W-:Y:S01]  /*7380*/  STL [R1+0x260], R3 ;  /* 0x0002600301007387 */ /* 0x0001e20000100800 */
[----:B------:R-:W-:Y:S01]  /*7390*/  ISETP.GE.AND P4, PT, R0, RZ, PT ;  /* 0x000000ff0000720c */ /* 0x000fe20003f86270 */
[C---:B------:R-:W-:Y:S01]  /*73a0*/  IMAD R0, R12.reuse, R8, R17 ;  /* 0x000000080c007224 */ /* 0x040fe200078e0211 */
[----:B------:R-:W-:Y:S01]  /*73b0*/  ISETP.GT.U32.AND P6, PT, R12, R7, PT ;  /* 0x000000070c00720c */ /* 0x000fe20003fc4070 */
[----:B------:R-:W-:Y:S01]  /*73c0*/  @!P3 IMAD.MOV R2, RZ, RZ, -R2 ;  /* 0x000000ffff02b224 */ /* 0x000fe200078e0a02 */
[----:B------:R-:W-:-:S02]  /*73d0*/  IABS R17, R5 ;  /* 0x0000000500117213 */ /* 0x000fc40000000000 */
[----:B------:R-:W-:Y:S02]  /*73e0*/  IABS R18, R9 ;  /* 0x0000000900127213 */ /* 0x000fe40000000000 */
[----:B------:R-:W-:Y:S01]  /*73f0*/  @!P5 IMAD.IADD R11, R11, 0x1, -R12 ;  /* 0x000000010b0bd824 */ /* 0x000fe200078e0a0c */
[----:B------:R-:W-:Y:S01]  /*7400*/  ISETP.GT.U32.AND P5, PT, R12, R16, PT ;  /* 0x000000100c00720c */ /* 0x000fe20003fa4070 */
[----:B0-----:R-:W-:Y:S01]  /*7410*/  IMAD.MOV.U32 R3, RZ, RZ, R6 ;  /* 0x000000ffff037224 */ /* 0x001fe200078e0006 */
[----:B------:R-:W-:Y:S01]  /*7420*/  LOP3.LUT R6, R10, 0x134, RZ, 0xfc, !PT ;  /* 0x000001340a067812 */ /* 0x000fe200078efcff */
[----:B------:R-:W-:Y:S01]  /*7430*/  IMAD.HI.U32 R19, R14, R17, RZ ;  /* 0x000000110e137227 */ /* 0x000fe200078e00ff */
[----:B------:R-:W-:Y:S02]  /*7440*/  IABS R8, R13 ;  /* 0x0000000d00087213 */ /* 0x000fe40000000000 */
[----:B------:R-:W-:Y:S01]  /*7450*/  IABS R15, R6 ;  /* 0x00000006000f7213 */ /* 0x000fe20000000000 */
[----:B------:R-:W-:Y:S01]  /*7460*/  @!P1 IMAD.MOV R3, RZ, RZ, -R3 ;  /* 0x000000ffff039224 */ /* 0x000fe200078e0a03 */
[----:B------:R-:W-:Y:S01]  /*7470*/  ISETP.GT.U32.AND P1, PT, R12, R11, PT ;  /* 0x0000000b0c00720c */ /* 0x000fe20003f24070 */
[----:B------:R-:W-:-:S02]  /*7480*/  @!P6 IMAD.IADD R7, R7, 0x1, -R12 ;  /* 0x000000010707e824 */ /* 0x000fc400078e0a0c */
[----:B------:R-:W-:Y:S01]  /*7490*/  IMAD.MOV R19, RZ, RZ, -R19 ;  /* 0x000000ffff137224 */ /* 0x000fe200078e0a13 */
[----:B------:R0:W-:Y:S01]  /*74a0*/  STL [R1+0x25c], R3 ;  /* 0x00025c0301007387 */ /* 0x0001e20000100800 */
[----:B------:R-:W-:Y:S01]  /*74b0*/  @!P5 IMAD.IADD R16, R16, 0x1, -R12 ;  /* 0x000000011010d824 */ /* 0x000fe200078e0a0c */
[----:B------:R-:W-:Y:S01]  /*74c0*/  ISETP.GT.U32.AND P6, PT, R12, R7, PT ;  /* 0x000000070c00720c */ /* 0x000fe20003fc4070 */
[----:B------:R-:W-:Y:S01]  /*74d0*/  IMAD.HI.U32 R20, R14, R8, RZ ;  /* 0x000000080e147227 */ /* 0x000fe200078e00ff */
[----:B------:R-:W-:Y:S01]  /*74e0*/  ISETP.GT.U32.AND P5, PT, R12, R0, PT ;  /* 0x000000000c00720c */ /* 0x000fe20003fa4070 */
[----:B------:R-:W-:Y:S02]  /*74f0*/  STL [R1+0x258], R2 ;  /* 0x0002580201007387 */ /* 0x000fe40000100800 */
[----:B------:R-:W-:Y:S02]  /*7500*/  IMAD.MOV R20, RZ, RZ, -R20 ;  /* 0x000000ffff147224 */ /* 0x000fe400078e0a14 */
[----:B------:R-:W-:Y:S01]  /*7510*/  @!P1 IMAD.IADD R11, R11, 0x1, -R12 ;  /* 0x000000010b0b9824 */ /* 0x000fe200078e0a0c */
[----:B------:R-:W-:Y:S01]  /*7520*/  ISETP.GE.AND P1, PT, R4, RZ, PT ;  /* 0x000000ff0400720c */ /* 0x000fe20003f26270 */
[----:B------:R-:W-:-:S02]  /*7530*/  IMAD R4, R12, R19, R17 ;  /* 0x000000130c047224 */ /* 0x000fc400078e0211 */
[----:B------:R-:W-:-:S04]  /*7540*/  IMAD.HI.U32 R17, R14, R18, RZ ;  /* 0x000000120e117227 */ /* 0x000fc800078e00ff */
[--C-:B------:R-:W-:Y:S01]  /*7550*/  @!P6 IMAD.IADD R7, R7, 0x1, -R12.reuse ;  /* 0x000000010707e824 */ /* 0x100fe200078e0a0c */
[----:B------:R-:W-:Y:S01]  /*7560*/  ISETP.GT.U32.AND P6, PT, R12, R4, PT ;  /* 0x000000040c00720c */ /* 0x000fe20003fc4070 */
[----:B------:R-:W-:Y:S01]  /*7570*/  @!P5 IMAD.IADD R0, R0, 0x1, -R12 ;  /* 0x000000010000d824 */ /* 0x000fe200078e0a0c */
[----:B------:R-:W-:Y:S01]  /*7580*/  ISETP.GE.AND P5, PT, R5, RZ, PT ;  /* 0x000000ff0500720c */ /* 0x000fe20003fa6270 */
[----:B0-----:R-:W-:Y:S01]  /*7590*/  IMAD.MOV.U32 R3, RZ, RZ, R16 ;  /* 0x000000ffff037224 */ /* 0x001fe200078e0010 */
[----:B------:R-:W-:Y:S01]  /*75a0*/  LOP3.LUT R5, R10, 0x132, RZ, 0xfc, !PT ;  /* 0x000001320a057812 */ /* 0x000fe200078efcff */
[----:B------:R-:W-:-:S04]  /*75b0*/  IMAD.HI.U32 R19, R14, R15, RZ ;  /* 0x0000000f0e137227 */ /* 0x000fc800078e00ff */
[----:B------:R-:W-:Y:S02]  /*75c0*/  IMAD.MOV R17, RZ, RZ, -R17 ;  /* 0x000000ffff117224 */ /* 0x000fe400078e0a11 */
[----:B------:R-:W-:Y:S02]  /*75d0*/  @!P2 IMAD.MOV R3, RZ, RZ, -R3 ;  /* 0x000000ffff03a224 */ /* 0x000fe400078e0a03 */
[----:B------:R-:W-:Y:S01]  /*75e0*/  @!P6 IMAD.IADD R4, R4, 0x1, -R12 ;  /* 0x000000010404e824 */ /* 0x000fe200078e0a0c */
[C---:B------:R-:W-:Y:S01]  /*75f0*/  ISETP.GT.U32.AND P6, PT, R12.reuse, R0, PT ;  /* 0x000000000c00720c */ /* 0x040fe20003fc4070 */
[----:B------:R-:W-:Y:S01]  /*7600*/  IMAD.MOV R19, RZ, RZ, -R19 ;  /* 0x000000ffff137224 */ /* 0x000fe200078e0a13 */
[----:B------:R0:W-:Y:S01]  /*7610*/  STL [R1+0x254], R3 ;  /* 0x0002540301007387 */ /* 0x0001e20000100800 */
[C---:B------:R-:W-:Y:S01]  /*7620*/  IMAD R17, R12.reuse, R17, R18 ;  /* 0x000000110c117224 */ /* 0x040fe200078e0212 */
[C---:B------:R-:W-:Y:S01]  /*7630*/  ISETP.GT.U32.AND P3, PT, R12.reuse, R4, PT ;  /* 0x000000040c00720c */ /* 0x040fe20003f64070 */
[----:B------:R-:W-:Y:S01]  /*7640*/  IMAD R8, R12, R20, R8 ;  /* 0x000000140c087224 */ /* 0x000fe200078e0208 */
[----:B------:R-:W-:Y:S01]  /*7650*/  LOP3.LUT R18, R10, 0x130, RZ, 0xfc, !PT ;  /* 0x000001300a127812 */ /* 0x000fe200078efcff */
[C---:B------:R-:W-:Y:S01]  /*7660*/  IMAD R15, R12.reuse, R19, R15 ;  /* 0x000000130c0f7224 */ /* 0x040fe200078e020f */
[----:B------:R-:W-:Y:S01]  /*7670*/  IABS R19, R5 ;  /* 0x0000000500137213 */ /* 0x000fe20000000000 */
[----:B------:R-:W-:Y:S01]  /*7680*/  @!P0 IMAD.MOV R11, RZ, RZ, -R11 ;  /* 0x000000ffff0b8224 */ /* 0x000fe200078e0a0b */
[C---:B------:R-:W-:Y:S01]  /*7690*/  ISETP.GT.U32.AND P2, PT, R12.reuse, R17, PT ;  /* 0x000000110c00720c */ /* 0x040fe20003f44070 */
[----:B0-----:R-:W-:Y:S01]  /*76a0*/  IMAD.MOV.U32 R3, RZ, RZ, R7 ;  /* 0x000000ffff037224 */ /* 0x001fe200078e0007 */
[----:B------:R-:W-:Y:S01]  /*76b0*/  ISETP.GT.U32.AND P0, PT, R12, R8, PT ;  /* 0x000000080c00720c */ /* 0x000fe20003f04070 */
[--C-:B------:R-:W-:Y:S01]  /*76c0*/  @!P6 IMAD.IADD R0, R0, 0x1, -R12.reuse ;  /* 0x000000010000e824 */ /* 0x100fe200078e0a0c */
[----:B------:R-:W-:Y:S01]  /*76d0*/  STL [R1+0x250], R11 ;  /* 0x0002500b01007387 */ /* 0x000fe20000100800 */
[----:B------:R-:W-:Y:S01]  /*76e0*/  @!P4 IMAD.MOV R3, RZ, RZ, -R3 ;  /* 0x000000ffff03c224 */ /* 0x000fe200078e0a03 */
[----:B------:R-:W-:Y:S01]  /*76f0*/  ISETP.GT.U32.AND P6, PT, R12, R15, PT ;  /* 0x0000000f0c00720c */ /* 0x000fe20003fc4070 */
[----:B------:R-:W-:Y:S01]  /*7700*/  IMAD.MOV.U32 R16, RZ, RZ, R19 ;  /* 0x000000ffff107224 */ /* 0x000fe200078e0013 */
[----:B------:R-:W-:Y:S01]  /*7710*/  IABS R2, R18 ;  /* 0x0000001200027213 */ /* 0x000fe20000000000 */
[----:B------:R-:W-:Y:S01]  /*7720*/  @!P3 IMAD.IADD R4, R4, 0x1, -R12 ;  /* 0x000000010404b824 */ /* 0x000fe200078e0a0c */
[----:B------:R0:W-:Y:S01]  /*7730*/  STL [R1+0x248], R3 ;  /* 0x0002480301007387 */ /* 0x0001e20000100800 */
[----:B------:R-:W-:Y:S01]  /*7740*/  IMAD.HI.U32 R7, R14, R16, RZ ;  /* 0x000000100e077227 */ /* 0x000fe200078e00ff */
[----:B------:R-:W-:-:S02]  /*7750*/  ISETP.GE.AND P4, PT, R9, RZ, PT ;  /* 0x000000ff0900720c */ /* 0x000fc40003f86270 */
[----:B------:R-:W-:Y:S01]  /*7760*/  ISETP.GE.AND P3, PT, R13, RZ, PT ;  /* 0x000000ff0d00720c */ /* 0x000fe20003f66270 */
[----:B------:R-:W-:Y:S02]  /*7770*/  IMAD.MOV R7, RZ, RZ, -R7 ;  /* 0x000000ffff077224 */ /* 0x000fe400078e0a07 */
[----:B------:R-:W-:Y:S01]  /*7780*/  @!P2 IMAD.IADD R17, R17, 0x1, -R12 ;  /* 0x000000011111a824 */ /* 0x000fe200078e0a0c */
[----:B------:R-:W-:Y:S01]  /*7790*/  ISETP.GE.AND P2, PT, R6, RZ, PT ;  /* 0x000000ff0600720c */ /* 0x000fe20003f46270 */
[----:B------:R-:W-:Y:S01]  /*77a0*/  IMAD R6, R12, R7, R16 ;  /* 0x000000070c067224 */ /* 0x000fe200078e0210 */
[----:B------:R-:W-:Y:S01]  /*77b0*/  LOP3.LUT R7, R10, 0x12e, RZ, 0xfc, !PT ;  /* 0x0000012e0a077812 */ /* 0x000fe200078efcff */
[----:B0-----:R-:W-:Y:S02]  /*77c0*/  IMAD.MOV.U32 R3, RZ, RZ, R0 ;  /* 0x000000ffff037224 */ /* 0x001fe400078e0000 */
[----:B------:R-:W-:Y:S01]  /*77d0*/  @!P0 IMAD.IADD R8, R8, 0x1, -R12 ;  /* 0x0000000108088824 */ /* 0x000fe200078e0a0c */
[----:B------:R-:W-:Y:S01]  /*77e0*/  ISETP.GT.U32.AND P0, PT, R12, R17, PT ;  /* 0x000000110c00720c */ /* 0x000fe20003f04070 */
[----:B------:R-:W-:-:S02]  /*77f0*/  @!P1 IMAD.MOV R3, RZ, RZ, -R3 ;  /* 0x000000ffff039224 */ /* 0x000fc400078e0a03 */
[----:B------:R-:W-:-:S03]  /*7800*/  IMAD.HI.U32 R9, R14, R2, RZ ;  /* 0x000000020e097227 */ /* 0x000fc600078e00ff */
[----:B------:R0:W-:Y:S01]  /*7810*/  STL [R1+0x244], R3 ;  /* 0x0002440301007387 */ /* 0x0001e20000100800 */
[----:B------:R-:W-:Y:S02]  /*7820*/  IMAD.MOV R9, RZ, RZ, -R9 ;  /* 0x000000ffff097224 */ /* 0x000fe400078e0a09 */
[----:B------:R-:W-:Y:S01]  /*7830*/  @!P6 IMAD.IADD R15, R15, 0x1, -R12 ;  /* 0x000000010f0fe824 */ /* 0x000fe200078e0a0c */
[C---:B------:R-:W-:Y:S01]  /*7840*/  ISETP.GT.U32.AND P6, PT, R12.reuse, R8, PT ;  /* 0x000000080c00720c */ /* 0x040fe20003fc4070 */
[C---:B------:R-:W-:Y:S01]  /*7850*/  IMAD R0, R12.reuse, R9, R2 ;  /* 0x000000090c007224 */ /* 0x040fe200078e0202 */
[----:B------:R-:W-:Y:S01]  /*7860*/  IABS R2, R7 ;  /* 0x0000000700027213 */ /* 0x000fe20000000000 */
[----:B------:R-:W-:Y:S01]  /*7870*/  @!P0 IMAD.IADD R17, R17, 0x1, -R12 ;  /* 0x0000000111118824 */ /* 0x000fe200078e0a0c */
[----:B------:R-:W-:Y:S01]  /*7880*/  ISETP.GT.U32.AND P1, PT, R12, R15, PT ;  /* 0x0000000f0c00720c */ /* 0x000fe20003f24070 */
[----:B0-----:R-:W-:Y:S01]  /*7890*/  IMAD.MOV.U32 R3, RZ, RZ, R4 ;  /* 0x000000ffff037224 */ /* 0x001fe200078e0004 */
[----:B------:R-:W-:-:S02]  /*78a0*/  LOP3.LUT R4, R10, 0x12c, RZ, 0xfc, !PT ;  /* 0x0000012c0a047812 */ /* 0x000fc400078efcff */
[----:B------:R-:W-:Y:S01]  /*78b0*/  ISETP.GE.AND P0, PT, R5, RZ, PT ;  /* 0x000000ff0500720c */ /* 0x000fe20003f06270 */
[----:B------:R-:W-:Y:S01]  /*78c0*/  @!P5 IMAD.MOV R3, RZ, RZ, -R3 ;  /* 0x000000ffff03d224 */ /* 0x000fe200078e0a03 */
[----:B------:R-:W-:Y:S01]  /*78d0*/  ISETP.GT.U32.AND P5, PT, R12, R6, PT ;  /* 0x000000060c00720c */ /* 0x000fe20003fa4070 */
[----:B------:R-:W-:Y:S01]  /*78e0*/  IMAD.MOV.U32 R5, RZ, RZ, R2 ;  /* 0x000000ffff057224 */ /* 0x000fe200078e0002 */
[----:B------:R-:W-:Y:S01]  /*78f0*/  IABS R9, R4 ;  /* 0x0000000400097213 */ /* 0x000fe20000000000 */
[----:B------:R-:W-:Y:S01]  /*7900*/  @!P6 IMAD.IADD R8, R8, 0x1, -R12 ;  /* 0x000000010808e824 */ /* 0x000fe200078e0a0c */
[----:B------:R0:W-:Y:S01]  /*7910*/  STL [R1+0x240], R3 ;  /* 0x0002400301007387 */ /* 0x0001e20000100800 */
[----:B------:R-:W-:Y:S01]  /*7920*/  IMAD.HI.U32 R13, R14, R5, RZ ;  /* 0x000000050e0d7227 */ /* 0x000fe200078e00ff */
[----:B------:R-:W-:-:S03]  /*7930*/  ISETP.GT.U32.AND P6, PT, R12, R0, PT ;  /* 0x000000000c00720c */ /* 0x000fc60003fc4070 */
[----:B------:R-:W-:Y:S01]  /*7940*/  IMAD.MOV.U32 R2, RZ, RZ, R9 ;  /* 0x000000ffff027224 */ /* 0x000fe200078e0009 */
[----:B------:R-:W-:Y:S01]  /*7950*/  LOP3.LUT R9, R10, 0x12a, RZ, 0xfc, !PT ;  /* 0x0000012a0a097812 */ /* 0x000fe200078efcff */
[--C-:B------:R-:W-:Y:S01]  /*7960*/  @!P1 IMAD.IADD R15, R15, 0x1, -R12.reuse ;  /* 0x000000010f0f9824 */ /* 0x100fe200078e0a0c */
[----:B------:R-:W-:Y:S01]  /*7970*/  ISETP.GE.AND P1, PT, R18, RZ, PT ;  /* 0x000000ff1200720c */ /* 0x000fe20003f26270 */
[----:B------:R-:W-:Y:S01]  /*7980*/  @!P5 IMAD.IADD R6, R6, 0x1, -R12 ;  /* 0x000000010606d824 */ /* 0x000fe200078e0a0c */
[----:B------:R-:W-:Y:S01]  /*7990*/  ISETP.GE.AND P5, PT, R7, RZ, PT ;  /* 0x000000ff0700720c */ /* 0x000fe20003fa6270 */
[----:B0-----:R-:W-:Y:S01]  /*79a0*/  IMAD.MOV.U32 R3, RZ, RZ, R17 ;  /* 0x000000ffff037224 */ /* 0x001fe200078e0011 */
[----:B------:R-:W-:Y:S01]  /*79b0*/  IABS R7, R9 ;  /* 0x0000000900077213 */ /* 0x000fe20000000000 */
[----:B------:R-:W-:Y:S01]  /*79c0*/  IMAD.MOV R13, RZ, RZ, -R13 ;  /* 0x000000ffff0d7224 */ /* 0x000fe200078e0a0d */
[----:B------:R-:W-:Y:S01]  /*79d0*/  LOP3.LUT R17, R10, 0x11e, RZ, 0xfc, !PT ;  /* 0x0000011e0a117812 */ /* 0x000fe200078efcff */
[----:B------:R-:W-:Y:S01]  /*79e0*/  @!P4 IMAD.MOV R3, RZ, RZ, -R3 ;  /* 0x000000ffff03c224 */ /* 0x000fe200078e0a03 */
[C---:B------:R-:W-:Y:S01]  /*79f0*/  ISETP.GT.U32.AND P4, PT, R12.reuse, R6, PT ;  /* 0x000000060c00720c */ /* 0x040fe20003f84070 */
[----:B------:R-:W-:-:S02]  /*7a00*/  IMAD R5, R12, R13, R5 ;  /* 0x0000000d0c057224 */ /* 0x000fc400078e0205 */
[----:B------:R-:W-:Y:S01]  /*7a10*/  IMAD.MOV.U32 R16, RZ, RZ, R8 ;  /* 0x000000ffff107224 */ /* 0x000fe200078e0008 */
[----:B------:R0:W-:Y:S01]  /*7a20*/  STL [R1+0x23c], R3 ;  /* 0x00023c0301007387 */ /* 0x0001e20000100800 */
[----:B------:R-:W-:-:S04]  /*7a30*/  IMAD.HI.U32 R8, R14, R7, RZ ;  /* 0x000000070e087227 */ /* 0x000fc800078e00ff */
[----:B------:R-:W-:Y:S01]  /*7a40*/  @!P3 IMAD.MOV R16, RZ, RZ, -R16 ;  /* 0x000000ffff10b224 */ /* 0x000fe200078e0a10 */
[----:B------:R-:W-:Y:S01]  /*7a50*/  ISETP.GT.U32.AND P3, PT, R12, R5, PT ;  /* 0x000000050c00720c */ /* 0x000fe20003f64070 */
[----:B------:R-:W-:-:S03]  /*7a60*/  IMAD.HI.U32 R11, R14, R2, RZ ;  /* 0x000000020e0b7227 */ /* 0x000fc600078e00ff */
[----:B------:R-:W-:Y:S01]  /*7a70*/  STL [R1+0x214], R16 ;  /* 0x0002141001007387 */ /* 0x000fe20000100800 */
[----:B0-----:R-:W-:Y:S02]  /*7a80*/  IMAD.MOV.U32 R3, RZ, RZ, R15 ;  /* 0x000000ffff037224 */ /* 0x001fe400078e000f */
[----:B------:R-:W-:Y:S02]  /*7a90*/  @!P4 IMAD.IADD R6, R6, 0x1, -R12 ;  /* 0x000000010606c824 */ /* 0x000fe400078e0a0c */
[----:B------:R-:W-:Y:S01]  /*7aa0*/  @!P2 IMAD.MOV R3, RZ, RZ, -R3 ;  /* 0x000000ffff03a224 */ /* 0x000fe200078e0a03 */
[----:B------:R-:W-:Y:S01]  /*7ab0*/  ISETP.GE.AND P2, PT, R4, RZ, PT ;  /* 0x000000ff0400720c */ /* 0x000fe20003f46270 */
[----:B------:R-:W-:Y:S01]  /*7ac0*/  IMAD.MOV R4, RZ, RZ, -R8 ;  /* 0x000000ffff047224 */ /* 0x000fe200078e0a08 */
[----:B------:R-:W-:Y:S01]  /*7ad0*/  LOP3.LUT R8, R10, 0x126, RZ, 0xfc, !PT ;  /* 0x000001260a087812 */ /* 0x000fe200078efcff */
[----:B------:R-:W-:Y:S01]  /*7ae0*/  IMAD.MOV R11, RZ, RZ, -R11 ;  /* 0x000000ffff0b7224 */ /* 0x000fe200078e0a0b */
[----:B------:R-:W-:Y:S01]  /*7af0*/  STL [R1+0x218], R3 ;  /* 0x0002180301007387 */ /* 0x000fe20000100800 */
[----:B------:R-:W-:Y:S01]  /*7b00*/  IMAD R4, R12, R4, R7 ;  /* 0x000000040c047224 */ /* 0x000fe200078e0207 */
[----:B------:R-:W-:Y:S01]  /*7b10*/  LOP3.LUT R7, R10, 0x124, RZ, 0xfc, !PT ;  /* 0x000001240a077812 */ /* 0x000fe200078efcff */
[----:B------:R-:W-:Y:S01]  /*7b20*/  IMAD.MOV.U32 R13, RZ, RZ, R6 ;  /* 0x000000ffff0d7224 */ /* 0x000fe200078e0006 */
[----:B------:R-:W-:Y:S01]  /*7b30*/  IABS R21, R8 ;  /* 0x0000000800157213 */ /* 0x000fe20000000000 */
[C---:B------:R-:W-:Y:S01]  /*7b40*/  IMAD R2, R12.reuse, R11, R2 ;  /* 0x0000000b0c027224 */ /* 0x040fe200078e0202 */
[----:B------:R-:W-:Y:S01]  /*7b50*/  IABS R11, R7 ;  /* 0x00000007000b7213 */ /* 0x000fe20000000000 */
[----:B------:R-:W-:Y:S01]  /*7b60*/  @!P0 IMAD.MOV R13, RZ, RZ, -R13 ;  /* 0x000000ffff0d8224 */ /* 0x000fe200078e0a0d */
[----:B------:R-:W-:Y:S01]  /*7b70*/  ISETP.GT.U32.AND P0, PT, R12, R4, PT ;  /* 0x000000040c00720c */ /* 0x000fe20003f04070 */
[--C-:B------:R-:W-:Y:S01]  /*7b80*/  @!P6 IMAD.IADD R0, R0, 0x1, -R12.reuse ;  /* 0x000000010000e824 */ /* 0x100fe200078e0a0c */
[C---:B------:R-:W-:Y:S01]  /*7b90*/  ISETP.GT.U32.AND P4, PT, R12.reuse, R2, PT ;  /* 0x000000020c00720c */ /* 0x040fe20003f84070 */
[----:B------:R-:W-:Y:S01]  /*7ba0*/  @!P3 IMAD.IADD R5, R5, 0x1, -R12 ;  /* 0x000000010505b824 */ /* 0x000fe200078e0a0c */
[----:B------:R0:W-:Y:S01]  /*7bb0*/  STL [R1+0x21c], R13 ;  /* 0x00021c0d01007387 */ /* 0x0001e20000100800 */
[----:B------:R-:W-:Y:S01]  /*7bc0*/  IMAD.MOV.U32 R6, RZ, RZ, R11 ;  /* 0x000000ffff067224 */ /* 0x000fe200078e000b */
[----:B------:R-:W-:Y:S01]  /*7bd0*/  ISETP.GT.U32.AND P6, PT, R12, R0, PT ;  /* 0x000000000c00720c */ /* 0x000fe20003fc4070 */
[----:B------:R-:W-:Y:S01]  /*7be0*/  IMAD.HI.U32 R11, R14, R21, RZ ;  /* 0x000000150e0b7227 */ /* 0x000fe200078e00ff */
[----:B------:R-:W-:-:S05]  /*7bf0*/  ISETP.GT.U32.AND P3, PT, R12, R5, PT ;  /* 0x000000050c00720c */ /* 0x000fca0003f64070 */
[--C-:B------:R-:W-:Y:S01]  /*7c00*/  @!P0 IMAD.IADD R4, R4, 0x1, -R12.reuse ;  /* 0x0000000104048824 */ /* 0x100fe200078e0a0c */
[----:B0-----:R-:W-:Y:S01]  /*7c10*/  LOP3.LUT R13, R10, 0x122, RZ, 0xfc, !PT ;  /* 0x000001220a0d7812 */ /* 0x001fe200078efcff */
[----:B------:R-:W-:-:S03]  /*7c20*/  @!P4 IMAD.IADD R2, R2, 0x1, -R12 ;  /* 0x000000010202c824 */ /* 0x000fc600078e0a0c */
[----:B------:R-:W-:Y:S01]  /*7c30*/  ISETP.GT.U32.AND P0, PT, R12, R4, PT ;  /* 0x000000040c00720c */ /* 0x000fe20003f04070 */
[--C-:B------:R-:W-:Y:S01]  /*7c40*/  @!P6 IMAD.IADD R0, R0, 0x1, -R12.reuse ;  /* 0x000000010000e824 */ /* 0x100fe200078e0a0c */
[----:B------:R-:W-:Y:S01]  /*7c50*/  ISETP.GE.AND P6, PT, R9, RZ, PT ;  /* 0x000000ff0900720c */ /* 0x000fe20003fc6270 */
[----:B------:R-:W-:Y:S01]  /*7c60*/  @!P3 IMAD.IADD R5, R5, 0x1, -R12 ;  /* 0x000000010505b824 */ /* 0x000fe200078e0a0c */
[----:B------:R-:W-:Y:S01]  /*7c70*/  LOP3.LUT R9, R10, 0x128, RZ, 0xfc, !PT ;  /* 0x000001280a097812 */ /* 0x000fe200078efcff */
[----:B------:R-:W-:Y:S01]  /*7c80*/  IMAD.MOV.U32 R3, RZ, RZ, R0 ;  /* 0x000000ffff037224 */ /* 0x000fe200078e0000 */
[----:B------:R-:W-:Y:S01]  /*7c90*/  ISETP.GT.U32.AND P4, PT, R12, R2, PT ;  /* 0x000000020c00720c */ /* 0x000fe20003f84070 */
[----:B------:R-:W-:Y:S01]  /*7ca0*/  IMAD.MOV.U32 R15, RZ, RZ, R5 ;  /* 0x000000ffff0f7224 */ /* 0x000fe200078e0005 */
[----:B------:R-:W-:Y:S01]  /*7cb0*/  ISETP.GE.AND P3, PT, R8, RZ, PT ;  /* 0x000000ff0800720c */ /* 0x000fe20003f66270 */
[----:B------:R-:W-:Y:S01]  /*7cc0*/  IMAD.MOV R8, RZ, RZ, -R11 ;  /* 0x000000ffff087224 */ /* 0x000fe200078e0a0b */
[----:B------:R-:W-:Y:S01]  /*7cd0*/  IABS R20, R9 ;  /* 0x0000000900147213 */ /* 0x000fe20000000000 */
[----:B------:R-:W-:Y:S01]  /*7ce0*/  @!P1 IMAD.MOV R3, RZ, RZ, -R3 ;  /* 0x000000ffff039224 */ /* 0x000fe200078e0a03 */
[----:B------:R-:W-:Y:S01]  /*7cf0*/  ISETP.GE.AND P1, PT, R9, RZ, PT ;  /* 0x000000ff0900720c */ /* 0x000fe20003f26270 */
[----:B------:R-:W-:Y:S01]  /*7d00*/  IMAD R21, R12, R8, R21 ;  /* 0x000000080c157224 */ /* 0x000fe200078e0215 */
[----:B------:R-:W-:Y:S01]  /*7d10*/  LOP3.LUT R8, R10, 0x120, RZ, 0xfc, !PT ;  /* 0x000001200a087812 */ /* 0x000fe200078efcff */
[----:B------:R-:W-:Y:S01]  /*7d20*/  IMAD.HI.U32 R9, R14, R20, RZ ;  /* 0x000000140e097227 */ /* 0x000fe200078e00ff */
[----:B------:R0:W-:Y:S03]  /*7d30*/  STL [R1+0x22c], R3 ;  /* 0x00022c0301007387 */ /* 0x0001e60000100800 */
[----:B------:R-:W-:Y:S01]  /*7d40*/  @!P0 IMAD.IADD R4, R4, 0x1, -R12 ;  /* 0x0000000104048824 */ /* 0x000fe200078e0a0c */
[----:B------:R-:W-:Y:S01]  /*7d50*/  ISETP.GT.U32.AND P0, PT, R12, R21, PT ;  /* 0x000000150c00720c */ /* 0x000fe20003f04070 */
[----:B------:R-:W-:-:S02]  /*7d60*/  IMAD.MOV R9, RZ, RZ, -R9 ;  /* 0x000000ffff097224 */ /* 0x000fc400078e0a09 */
[----:B------:R-:W-:Y:S01]  /*7d70*/  @!P4 IMAD.IADD R2, R2, 0x1, -R12 ;  /* 0x000000010202c824 */ /* 0x000fe200078e0a0c */
[----:B------:R-:W-:Y:S01]  /*7d80*/  ISETP.GE.AND P4, PT, R7, RZ, PT ;  /* 0x000000ff0700720c */ /* 0x000fe20003f86270 */
[----:B------:R-:W-:Y:S01]  /*7d90*/  IMAD R20, R12, R9, R20 ;  /* 0x000000090c147224 */ /* 0x000fe200078e0214 */
[----:B------:R-:W-:Y:S01]  /*7da0*/  IABS R7, R17 ;  /* 0x0000001100077213 */ /* 0x000fe20000000000 */
[----:B0-----:R-:W-:Y:S02]  /*7db0*/  IMAD.MOV.U32 R3, RZ, RZ, R2 ;  /* 0x000000ffff037224 */ /* 0x001fe400078e0002 */
[----:B------:R-:W-:-:S04]  /*7dc0*/  IMAD.HI.U32 R0, R14, R6, RZ ;  /* 0x000000060e007227 */ /* 0x000fc800078e00ff */
[----:B------:R-:W-:Y:S01]  /*7dd0*/  @!P5 IMAD.MOV R15, RZ, RZ, -R15 ;  /* 0x000000ffff0fd224 */ /* 0x000fe200078e0a0f */
[C---:B------:R-:W-:Y:S01]  /*7de0*/  ISETP.GT.U32.AND P5, PT, R12.reuse, R20, PT ;  /* 0x000000140c00720c */ /* 0x040fe20003fa4070 */
[----:B------:R-:W-:Y:S01]  /*7df0*/  @!P2 IMAD.MOV R3, RZ, RZ, -R3 ;  /* 0x000000ffff03a224 */ /* 0x000fe200078e0a03 */
[----:B------:R-:W-:Y:S01]  /*7e00*/  ISETP.GE.AND P2, PT, R13, RZ, PT ;  /* 0x000000ff0d00720c */ /* 0x000fe20003f46270 */
[----:B------:R-:W-:Y:S01]  /*7e10*/  IMAD.MOV R0, RZ, RZ, -R0 ;  /* 0x000000ffff007224 */ /* 0x000fe200078e0a00 */
[----:B------:R-:W-:Y:S01]  /*7e20*/  IABS R13, R13 ;  /* 0x0000000d000d7213 */ /* 0x000fe20000000000 */
[----:B------:R-:W-:Y:S01]  /*7e30*/  @!P0 IMAD.IADD R21, R21, 0x1, -R12 ;  /* 0x0000000115158824 */ /* 0x000fe200078e0a0c */
[----:B------:R0:W-:Y:S01]  /*7e40*/  STL [R1+0x230], R15 ;  /* 0x0002300f01007387 */ /* 0x0001e20000100800 */
[----:B------:R-:W-:Y:S01]  /*7e50*/  IMAD R0, R12, R0, R6 ;  /* 0x000000000c007224 */ /* 0x000fe200078e0206 */
[----:B------:R-:W-:Y:S01]  /*7e60*/  LOP3.LUT R6, R10, 0x11c, RZ, 0xfc, !PT ;  /* 0x0000011c0a067812 */ /* 0x000fe200078efcff */
[----:B------:R-:W-:Y:S01]  /*7e70*/  IMAD.HI.U32 R9, R14, R13, RZ ;  /* 0x0000000d0e097227 */ /* 0x000fe200078e00ff */
[----:B------:R2:W-:Y:S01]  /*7e80*/  STL [R1+0x238], R3 ;  /* 0x0002380301007387 */ /* 0x0005e20000100800 */
[----:B------:R-:W-:-:S02]  /*7e90*/  ISETP.GT.U32.AND P0, PT, R12, R21, PT ;  /* 0x000000150c00720c */ /* 0x000fc40003f04070 */
[----:B------:R-:W-:Y:S01]  /*7ea0*/  @!P5 IMAD.IADD R20, R20, 0x1, -R12 ;  /* 0x000000011414d824 */ /* 0x000fe200078e0a0c */
[----:B------:R-:W-:Y:S01]  /*7eb0*/  IABS R16, R6 ;  /* 0x0000000600107213 */ /* 0x000fe20000000000 */
[----:B------:R-:W-:Y:S01]  /*7ec0*/  IMAD.MOV R9, RZ, RZ, -R9 ;  /* 0x000000ffff097224 */ /* 0x000fe200078e0a09 */
[----:B0-----:R-:W-:Y:S01]  /*7ed0*/  IABS R15, R8 ;  /* 0x00000008000f7213 */ /* 0x001fe20000000000 */
[----:B------:R-:W-:Y:S01]  /*7ee0*/  IMAD.HI.U32 R11, R14, R7, RZ ;  /* 0x000000070e0b7227 */ /* 0x000fe200078e00ff */
[----:B------:R-:W-:-:S03]  /*7ef0*/  ISETP.GT.U32.AND P5, PT, R12, R20, PT ;  /* 0x000000140c00720c */ /* 0x000fc60003fa4070 */
[----:B--2---:R-:W-:Y:S02]  /*7f00*/  IMAD.MOV.U32 R3, RZ, RZ, R4 ;  /* 0x000000ffff037224 */ /* 0x004fe400078e0004 */
[----:B------:R-:W-:-:S04]  /*7f10*/  IMAD.HI.U32 R5, R14, R15, RZ ;  /* 0x0000000f0e057227 */ /* 0x000fc800078e00ff */
[----:B------:R-:W-:Y:S01]  /*7f20*/  @!P6 IMAD.MOV R3, RZ, RZ, -R3 ;  /* 0x000000ffff03e224 */ /* 0x000fe200078e0a03 */
[C---:B------:R-:W-:Y:S01]  /*7f30*/  ISETP.GT.U32.AND P6, PT, R12.reuse, R0, PT ;  /* 0x000000000c00720c */ /* 0x040fe20003fc4070 */
[----:B------:R-:W-:Y:S02]  /*7f40*/  IMAD.MOV R5, RZ, RZ, -R5 ;  /* 0x000000ffff057224 */ /* 0x000fe400078e0a05 */
[----:B------:R-:W-:Y:S01]  /*7f50*/  IMAD R13, R12, R9, R13 ;  /* 0x000000090c0d7224 */ /* 0x000fe200078e020d */
[----:B------:R-:W-:Y:S01]  /*7f60*/  LOP3.LUT R9, R10, 0x11a, RZ, 0xfc, !PT ;  /* 0x0000011a0a097812 */ /* 0x000fe200078efcff */
[C---:B------:R-:W-:Y:S01]  /*7f70*/  IMAD R15, R12.reuse, R5, R15 ;  /* 0x000000050c0f7224 */ /* 0x040fe200078e020f */
[----:B------:R0:W-:Y:S01]  /*7f80*/  STL [R1+0x228], R3 ;  /* 0x0002280301007387 */ /* 0x0001e20000100800 */
[--C-:B------:R-:W-:Y:S01]  /*7f90*/  @!P0 IMAD.IADD R21, R21, 0x1, -R12.reuse ;  /* 0x0000000115158824 */ /* 0x100fe200078e0a0c */
[----:B------:R-:W-:Y:S01]  /*7fa0*/  ISETP.GT.U32.AND P0, PT, R12, R13, PT ;  /* 0x0000000d0c00720c */ /* 0x000fe20003f04070 */
[----:B------:R-:W-:Y:S01]  /*7fb0*/  @!P5 IMAD.IADD R20, R20, 0x1, -R12 ;  /* 0x000000011414d824 */ /* 0x000fe200078e0a0c */
[----:B------:R-:W-:Y:S01]  /*7fc0*/  ISETP.GE.AND P5, PT, R8, RZ, PT ;  /* 0x000000ff0800720c */ /* 0x000fe20003fa6270 */
[----:B------:R-:W-:Y:S01]  /*7fd0*/  IMAD.HI.U32 R2, R14, R16, RZ ;  /* 0x000000100e027227 */ /* 0x000fe200078e00ff */
[----:B------:R-:W-:-:S02]  /*7fe0*/  LOP3.LUT R8, R10, 0x118, RZ, 0xfc, !PT ;  /* 0x000001180a087812 */ /* 0x000fc400078efcff */
[----:B------:R-:W-:Y:S01]  /*7ff0*/  IABS R5, R9 ;  /* 0x0000000900057213 */ /* 0x000fe20000000000 */
[----:B------:R-:W-:Y:S01]  /*8000*/  @!P6 IMAD.IADD R0, R0, 0x1, -R12 ;  /* 0x000000010000e824 */ /* 0x000fe200078e0a0c */
[----:B------:R-:W-:Y:S01]  /*8010*/  ISETP.GT.U32.AND P6, PT, R12, R15, PT ;  /* 0x0000000f0c00720c */ /* 0x000fe20003fc4070 */
[----:B0-----:R-:W-:Y:S01]  /*8020*/  IMAD.MOV.U32 R3, RZ, RZ, R20 ;  /* 0x000000ffff037224 */ /* 0x001fe200078e0014 */
[----:B------:R-:W-:Y:S01]  /*8030*/  IABS R18, R8 ;  /* 0x0000000800127213 */ /* 0x000fe20000000000 */
[----:B------:R-:W-:Y:S01]  /*8040*/  IMAD.MOV R4, RZ, RZ, -R11 ;  /* 0x000000ffff047224 */ /* 0x000fe200078e0a0b */
[----:B------:R-:W-:Y:S01]  /*8050*/  LOP3.LUT R11, R10, 0x114, RZ, 0xfc, !PT ;  /* 0x000001140a0b7812 */ /* 0x000fe200078efcff */
[----:B------:R-:W-:Y:S01]  /*8060*/  @!P0 IMAD.IADD R13, R13, 0x1, -R12 ;  /* 0x000000010d0d8824 */ /* 0x000fe200078e0a0c */
[----:B------:R-:W-:Y:S01]  /*8070*/  ISETP.GT.U32.AND P0, PT, R12, R0, PT ;  /* 0x000000000c00720c */ /* 0x000fe20003f04070 */
[----:B------:R-:W-:Y:S02]  /*8080*/  @!P1 IMAD.MOV R3, RZ, RZ, -R3 ;  /* 0x000000ffff039224 */ /* 0x000fe400078e0a03 */
[----:B------:R-:W-:Y:S01]  /*8090*/  IMAD.HI.U32 R22, R14, R5, RZ ;  /* 0x000000050e167227 */ /* 0x000fe200078e00ff */
[----:B------:R-:W-:-:S02]  /*80a0*/  ISETP.GT.U32.AND P1, PT, R12, R13, PT ;  /* 0x0000000d0c00720c */ /* 0x000fc40003f24070 */
[----:B------:R0:W-:Y:S01]  /*80b0*/  STL [R1+0x210], R3 ;  /* 0x0002100301007387 */ /* 0x0001e20000100800 */
[----:B------:R-:W-:Y:S02]  /*80c0*/  @!P6 IMAD.IADD R15, R15, 0x1, -R12 ;  /* 0x000000010f0fe824 */ /* 0x000fe400078e0a0c */
[----:B------:R-:W-:Y:S02]  /*80d0*/  IMAD.MOV R2, RZ, RZ, -R2 ;  /* 0x000000ffff027224 */ /* 0x000fe400078e0a02 */
[C---:B------:R-:W-:Y:S01]  /*80e0*/  IMAD R7, R12.reuse, R4, R7 ;  /* 0x000000040c077224 */ /* 0x040fe200078e0207 */
[----:B------:R-:W-:Y:S01]  /*80f0*/  ISETP.GT.U32.AND P6, PT, R12, R15, PT ;  /* 0x0000000f0c00720c */ /* 0x000fe20003fc4070 */
[----:B------:R-:W-:Y:S01]  /*8100*/  IMAD.HI.U32 R20, R14, R18, RZ ;  /* 0x000000120e147227 */ /* 0x000fe200078e00ff */
[----:B------:R-:W-:-:S03]  /*8110*/  IABS R4, R11 ;  /* 0x0000000b00047213 */ /* 0x000fc60000000000 */
[----:B0-----:R-:W-:Y:S02]  /*8120*/  IMAD.MOV.U32 R3, RZ, RZ, R21 ;  /* 0x000000ffff037224 */ /* 0x001fe400078e0015 */
[----:B------:R-:W-:Y:S02]  /*8130*/  IMAD.MOV R22, RZ, RZ, -R22 ;  /* 0x000000ffff167224 */ /* 0x000fe400078e0a16 */
[----:B------:R-:W-:Y:S01]  /*8140*/  IMAD R16, R12, R2, R16 ;  /* 0x000000020c107224 */ /* 0x000fe200078e0210 */
[----:B------:R-:W-:Y:S01]  /*8150*/  LOP3.LUT R2, R10, 0x116, RZ, 0xfc, !PT ;  /* 0x000001160a027812 */ /* 0x000fe200078efcff */
[----:B------:R-:W-:Y:S02]  /*8160*/  IMAD.MOV R20, RZ, RZ, -R20 ;  /* 0x000000ffff147224 */ /* 0x000fe400078e0a14 */
[----:B------:R-:W-:Y:S01]  /*8170*/  @!P3 IMAD.MOV R3, RZ, RZ, -R3 ;  /* 0x000000ffff03b224 */ /* 0x000fe200078e0a03 */
[C---:B------:R-:W-:Y:S01]  /*8180*/  ISETP.GT.U32.AND P3, PT, R12.reuse, R7, PT ;  /* 0x000000070c00720c */ /* 0x040fe20003f64070 */
[----:B------:R-:W-:Y:S01]  /*8190*/  IMAD R5, R12, R22, R5 ;  /* 0x000000160c057224 */ /* 0x000fe200078e0205 */
[----:B------:R-:W-:Y:S01]  /*81a0*/  IABS R19, R2 ;  /* 0x0000000200137213 */ /* 0x000fe20000000000 */
[----:B------:R-:W-:Y:S01]  /*81b0*/  @!P0 IMAD.IADD R0, R0, 0x1, -R12 ;  /* 0x0000000100008824 */ /* 0x000fe200078e0a0c */
[C---:B------:R-:W-:Y:S01]  /*81c0*/  ISETP.GT.U32.AND P0, PT, R12.reuse, R16, PT ;  /* 0x000000100c00720c */ /* 0x040fe20003f04070 */
[C---:B------:R-:W-:Y:S01]  /*81d0*/  IMAD R18, R12.reuse, R20, R18 ;  /* 0x000000140c127224 */ /* 0x040fe200078e0212 */
[----:B------:R0:W-:Y:S01]  /*81e0*/  STL [R1+0x20c], R3 ;  /* 0x00020c0301007387 */ /* 0x0001e20000100800 */
[--C-:B------:R-:W-:Y:S01]  /*81f0*/  @!P1 IMAD.IADD R13, R13, 0x1, -R12.reuse ;  /* 0x000000010d0d9824 */ /* 0x100fe200078e0a0c */
[C---:B------:R-:W-:Y:S01]  /*8200*/  ISETP.GT.U32.AND P1, PT, R12.reuse, R5, PT ;  /* 0x000000050c00720c */ /* 0x040fe20003f24070 */
[----:B------:R-:W-:Y:S01]  /*8210*/  @!P6 IMAD.IADD R15, R15, 0x1, -R12 ;  /* 0x000000010f0fe824 */ /* 0x000fe200078e0a0c */
[----:B------:R-:W-:Y:S01]  /*8220*/  ISETP.GT.U32.AND P6, PT, R12, R18, PT ;  /* 0x000000120c00720c */ /* 0x000fe20003fc4070 */
[----:B------:R-:W-:-:S02]  /*8230*/  IMAD.MOV.U32 R23, RZ, RZ, R0 ;  /* 0x000000ffff177224 */ /* 0x000fc400078e0000 */
[--C-:B------:R-:W-:Y:S01]  /*8240*/  @!P3 IMAD.IADD R7, R7, 0x1, -R12.reuse ;  /* 0x000000010707b824 */ /* 0x100fe200078e0a0c */
[----:B------:R-:W-:Y:S01]  /*8250*/  ISETP.GE.AND P3, PT, R17, RZ, PT ;  /* 0x000000ff1100720c */ /* 0x000fe20003f66270 */
[----:B------:R-:W-:Y:S01]  /*8260*/  @!P4 IMAD.MOV R23, RZ, RZ, -R23 ;  /* 0x000000ffff17c224 */ /* 0x000fe200078e0a17 */
[----:B------:R-:W-:Y:S01]  /*8270*/  LOP3.LUT R17, R10, 0x112, RZ, 0xfc, !PT ;  /* 0x000001120a117812 */ /* 0x000fe200078efcff */
[--C-:B------:R-:W-:Y:S01]  /*8280*/  @!P0 IMAD.IADD R16, R16, 0x1, -R12.reuse ;  /* 0x0000000110108824 */ /* 0x100fe200078e0a0c */
[----:B------:R-:W-:Y:S01]  /*8290*/  ISETP.GE.AND P0, PT, R6, RZ, PT ;  /* 0x000000ff0600720c */ /* 0x000fe20003f06270 */
[----:B0-----:R-:W-:Y:S01]  /*82a0*/  IMAD.MOV.U32 R3, RZ, RZ, R13 ;  /* 0x000000ffff037224 */ /* 0x001fe200078e000d */
[----:B------:R-:W-:Y:S01]  /*82b0*/  STL [R1+0x208], R23 ;  /* 0x0002081701007387 */ /* 0x000fe20000100800 */
[--C-:B------:R-:W-:Y:S01]  /*82c0*/  @!P1 IMAD.IADD R5, R5, 0x1, -R12.reuse ;  /* 0x0000000105059824 */ /* 0x100fe200078e0a0c */
[----:B------:R-:W-:Y:S01]  /*82d0*/  ISETP.GT.U32.AND P1, PT, R12, R7, PT ;  /* 0x000000070c00720c */ /* 0x000fe20003f24070 */
[----:B------:R-:W-:Y:S01]  /*82e0*/  @!P6 IMAD.IADD R18, R18, 0x1, -R12 ;  /* 0x000000011212e824 */ /* 0x000fe200078e0a0c */
[----:B------:R-:W-:Y:S01]  /*82f0*/  ISETP.GT.U32.AND P4, PT, R12, R16, PT ;  /* 0x000000100c00720c */ /* 0x000fe20003f84070 */
[----:B------:R-:W-:Y:S01]  /*8300*/  IMAD.HI.U32 R21, R14, R19, RZ ;  /* 0x000000130e157227 */ /* 0x000fe200078e00ff */
[----:B------:R-:W-:-:S02]  /*8310*/  ISETP.GT.U32.AND P6, PT, R12, R5, PT ;  /* 0x000000050c00720c */ /* 0x000fc40003fc4070 */
[----:B------:R-:W-:Y:S01]  /*8320*/  IABS R13, R17 ;  /* 0x00000011000d7213 */ /* 0x000fe20000000000 */
[----:B------:R-:W-:Y:S01]  /*8330*/  @!P2 IMAD.MOV R3, RZ, RZ, -R3 ;  /* 0x000000ffff03a224 */ /* 0x000fe200078e0a03 */
[----:B------:R-:W-:Y:S01]  /*8340*/  ISETP.GT.U32.AND P2, PT, R12, R18, PT ;  /* 0x000000120c00720c */ /* 0x000fe20003f44070 */
[----:B------:R-:W-:Y:S01]  /*8350*/  IMAD.MOV R21, RZ, RZ, -R21 ;  /* 0x000000ffff157224 */ /* 0x000fe200078e0a15 */
[----:B------:R-:W-:Y:S01]  /*8360*/  LOP3.LUT R6, R10, 0x110, RZ, 0xfc, !PT ;  /* 0x000001100a067812 */ /* 0x000fe200078efcff */
[----:B------:R-:W-:Y:S01]  /*8370*/  IMAD.HI.U32 R22, R14, R4, RZ ;  /* 0x000000040e167227 */ /* 0x000fe200078e00ff */
[----:B------:R0:W-:Y:S02]  /*8380*/  STL [R1+0x204], R3 ;  /* 0x0002040301007387 */ /* 0x0001e40000100800 */
[----:B------:R-:W-:Y:S01]  /*8390*/  IABS R0, R6 ;  /* 0x0000000600007213 */ /* 0x000fe20000000000 */
[----:B------:R-:W-:Y:S02]  /*83a0*/  IMAD R19, R12, R21, R19 ;  /* 0x000000150c137224 */ /* 0x000fe400078e0213 */
[----:B------:R-:W-:Y:S01]  /*83b0*/  @!P1 IMAD.IADD R7, R7, 0x1, -R12 ;  /* 0x0000000107079824 */ /* 0x000fe200078e0a0c */
[----:B------:R-:W-:Y:S01]  /*83c0*/  ISETP.GE.AND P1, PT, R9, RZ, PT ;  /* 0x000000ff0900720c */ /* 0x000fe20003f26270 */
[----:B------:R-:W-:-:S02]  /*83d0*/  IMAD.MOV R22, RZ, RZ, -R22 ;  /* 0x000000ffff167224 */ /* 0x000fc400078e0a16 */
[----:B------:R-:W-:Y:S02]  /*83e0*/  IMAD.MOV.U32 R9, RZ, RZ, R13 ;  /* 0x000000ffff097224 */ /* 0x000fe400078e000d */
[----:B0-----:R-:W-:Y:S02]  /*83f0*/  IMAD.MOV.U32 R3, RZ, RZ, R15 ;  /* 0x000000ffff037224 */ /* 0x001fe400078e000f */
[--C-:B------:R-:W-:Y:S02]  /*8400*/  @!P4 IMAD.IADD R16, R16, 0x1, -R12.reuse ;  /* 0x000000011010c824 */ /* 0x100fe400078e0a0c */
[----:B------:R-:W-:Y:S01]  /*8410*/  @!P5 IMAD.MOV R3, RZ, RZ, -R3 ;  /* 0x000000ffff03d224 */ /* 0x000fe200078e0a03 */
[----:B------:R-:W-:Y:S01]  /*8420*/  ISETP.GT.U32.AND P5, PT, R12, R19, PT ;  /* 0x000000130c00720c */ /* 0x000fe20003fa4070 */
[----:B------:R-:W-:Y:S01]  /*8430*/  @!P6 IMAD.IADD R5, R5, 0x1, -R12 ;  /* 0x000000010505e824 */ /* 0x000fe200078e0a0c */
[----:B------:R-:W-:Y:S01]  /*8440*/  ISETP.GE.AND P6, PT, R8, RZ, PT ;  /* 0x000000ff0800720c */ /* 0x000fe20003fc6270 */
[----:B------:R-:W-:Y:S01]  /*8450*/  IMAD R4, R12, R22, R4 ;  /* 0x000000160c047224 */ /* 0x000fe200078e0204 */
[----:B------:R0:W-:Y:S01]  /*8460*/  STL [R1+0x200], R3 ;  /* 0x0002000301007387 */ /* 0x0001e20000100800 */
[----:B------:R-:W-:-:S03]  /*8470*/  IMAD.HI.U32 R8, R14, R9, RZ ;  /* 0x000000090e087227 */ /* 0x000fc600078e00ff */
[----:B------:R-:W-:Y:S01]  /*8480*/  ISETP.GT.U32.AND P4, PT, R12, R4, PT ;  /* 0x000000040c00720c */ /* 0x000fe20003f84070 */
[----:B------:R-:W-:Y:S02]  /*8490*/  IMAD.MOV.U32 R15, RZ, RZ, R7 ;  /* 0x000000ffff0f7224 */ /* 0x000fe400078e0007 */
[----:B------:R-:W-:Y:S01]  /*84a0*/  @!P2 IMAD.IADD R18, R18, 0x1, -R12 ;  /* 0x000000011212a824 */ /* 0x000fe200078e0a0c */
[----:B------:R-:W-:Y:S01]  /*84b0*/  ISETP.GE.AND P2, PT, R2, RZ, PT ;  /* 0x000000ff0200720c */ /* 0x000fe20003f46270 */
[----:B------:R-:W-:-:S04]  /*84c0*/  IMAD.HI.U32 R2, R14, R0, RZ ;  /* 0x000000000e027227 */ /* 0x000fc800078e00ff */
[----:B0-----:R-:W-:Y:S01]  /*84d0*/  IMAD.MOV.U32 R3, RZ, RZ, R16 ;  /* 0x000000ffff037224 */ /* 0x001fe200078e0010 */
[----:B------:R-:W-:Y:S01]  /*84e0*/  LOP3.LUT R16, R10, 0x100, RZ, 0xfc, !PT ;  /* 0x000001000a107812 */ /* 0x000fe200078efcff */
[----:B------:R-:W-:Y:S02]  /*84f0*/  IMAD.MOV R8, RZ, RZ, -R8 ;  /* 0x000000ffff087224 */ /* 0x000fe400078e0a08 */
[----:B------:R-:W-:Y:S02]  /*8500*/  @!P3 IMAD.MOV R15, RZ, RZ, -R15 ;  /* 0x000000ffff0fb224 */ /* 0x000fe400078e0a0f */
[----:B------:R-:W-:Y:S02]  /*8510*/  @!P0 IMAD.MOV R3, RZ, RZ, -R3 ;  /* 0x000000ffff038224 */ /* 0x000fe400078e0a03 */
[----:B------:R-:W-:Y:S01]  /*8520*/  IMAD.MOV R2, RZ, RZ, -R2 ;  /* 0x000000ffff027224 */ /* 0x000fe200078e0a02 */
[----:B------:R-:W-:Y:S01]  /*8530*/  STL [R1+0x1fc], R15 ;  /* 0x0001fc0f01007387 */ /* 0x000fe20000100800 */
[----:B------:R-:W-:Y:S01]  /*8540*/  IMAD R7, R12, R8, R9 ;  /* 0x000000080c077224 */ /* 0x000fe200078e0209 */
[----:B------:R-:W-:Y:S01]  /*8550*/  LOP3.LUT R9, R10, 0x106, RZ, 0xfc, !PT ;  /* 0x000001060a097812 */ /* 0x000fe200078efcff */
[----:B------:R-:W-:Y:S01]  /*8560*/  @!P5 IMAD.IADD R19, R19, 0x1, -R12 ;  /* 0x000000011313d824 */ /* 0x000fe200078e0a0c */
[----:B------:R0:W-:Y:S01]  /*8570*/  STL [R1+0x1f8], R3 ;  /* 0x0001f80301007387 */ /* 0x0001e20000100800 */
[----:B------:R-:W-:Y:S01]  /*8580*/  IMAD R2, R12, R2, R0 ;  /* 0x000000020c027224 */ /* 0x000fe200078e0200 */
[----:B------:R-:W-:Y:S01]  /*8590*/  LOP3.LUT R0, R10, 0x10e, RZ, 0xfc, !PT ;  /* 0x0000010e0a007812 */ /* 0x000fe200078efcff */
[----:B------:R-:W-:Y:S01]  /*85a0*/  @!P1 IMAD.MOV R5, RZ, RZ, -R5 ;  /* 0x000000ffff059224 */ /* 0x000fe200078e0a05 */
[----:B------:R-:W-:Y:S01]  /*85b0*/  ISETP.GT.U32.AND P1, PT, R12, R7, PT ;  /* 0x000000070c00720c */ /* 0x000fe20003f24070 */
[----:B------:R-:W-:Y:S01]  /*85c0*/  @!P4 IMAD.IADD R4, R4, 0x1, -R12 ;  /* 0x000000010404c824 */ /* 0x000fe200078e0a0c */
[----:B------:R-:W-:-:S02]  /*85d0*/  ISETP.GT.U32.AND P3, PT, R12, R19, PT ;  /* 0x000000130c00720c */ /* 0x000fc40003f64070 */
[----:B------:R2:W-:Y:S01]  /*85e0*/  STL [R1+0x1f4], R5 ;  /* 0x0001f40501007387 */ /* 0x0005e20000100800 */
[----:B------:R-:W-:Y:S01]  /*85f0*/  IABS R13, R0 ;  /* 0x00000000000d7213 */ /* 0x000fe20000000000 */
[----:B0-----:R-:W-:Y:S01]  /*8600*/  IMAD.MOV.U32 R3, RZ, RZ, R18 ;  /* 0x000000ffff037224 */ /* 0x001fe200078e0012 */
[C---:B------:R-:W-:Y:S02]  /*8610*/  ISETP.GT.U32.AND P0, PT, R12.reuse, R4, PT ;  /* 0x000000040c00720c */ /* 0x040fe40003f04070 */
[----:B------:R-:W-:Y:S01]  /*8620*/  ISETP.GE.AND P4, PT, R17, RZ, PT ;  /* 0x000000ff1100720c */ /* 0x000fe20003f86270 */
[----:B------:R-:W-:Y:S01]  /*8630*/  @!P6 IMAD.MOV R3, RZ, RZ, -R3 ;  /* 0x000000ffff03e224 */ /* 0x000fe200078e0a03 */
[----:B------:R-:W-:Y:S02]  /*8640*/  ISETP.GT.U32.AND P6, PT, R12, R2, PT ;  /* 0x000000020c00720c */ /* 0x000fe40003fc4070 */
[--C-:B------:R-:W-:Y:S01]  /*8650*/  @!P1 IMAD.IADD R7, R7, 0x1, -R12.reuse ;  /* 0x0000000107079824 */ /* 0x100fe200078e0a0c */
[----:B--2---:R-:W-:Y:S01]  /*8660*/  LOP3.LUT R5, R10, 0x10c, RZ, 0xfc, !PT ;  /* 0x0000010c0a057812 */ /* 0x004fe200078efcff */
[----:B------:R-:W-:Y:S01]  /*8670*/  @!P3 IMAD.IADD R19, R19, 0x1, -R12 ;  /* 0x000000011313b824 */ /* 0x000fe200078e0a0c */
[----:B------:R-:W-:Y:S01]  /*8680*/  ISETP.GE.AND P3, PT, R6, RZ, PT ;  /* 0x000000ff0600720c */ /* 0x000fe20003f66270 */
[----:B------:R0:W-:Y:S01]  /*8690*/  STL [R1+0x1c8], R3 ;  /* 0x0001c80301007387 */ /* 0x0001e20000100800 */
[----:B------:R-:W-:-:S02]  /*86a0*/  IABS R6, R5 ;  /* 0x0000000500067213 */ /* 0x000fc40000000000 */
[----:B------:R-:W-:Y:S01]  /*86b0*/  ISETP.GE.AND P1, PT, R5, RZ, PT ;  /* 0x000000ff0500720c */ /* 0x000fe20003f26270 */
[----:B------:R-:W-:Y:S01]  /*86c0*/  IMAD.HI.U32 R5, R14, R13, RZ ;  /* 0x0000000d0e057227 */ /* 0x000fe200078e00ff */
[----:B------:R-:W-:Y:S02]  /*86d0*/  ISETP.GE.AND P5, PT, R11, RZ, PT ;  /* 0x000000ff0b00720c */ /* 0x000fe40003fa6270 */
[----:B------:R-:W-:Y:S01]  /*86e0*/  LOP3.LUT R11, R10, 0x10a, RZ, 0xfc, !PT ;  /* 0x0000010a0a0b7812 */ /* 0x000fe200078efcff */
[--C-:B------:R-:W-:Y:S01]  /*86f0*/  @!P6 IMAD.IADD R2, R2, 0x1, -R12.reuse ;  /* 0x000000010202e824 */ /* 0x100fe200078e0a0c */
[----:B------:R-:W-:Y:S01]  /*8700*/  ISETP.GT.U32.AND P6, PT, R12, R7, PT ;  /* 0x000000070c00720c */ /* 0x000fe20003fc4070 */
[----:B0-----:R-:W-:Y:S01]  /*8710*/  IMAD.MOV.U32 R3, RZ, RZ, R19 ;  /* 0x000000ffff037224 */ /* 0x001fe200078e0013 */
[----:B------:R-:W-:Y:S01]  /*8720*/  LOP3.LUT R19, R10, 0x102, RZ, 0xfc, !PT ;  /* 0x000001020a137812 */ /* 0x000fe200078efcff */
[----:B------:R-:W-:Y:S01]  /*8730*/  @!P0 IMAD.IADD R4, R4, 0x1, -R12 ;  /* 0x0000000104048824 */ /* 0x000fe200078e0a0c */
[----:B------:R-:W-:Y:S01]  /*8740*/  ISETP.GE.AND P0, PT, R0, RZ, PT ;  /* 0x000000ff0000720c */ /* 0x000fe20003f06270 */
[----:B------:R-:W-:Y:S01]  /*8750*/  IMAD.MOV R5, RZ, RZ, -R5 ;  /* 0x000000ffff057224 */ /* 0x000fe200078e0a05 */
[----:B------:R-:W-:Y:S01]  /*8760*/  IABS R15, R16 ;  /* 0x00000010000f7213 */ /* 0x000fe20000000000 */
[----:B------:R-:W-:-:S02]  /*8770*/  IMAD.MOV.U32 R0, RZ, RZ, R6 ;  /* 0x000000ffff007224 */ /* 0x000fc400078e0006 */
[----:B------:R-:W-:Y:S01]  /*8780*/  @!P2 IMAD.MOV R3, RZ, RZ, -R3 ;  /* 0x000000ffff03a224 */ /* 0x000fe200078e0a03 */
[C---:B------:R-:W-:Y:S01]  /*8790*/  ISETP.GT.U32.AND P2, PT, R12.reuse, R2, PT ;  /* 0x000000020c00720c */ /* 0x040fe20003f44070 */
[----:B------:R-:W-:Y:S02]  /*87a0*/  IMAD R13, R12, R5, R13 ;  /* 0x000000050c0d7224 */ /* 0x000fe400078e020d */
[----:B------:R-:W-:Y:S01]  /*87b0*/  IMAD.HI.U32 R6, R14, R0, RZ ;  /* 0x000000000e067227 */ /* 0x000fe200078e00ff */
[----:B------:R0:W-:Y:S03]  /*87c0*/  STL [R1+0x1d0], R3 ;  /* 0x0001d00301007387 */ /* 0x0001e60000100800 */
[----:B------:R-:W-:Y:S01]  /*87d0*/  @!P6 IMAD.IADD R7, R7, 0x1, -R12 ;  /* 0x000000010707e824 */ /* 0x000fe200078e0a0c */
[----:B------:R-:W-:-:S03]  /*87e0*/  ISETP.GT.U32.AND P6, PT, R12, R13, PT ;  /* 0x0000000d0c00720c */ /* 0x000fc60003fc4070 */
[----:B------:R-:W-:Y:S02]  /*87f0*/  IMAD.MOV.U32 R8, RZ, RZ, R7 ;  /* 0x000000ffff087224 */ /* 0x000fe400078e0007 */
[----:B------:R-:W-:Y:S02]  /*8800*/  @!P2 IMAD.IADD R2, R2, 0x1, -R12 ;  /* 0x000000010202a824 */ /* 0x000fe400078e0a0c */
[----:B0-----:R-:W-:Y:S02]  /*8810*/  IMAD.MOV.U32 R3, RZ, RZ, R4 ;  /* 0x000000ffff037224 */ /* 0x001fe400078e0004 */
[----:B------:R-:W-:Y:S01]  /*8820*/  IMAD.MOV R4, RZ, RZ, -R6 ;  /* 0x000000ffff047224 */ /* 0x000fe200078e0a06 */
[----:B------:R-:W-:Y:S01]  /*8830*/  LOP3.LUT R6, R10, 0x108, RZ, 0xfc, !PT ;  /* 0x000001080a067812 */ /* 0x000fe200078efcff */
[----:B------:R-:W-:Y:S02]  /*8840*/  @!P4 IMAD.MOV R8, RZ, RZ, -R8 ;  /* 0x000000ffff08c224 */ /* 0x000fe400078e0a08 */
[----:B------:R-:W-:Y:S01]  /*8850*/  IMAD R4, R12, R4, R0 ;  /* 0x000000040c047224 */ /* 0x000fe200078e0200 */
[----:B------:R-:W-:Y:S01]  /*8860*/  ISETP.GE.AND P2, PT, R6, RZ, PT ;  /* 0x000000ff0600720c */ /* 0x000fe20003f46270 */
[----:B------:R-:W-:Y:S01]  /*8870*/  @!P5 IMAD.MOV R3, RZ, RZ, -R3 ;  /* 0x000000ffff03d224 */ /* 0x000fe200078e0a03 */
[----:B------:R-:W-:Y:S01]  /*8880*/  ISETP.GE.AND P5, PT, R11, RZ, PT ;  /* 0x000000ff0b00720c */ /* 0x000fe20003fa6270 */
[----:B------:R-:W-:Y:S01]  /*8890*/  @!P6 IMAD.IADD R13, R13, 0x1, -R12 ;  /* 0x000000010d0de824 */ /* 0x000fe200078e0a0c */
[----:B------:R-:W-:-:S02]  /*88a0*/  ISETP.GT.U32.AND P4, PT, R12, R4, PT ;  /* 0x000000040c00720c */ /* 0x000fc40003f84070 */
[----:B------:R-:W-:Y:S01]  /*88b0*/  IABS R11, R11 ;  /* 0x0000000b000b7213 */ /* 0x000fe20000000000 */
[----:B------:R0:W-:Y:S01]  /*88c0*/  STL [R1+0x1d4], R3 ;  /* 0x0001d40301007387 */ /* 0x0001e20000100800 */
[----:B------:R-:W-:Y:S02]  /*88d0*/  ISETP.GT.U32.AND P6, PT, R12, R13, PT ;  /* 0x0000000d0c00720c */ /* 0x000fe40003fc4070 */
[----:B------:R-:W-:Y:S01]  /*88e0*/  IABS R6, R6 ;  /* 0x0000000600067213 */ /* 0x000fe20000000000 */
[----:B------:R-:W-:Y:S01]  /*88f0*/  IMAD.HI.U32 R5, R14, R11, RZ ;  /* 0x0000000b0e057227 */ /* 0x000fe200078e00ff */
[----:B------:R-:W-:Y:S01]  /*8900*/  LOP3.LUT R0, R10, 0x104, RZ, 0xfc, !PT ;  /* 0x000001040a007812 */ /* 0x000fe200078efcff */
[----:B------:R2:W-:Y:S02]  /*8910*/  STL [R1+0x1d8], R8 ;  /* 0x0001d80801007387 */ /* 0x0005e40000100800 */
[----:B------:R-:W-:Y:S02]  /*8920*/  IMAD.MOV R5, RZ, RZ, -R5 ;  /* 0x000000ffff057224 */ /* 0x000fe400078e0a05 */
[----:B0-----:R-:W-:-:S02]  /*8930*/  IMAD.MOV.U32 R3, RZ, RZ, R2 ;  /* 0x000000ffff037224 */ /* 0x001fc400078e0002 */
[----:B------:R-:W-:Y:S02]  /*8940*/  @!P4 IMAD.IADD R4, R4, 0x1, -R12 ;  /* 0x000000010404c824 */ /* 0x000fe400078e0a0c */
[----:B------:R-:W-:Y:S01]  /*8950*/  @!P3 IMAD.MOV R3, RZ, RZ, -R3 ;  /* 0x000000ffff03b224 */ /* 0x000fe200078e0a03 */
[----:B------:R-:W-:Y:S01]  /*8960*/  ISETP.GE.AND P3, PT, R9, RZ, PT ;  /* 0x000000ff0900720c */ /* 0x000fe20003f66270 */
[C---:B------:R-:W-:Y:S01]  /*8970*/  IMAD R11, R12.reuse, R5, R11 ;  /* 0x000000050c0b7224 */ /* 0x040fe200078e020b */
[----:B------:R-:W-:Y:S01]  /*8980*/  IABS R9, R9 ;  /* 0x0000000900097213 */ /* 0x000fe20000000000 */
[----:B------:R-:W-:Y:S01]  /*8990*/  IMAD.MOV.U32 R7, RZ, RZ, R6 ;  /* 0x000000ffff077224 */ /* 0x000fe200078e0006 */
[----:B--2---:R-:W-:Y:S01]  /*89a0*/  IABS R8, R0 ;  /* 0x0000000000087213 */ /* 0x004fe20000000000 */
[----:B------:R-:W-:Y:S01]  /*89b0*/  @!P6 IMAD.IADD R13, R13, 0x1, -R12 ;  /* 0x000000010d0de824 */ /* 0x000fe200078e0a0c */
[----:B------:R-:W-:Y:S01]  /*89c0*/  ISETP.GT.U32.AND P4, PT, R12, R4, PT ;  /* 0x000000040c00720c */ /* 0x000fe20003f84070 */
[----:B------:R-:W-:Y:S01]  /*89d0*/  IMAD.HI.U32 R5, R14, R9, RZ ;  /* 0x000000090e057227 */ /* 0x000fe200078e00ff */
[----:B------:R-:W-:Y:S01]  /*89e0*/  ISETP.GT.U32.AND P6, PT, R12, R11, PT ;  /* 0x0000000b0c00720c */ /* 0x000fe20003fc4070 */
[----:B------:R0:W-:Y:S02]  /*89f0*/  STL [R1+0x1f0], R3 ;  /* 0x0001f00301007387 */ /* 0x0001e40000100800 */
[----:B------:R-:W-:-:S04]  /*8a00*/  IMAD.HI.U32 R2, R14, R7, RZ ;  /* 0x000000070e027227 */ /* 0x000fc800078e00ff */
[----:B------:R-:W-:-:S04]  /*8a10*/  IMAD.HI.U32 R6, R14, R8, RZ ;  /* 0x000000080e067227 */ /* 0x000fc800078e00ff */
[----:B------:R-:W-:Y:S02]  /*8a20*/  IMAD.MOV R5, RZ, RZ, -R5 ;  /* 0x000000ffff057224 */ /* 0x000fe400078e0a05 */
[----:B------:R-:W-:Y:S02]  /*8a30*/  IMAD.MOV R2, RZ, RZ, -R2 ;  /* 0x000000ffff027224 */ /* 0x000fe400078e0a02 */
[----:B------:R-:W-:Y:S02]  /*8a40*/  IMAD.MOV R6, RZ, RZ, -R6 ;  /* 0x000000ffff067224 */ /* 0x000fe400078e0a06 */
[C---:B------:R-:W-:Y:S02]  /*8a50*/  IMAD R9, R12.reuse, R5, R9 ;  /* 0x000000050c097224 */ /* 0x040fe400078e0209 */
[----:B------:R-:W-:Y:S01]  /*8a60*/  IMAD R7, R12, R2, R7 ;  /* 0x000000020c077224 */ /* 0x000fe200078e0207 */
[----:B------:R-:W-:Y:S01]  /*8a70*/  IABS R2, R19 ;  /* 0x0000001300027213 */ /* 0x000fe20000000000 */
[----:B0-----:R-:W-:-:S02]  /*8a80*/  IMAD.MOV.U32 R3, RZ, RZ, R13 ;  /* 0x000000ffff037224 */ /* 0x001fc400078e000d */
        /* <DEDUP_REMOVED lines=114> */
[----:B------:R-:W-:Y:S01]  /*91b0*/  IMAD.HI.U32 R0, R14, R7, RZ ;  /* 0x000000070e007227 */ /* 0x000fe200078e00ff */
[----:B------:R-:W-:Y:S02]  /*91c0*/  ISETP.GE.AND P4, PT, R5, RZ, PT ;  /* 0x000000ff0500720c */ /* 0x000fe40003f86270 */
[----:B------:R-:W-:Y:S01]  /*91d0*/  LOP3.LUT R5, R10, 0xee, RZ, 0xfc, !PT ;  /* 0x000000ee0a057812 */ /* 0x000fe200078efcff */
[----:B------:R-:W-:-:S02]  /*91e0*/  @!P3 IMAD.MOV R3, RZ, RZ, -R3 ;  /* 0x000000ffff03b224 */ /* 0x000fc400078e0a03 */
[----:B------:R-:W-:Y:S02]  /*91f0*/  IMAD.MOV R19, RZ, RZ, -R19 ;  /* 0x000000ffff137224 */ /* 0x000fe400078e0a13 */
[----:B------:R-:W-:Y:S01]  /*9200*/  @!P5 IMAD.MOV R17, RZ, RZ, -R17 ;  /* 0x000000ffff11d224 */ /* 0x000fe200078e0a11 */
[----:B------:R-:W-:Y:S01]  /*9210*/  ISETP.GE.AND P5, PT, R8, RZ, PT ;  /* 0x000000ff0800720c */ /* 0x000fe20003fa6270 */
[C---:B------:R-:W-:Y:S01]  /*9220*/  IMAD R8, R12.reuse, R15, R9 ;  /* 0x0000000f0c087224 */ /* 0x040fe200078e0209 */
[----:B------:R0:W-:Y:S01]  /*9230*/  STL [R1+0x138], R3 ;  /* 0x0001380301007387 */ /* 0x0001e20000100800 */
[----:B------:R-:W-:Y:S02]  /*9240*/  IMAD.MOV R0, RZ, RZ, -R0 ;  /* 0x000000ffff007224 */ /* 0x000fe400078e0a00 */
[----:B------:R-:W-:Y:S01]  /*9250*/  IMAD R13, R12, R19, R13 ;  /* 0x000000130c0d7224 */ /* 0x000fe200078e020d */
[----:B------:R-:W-:Y:S01]  /*9260*/  STL [R1+0x148], R17 ;  /* 0x0001481101007387 */ /* 0x000fe20000100800 */
[--C-:B------:R-:W-:Y:S01]  /*9270*/  @!P6 IMAD.IADD R4, R4, 0x1, -R12.reuse ;  /* 0x000000010404e824 */ /* 0x100fe200078e0a0c */
[C---:B------:R-:W-:Y:S01]  /*9280*/  ISETP.GT.U32.AND P6, PT, R12.reuse, R8, PT ;  /* 0x000000080c00720c */ /* 0x040fe20003fc4070 */
[C---:B------:R-:W-:Y:S01]  /*9290*/  IMAD R7, R12.reuse, R0, R7 ;  /* 0x000000000c077224 */ /* 0x040fe200078e0207 */
[----:B------:R-:W-:Y:S01]  /*92a0*/  ISETP.GT.U32.AND P3, PT, R12, R13, PT ;  /* 0x0000000d0c00720c */ /* 0x000fe20003f64070 */
[----:B------:R-:W-:Y:S01]  /*92b0*/  @!P0 IMAD.IADD R11, R11, 0x1, -R12 ;  /* 0x000000010b0b8824 */ /* 0x000fe200078e0a0c */
[----:B------:R-:W-:Y:S01]  /*92c0*/  ISETP.GE.AND P0, PT, R2, RZ, PT ;  /* 0x000000ff0200720c */ /* 0x000fe20003f06270 */
[----:B0-----:R-:W-:Y:S01]  /*92d0*/  IMAD.MOV.U32 R3, RZ, RZ, R16 ;  /* 0x000000ffff037224 */ /* 0x001fe200078e0010 */
[----:B------:R-:W-:-:S02]  /*92e0*/  LOP3.LUT R2, R10, 0xec, RZ, 0xfc, !PT ;  /* 0x000000ec0a027812 */ /* 0x000fc400078efcff */
[----:B------:R-:W-:Y:S01]  /*92f0*/  IABS R0, R5 ;  /* 0x0000000500007213 */ /* 0x000fe20000000000 */
[----:B------:R-:W-:Y:S01]  /*9300*/  @!P2 IMAD.MOV R3, RZ, RZ, -R3 ;  /* 0x000000ffff03a224 */ /* 0x000fe200078e0a03 */
[----:B------:R-:W-:Y:S02]  /*9310*/  ISETP.GT.U32.AND P2, PT, R12, R7, PT ;  /* 0x000000070c00720c */ /* 0x000fe40003f44070 */
[----:B------:R-:W-:Y:S01]  /*9320*/  LOP3.LUT R19, R10, 0xc4, RZ, 0xfc, !PT ;  /* 0x000000c40a137812 */ /* 0x000fe200078efcff */
[--C-:B------:R-:W-:Y:S01]  /*9330*/  @!P6 IMAD.IADD R8, R8, 0x1, -R12.reuse ;  /* 0x000000010808e824 */ /* 0x100fe200078e0a0c */
[----:B------:R0:W-:Y:S01]  /*9340*/  STL [R1+0x1a0], R3 ;  /* 0x0001a00301007387 */ /* 0x0001e20000100800 */
[----:B------:R-:W-:Y:S01]  /*9350*/  @!P3 IMAD.IADD R13, R13, 0x1, -R12 ;  /* 0x000000010d0db824 */ /* 0x000fe200078e0a0c */
[----:B------:R-:W-:Y:S01]  /*9360*/  ISETP.GE.AND P3, PT, R6, RZ, PT ;  /* 0x000000ff0600720c */ /* 0x000fe20003f66270 */
[----:B------:R-:W-:Y:S01]  /*9370*/  IMAD.HI.U32 R9, R14, R0, RZ ;  /* 0x000000000e097227 */ /* 0x000fe200078e00ff */
[----:B------:R-:W-:-:S02]  /*9380*/  ISETP.GT.U32.AND P6, PT, R12, R8, PT ;  /* 0x000000080c00720c */ /* 0x000fc40003fc4070 */
[----:B------:R-:W-:Y:S01]  /*9390*/  LOP3.LUT R6, R10, 0xea, RZ, 0xfc, !PT ;  /* 0x000000ea0a067812 */ /* 0x000fe200078efcff */
[----:B------:R-:W-:Y:S01]  /*93a0*/  IMAD.MOV R9, RZ, RZ, -R9 ;  /* 0x000000ffff097224 */ /* 0x000fe200078e0a09 */
[----:B------:R-:W-:Y:S01]  /*93b0*/  IABS R20, R19 ;  /* 0x0000001300147213 */ /* 0x000fe20000000000 */
[----:B------:R-:W-:Y:S01]  /*93c0*/  @!P2 IMAD.IADD R7, R7, 0x1, -R12 ;  /* 0x000000010707a824 */ /* 0x000fe200078e0a0c */
[C---:B------:R-:W-:Y:S01]  /*93d0*/  ISETP.GT.U32.AND P2, PT, R12.reuse, R13, PT ;  /* 0x0000000d0c00720c */ /* 0x040fe20003f44070 */
[----:B0-----:R-:W-:Y:S01]  /*93e0*/  IMAD.MOV.U32 R3, RZ, RZ, R11 ;  /* 0x000000ffff037224 */ /* 0x001fe200078e000b */
[----:B------:R-:W-:Y:S01]  /*93f0*/  IABS R11, R2 ;  /* 0x00000002000b7213 */ /* 0x000fe20000000000 */
[C---:B------:R-:W-:Y:S01]  /*9400*/  IMAD R0, R12.reuse, R9, R0 ;  /* 0x000000090c007224 */ /* 0x040fe200078e0200 */
[----:B------:R-:W-:Y:S01]  /*9410*/  IABS R9, R6 ;  /* 0x0000000600097213 */ /* 0x000fe20000000000 */
[----:B------:R-:W-:Y:S01]  /*9420*/  @!P1 IMAD.MOV R3, RZ, RZ, -R3 ;  /* 0x000000ffff039224 */ /* 0x000fe200078e0a03 */
[----:B------:R-:W-:Y:S01]  /*9430*/  ISETP.GT.U32.AND P1, PT, R12, R7, PT ;  /* 0x000000070c00720c */ /* 0x000fe20003f24070 */
[----:B------:R-:W-:-:S02]  /*9440*/  @!P6 IMAD.IADD R8, R8, 0x1, -R12 ;  /* 0x000000010808e824 */ /* 0x000fc400078e0a0c */
[----:B------:R-:W-:Y:S01]  /*9450*/  IMAD.HI.U32 R16, R14, R9, RZ ;  /* 0x000000090e107227 */ /* 0x000fe200078e00ff */
[----:B------:R0:W-:Y:S03]  /*9460*/  STL [R1+0x1a8], R3 ;  /* 0x0001a80301007387 */ /* 0x0001e60000100800 */
[----:B------:R-:W-:Y:S01]  /*9470*/  @!P2 IMAD.IADD R13, R13, 0x1, -R12 ;  /* 0x000000010d0da824 */ /* 0x000fe200078e0a0c */
[----:B------:R-:W-:Y:S01]  /*9480*/  ISETP.GT.U32.AND P2, PT, R12, R0, PT ;  /* 0x000000000c00720c */ /* 0x000fe20003f44070 */
[----:B------:R-:W-:Y:S02]  /*9490*/  IMAD.MOV R16, RZ, RZ, -R16 ;  /* 0x000000ffff107224 */ /* 0x000fe400078e0a10 */
[----:B------:R-:W-:-:S04]  /*94a0*/  IMAD.HI.U32 R23, R14, R20, RZ ;  /* 0x000000140e177227 */ /* 0x000fc800078e00ff */
[----:B0-----:R-:W-:Y:S02]  /*94b0*/  IMAD.MOV.U32 R3, RZ, RZ, R4 ;  /* 0x000000ffff037224 */ /* 0x001fe400078e0004 */
[----:B------:R-:W-:-:S04]  /*94c0*/  IMAD.HI.U32 R4, R14, R11, RZ ;  /* 0x0000000b0e047227 */ /* 0x000fc800078e00ff */
[----:B------:R-:W-:Y:S02]  /*94d0*/  IMAD.MOV R4, RZ, RZ, -R4 ;  /* 0x000000ffff047224 */ /* 0x000fe400078e0a04 */
[--C-:B------:R-:W-:Y:S01]  /*94e0*/  @!P1 IMAD.IADD R7, R7, 0x1, -R12.reuse ;  /* 0x0000000107079824 */ /* 0x100fe200078e0a0c */
[----:B------:R-:W-:Y:S01]  /*94f0*/  ISETP.GE.AND P1, PT, R2, RZ, PT ;  /* 0x000000ff0200720c */ /* 0x000fe20003f26270 */
[----:B------:R-:W-:Y:S01]  /*9500*/  IMAD R11, R12, R4, R11 ;  /* 0x000000040c0b7224 */ /* 0x000fe200078e020b */
[----:B------:R-:W-:Y:S01]  /*9510*/  LOP3.LUT R2, R10, 0xe8, RZ, 0xfc, !PT ;  /* 0x000000e80a027812 */ /* 0x000fe200078efcff */
[----:B------:R-:W-:Y:S01]  /*9520*/  @!P4 IMAD.MOV R3, RZ, RZ, -R3 ;  /* 0x000000ffff03c224 */ /* 0x000fe200078e0a03 */
[----:B------:R-:W-:Y:S01]  /*9530*/  ISETP.GE.AND P4, PT, R5, RZ, PT ;  /* 0x000000ff0500720c */ /* 0x000fe20003f86270 */
[----:B------:R-:W-:Y:S01]  /*9540*/  @!P2 IMAD.IADD R0, R0, 0x1, -R12 ;  /* 0x000000010000a824 */ /* 0x000fe200078e0a0c */
[C---:B------:R-:W-:Y:S01]  /*9550*/  ISETP.GT.U32.AND P6, PT, R12.reuse, R11, PT ;  /* 0x0000000b0c00720c */ /* 0x040fe20003fc4070 */
[----:B------:R-:W-:Y:S01]  /*9560*/  IMAD R9, R12, R16, R9 ;  /* 0x000000100c097224 */ /* 0x000fe200078e0209 */
[----:B------:R0:W-:Y:S01]  /*9570*/  STL [R1+0x1b0], R3 ;  /* 0x0001b00301007387 */ /* 0x0001e20000100800 */
[----:B------:R-:W-:Y:S01]  /*9580*/  IABS R5, R2 ;  /* 0x0000000200057213 */ /* 0x000fe20000000000 */
[----:B------:R-:W-:Y:S01]  /*9590*/  IMAD.MOV R23, RZ, RZ, -R23 ;  /* 0x000000ffff177224 */ /* 0x000fe200078e0a17 */
[----:B------:R-:W-:-:S02]  /*95a0*/  ISETP.GE.AND P2, PT, R6, RZ, PT ;  /* 0x000000ff0600720c */ /* 0x000fc40003f46270 */
[----:B------:R-:W-:Y:S01]  /*95b0*/  LOP3.LUT R4, R10, 0xe6, RZ, 0xfc, !PT ;  /* 0x000000e60a047812 */ /* 0x000fe200078efcff */
[----:B------:R-:W-:-:S03]  /*95c0*/  IMAD.HI.U32 R6, R14, R5, RZ ;  /* 0x000000050e067227 */ /* 0x000fc600078e00ff */
[----:B------:R-:W-:Y:S01]  /*95d0*/  IABS R15, R4 ;  /* 0x00000004000f7213 */ /* 0x000fe20000000000 */
[----:B0-----:R-:W-:Y:S02]  /*95e0*/  IMAD.MOV.U32 R3, RZ, RZ, R13 ;  /* 0x000000ffff037224 */ /* 0x001fe400078e000d */
[----:B------:R-:W-:Y:S02]  /*95f0*/  @!P6 IMAD.IADD R11, R11, 0x1, -R12 ;  /* 0x000000010b0be824 */ /* 0x000fe400078e0a0c */
[----:B------:R-:W-:Y:S02]  /*9600*/  IMAD.MOV.U32 R13, RZ, RZ, R7 ;  /* 0x000000ffff0d7224 */ /* 0x000fe400078e0007 */
[----:B------:R-:W-:Y:S01]  /*9610*/  @!P5 IMAD.MOV R3, RZ, RZ, -R3 ;  /* 0x000000ffff03d224 */ /* 0x000fe200078e0a03 */
[C---:B------:R-:W-:Y:S01]  /*9620*/  ISETP.GT.U32.AND P6, PT, R12.reuse, R11, PT ;  /* 0x0000000b0c00720c */ /* 0x040fe20003fc4070 */
[----:B------:R-:W-:Y:S01]  /*9630*/  @!P0 IMAD.MOV R13, RZ, RZ, -R13 ;  /* 0x000000ffff0d8224 */ /* 0x000fe200078e0a0d */
[C---:B------:R-:W-:Y:S01]  /*9640*/  ISETP.GT.U32.AND P5, PT, R12.reuse, R0, PT ;  /* 0x000000000c00720c */ /* 0x040fe20003fa4070 */
[----:B------:R-:W-:Y:S01]  /*9650*/  IMAD.MOV R6, RZ, RZ, -R6 ;  /* 0x000000ffff067224 */ /* 0x000fe200078e0a06 */
[----:B------:R-:W-:Y:S01]  /*9660*/  ISETP.GT.U32.AND P0, PT, R12, R9, PT ;  /* 0x000000090c00720c */ /* 0x000fe20003f04070 */
[----:B------:R-:W-:Y:S01]  /*9670*/  IMAD.HI.U32 R7, R14, R15, RZ ;  /* 0x0000000f0e077227 */ /* 0x000fe200078e00ff */
[----:B------:R0:W-:Y:S03]  /*9680*/  STL [R1+0x1ac], R3 ;  /* 0x0001ac0301007387 */ /* 0x0001e60000100800 */
[----:B------:R-:W-:Y:S01]  /*9690*/  IMAD R5, R12, R6, R5 ;  /* 0x000000060c057224 */ /* 0x000fe200078e0205 */
[----:B------:R2:W-:Y:S01]  /*96a0*/  STL [R1+0x180], R13 ;  /* 0x0001800d01007387 */ /* 0x0005e20000100800 */
[----:B------:R-:W-:-:S02]  /*96b0*/  IMAD.MOV R7, RZ, RZ, -R7 ;  /* 0x000000ffff077224 */ /* 0x000fc400078e0a07 */
[--C-:B------:R-:W-:Y:S01]  /*96c0*/  @!P6 IMAD.IADD R11, R11, 0x1, -R12.reuse ;  /* 0x000000010b0be824 */ /* 0x100fe200078e0a0c */
        /* <DEDUP_REMOVED lines=13> */
[C---:B------:R-:W-:Y:S01]  /*97a0*/  ISETP.GT.U32.AND P4, PT, R12.reuse, R15, PT ;  /* 0x0000000f0c00720c */ /* 0x040fe20003f84070 */
[----:B------:R-:W-:Y:S01]  /*97b0*/  @!P6 IMAD.IADD R5, R5, 0x1, -R12 ;  /* 0x000000010505e824 */ /* 0x000fe200078e0a0c */
[----:B------:R0:W-:Y:S01]  /*97c0*/  STL [R1+0x188], R3 ;  /* 0x0001880301007387 */ /* 0x0001e20000100800 */
[----:B------:R-:W-:Y:S01]  /*97d0*/  IABS R6, R7 ;  /* 0x0000000700067213 */ /* 0x000fe20000000000 */
[----:B------:R-:W-:Y:S01]  /*97e0*/  IMAD R20, R12, R23, R20 ;  /* 0x000000170c147224 */ /* 0x000fe200078e0214 */
        /* <DEDUP_REMOVED lines=47> */
[----:B------:R-:W-:Y:S02]  /*9ae0*/  IMAD.MOV.U32 R18, RZ, RZ, R4 ;  /* 0x000000ffff127224 */ /* 0x000fe400078e0004 */
        /* <DEDUP_REMOVED lines=8> */
[----:B------:R-:W-:Y:S02]  /*9b70*/  @!P1 IMAD.MOV R18, RZ, RZ, -R18 ;  /* 0x000000ffff129224 */ /* 0x000fe400078e0a12 */
[----:B------:R-:W-:Y:S02]  /*9b80*/  IMAD R8, R12, R15, R8 ;  /* 0x0000000f0c087224 */ /* 0x000fe400078e0208 */
[----:B------:R-:W-:Y:S01]  /*9b90*/  IMAD.MOV R4, RZ, RZ, -R5 ;  /* 0x000000ffff047224 */ /* 0x000fe200078e0a05 */
[----:B------:R-:W-:Y:S01]  /*9ba0*/  STL [R1+0x178], R18 ;  /* 0x0001781201007387 */ /* 0x000fe20000100800 */
[--C-:B------:R-:W-:Y:S01]  /*9bb0*/  @!P5 IMAD.IADD R0, R0, 0x1, -R12.reuse ;  /* 0x000000010000d824 */ /* 0x100fe200078e0a0c */
[----:B------:R-:W-:Y:S01]  /*9bc0*/  LOP3.LUT R5, R10, 0xd2, RZ, 0xfc, !PT ;  /* 0x000000d20a057812 */ /* 0x000fe200078efcff */
[----:B------:R-:W-:Y:S01]  /*9bd0*/  @!P3 IMAD.IADD R2, R2, 0x1, -R12 ;  /* 0x000000010202b824 */ /* 0x000fe200078e0a0c */
[----:B------:R-:W-:Y:S01]  /*9be0*/  ISETP.GT.U32.AND P3, PT, R12, R8, PT ;  /* 0x000000080c00720c */ /* 0x000fe20003f64070 */
[----:B------:R-:W-:Y:S01]  /*9bf0*/  IMAD.HI.U32 R16, R14, R9, RZ ;  /* 0x000000090e107227 */ /* 0x000fe200078e00ff */
[----:B------:R-:W-:-:S03]  /*9c00*/  ISETP.GT.U32.AND P5, PT, R12, R0, PT ;  /* 0x000000000c00720c */ /* 0x000fc60003fa4070 */
[----:B0-----:R-:W-:Y:S01]  /*9c10*/  IMAD.MOV.U32 R3, RZ, RZ, R2 ;  /* 0x000000ffff037224 */ /* 0x001fe200078e0002 */
[----:B------:R-:W-:Y:S01]  /*9c20*/  LOP3.LUT R2, R10, 0xd6, RZ, 0xfc, !PT ;  /* 0x000000d60a027812 */ /* 0x000fe200078efcff */
[----:B------:R-:W-:Y:S01]  /*9c30*/  IMAD R13, R12, R4, R13 ;  /* 0x000000040c0d7224 */ /* 0x000fe200078e020d */
[----:B------:R-:W-:Y:S01]  /*9c40*/  LOP3.LUT R4, R10, 0xd4, RZ, 0xfc, !PT ;  /* 0x000000d40a047812 */ /* 0x000fe200078efcff */
[----:B------:R-:W-:Y:S01]  /*9c50*/  @!P0 IMAD.MOV R3, RZ, RZ, -R3 ;  /* 0x000000ffff038224 */ /* 0x000fe200078e0a03 */
[----:B------:R-:W-:Y:S01]  /*9c60*/  ISETP.GE.AND P0, PT, R6, RZ, PT ;  /* 0x000000ff0600720c */ /* 0x000fe20003f06270 */
[----:B------:R-:W-:Y:S02]  /*9c70*/  IMAD.MOV R16, RZ, RZ, -R16 ;  /* 0x000000ffff107224 */ /* 0x000fe400078e0a10 */
[----:B------:R-:W-:Y:S01]  /*9c80*/  IMAD.HI.U32 R17, R14, R11, RZ ;  /* 0x0000000b0e117227 */ /* 0x000fe200078e00ff */
[----:B------:R0:W-:Y:S03]  /*9c90*/  STL [R1+0x170], R3 ;  /* 0x0001700301007387 */ /* 0x0001e60000100800 */
[----:B------:R-:W-:-:S02]  /*9ca0*/  @!P5 IMAD.IADD R0, R0, 0x1, -R12 ;  /* 0x000000010000d824 */ /* 0x000fc400078e0a0c */
[----:B------:R-:W-:Y:S01]  /*9cb0*/  IMAD R16, R12, R16, R9 ;  /* 0x000000100c107224 */ /* 0x000fe200078e0209 */
[----:B------:R-:W-:Y:S01]  /*9cc0*/  IABS R9, R2 ;  /* 0x0000000200097213 */ /* 0x000fe20000000000 */
        /* <DEDUP_REMOVED lines=10> */
[----:B------:R-:W-:-:S02]  /*9d70*/  ISETP.GT.U32.AND P5, PT, R12, R11, PT ;  /* 0x0000000b0c00720c */ /* 0x000fc40003fa4070 */
[----:B------:R-:W-:Y:S01]  /*9d80*/  IABS R17, R5 ;  /* 0x0000000500117213 */ /* 0x000fe20000000000 */
[----:B------:R-:W-:Y:S01]  /*9d90*/  IMAD.MOV R6, RZ, RZ, -R6 ;  /* 0x000000ffff067224 */ /* 0x000fe200078e0a06 */
[----:B------:R0:W-:Y:S01]  /*9da0*/  STL [R1+0x16c], R3 ;  /* 0x00016c0301007387 */ /* 0x0001e20000100800 */
[----:B------:R-:W-:Y:S02]  /*9db0*/  @!P1 IMAD.IADD R16, R16, 0x1, -R12 ;  /* 0x0000000110109824 */ /* 0x000fe400078e0a0c */
[----:B------:R-:W-:Y:S02]  /*9dc0*/  IMAD R9, R12, R6, R9 ;  /* 0x000000060c097224 */ /* 0x000fe400078e0209 */
[----:B------:R-:W-:Y:S01]  /*9dd0*/  IMAD.HI.U32 R6, R14, R0, RZ ;  /* 0x000000000e067227 */ /* 0x000fe200078e00ff */
[----:B------:R-:W-:-:S03]  /*9de0*/  ISETP.GT.U32.AND P1, PT, R12, R16, PT ;  /* 0x000000100c00720c */ /* 0x000fc60003f24070 */
[--C-:B------:R-:W-:Y:S02]  /*9df0*/  @!P2 IMAD.IADD R13, R13, 0x1, -R12.reuse ;  /* 0x000000010d0da824 */ /* 0x100fe400078e0a0c */
[----:B------:R-:W-:Y:S01]  /*9e00*/  @!P3 IMAD.IADD R8, R8, 0x1, -R12 ;  /* 0x000000010808b824 */ /* 0x000fe200078e0a0c */
[----:B------:R-:W-:Y:S01]  /*9e10*/  ISETP.GE.AND P3, PT, R7, RZ, PT ;  /* 0x000000ff0700720c */ /* 0x000fe20003f66270 */
[----:B------:R-:W-:Y:S01]  /*9e20*/  IMAD.MOV R6, RZ, RZ, -R6 ;  /* 0x000000ffff067224 */ /* 0x000fe200078e0a06 */
[C---:B------:R-:W-:Y:S01]  /*9e30*/  ISETP.GT.U32.AND P2, PT, R12.reuse, R13, PT ;  /* 0x0000000d0c00720c */ /* 0x040fe20003f44070 */
[----:B------:R-:W-:Y:S02]  /*9e40*/  @!P5 IMAD.IADD R11, R11, 0x1, -R12 ;  /* 0x000000010b0bd824 */ /* 0x000fe400078e0a0c */
[----:B------:R-:W-:Y:S02]  /*9e50*/  IMAD.MOV.U32 R15, RZ, RZ, R8 ;  /* 0x000000ffff0f7224 */ /* 0x000fe400078e0008 */
[C---:B------:R-:W-:Y:S01]  /*9e60*/  IMAD R8, R12.reuse, R6, R0 ;  /* 0x000000060c087224 */ /* 0x040fe200078e0200 */
[----:B------:R-:W-:Y:S01]  /*9e70*/  ISETP.GT.U32.AND P5, PT, R12, R11, PT ;  /* 0x0000000b0c00720c */ /* 0x000fe20003fa4070 */
[----:B------:R-:W-:Y:S01]  /*9e80*/  @!P1 IMAD.IADD R16, R16, 0x1, -R12 ;  /* 0x0000000110109824 */ /* 0x000fe200078e0a0c */
[----:B------:R-:W-:Y:S01]  /*9e90*/  ISETP.GT.U32.AND P1, PT, R12, R9, PT ;  /* 0x000000090c00720c */ /* 0x000fe20003f24070 */
[----:B------:R-:W-:Y:S01]  /*9ea0*/  IMAD.HI.U32 R7, R14, R17, RZ ;  /* 0x000000110e077227 */ /* 0x000fe200078e00ff */
[----:B------:R-:W-:-:S02]  /*9eb0*/  LOP3.LUT R0, R10, 0xd0, RZ, 0xfc, !PT ;  /* 0x000000d00a007812 */ /* 0x000fc400078efcff */
[----:B------:R-:W-:Y:S01]  /*9ec0*/  LOP3.LUT R6, R10, 0xca, RZ, 0xfc, !PT ;  /* 0x000000ca0a067812 */ /* 0x000fe200078efcff */
[--C-:B------:R-:W-:Y:S01]  /*9ed0*/  @!P2 IMAD.IADD R13, R13, 0x1, -R12.reuse ;  /* 0x000000010d0da824 */ /* 0x100fe200078e0a0c */
[----:B------:R-:W-:Y:S01]  /*9ee0*/  ISETP.GT.U32.AND P2, PT, R12, R8, PT ;  /* 0x000000080c00720c */ /* 0x000fe20003f44070 */
[----:B------:R-:W-:Y:S01]  /*9ef0*/  @!P4 IMAD.MOV R15, RZ, RZ, -R15 ;  /* 0x000000ffff0fc224 */ /* 0x000fe200078e0a0f */
[----:B------:R-:W-:Y:S01]  /*9f00*/  ISETP.GE.AND P4, PT, R2, RZ, PT ;  /* 0x000000ff0200720c */ /* 0x000fe20003f86270 */
[----:B------:R-:W-:Y:S01]  /*9f10*/  IMAD.MOV R7, RZ, RZ, -R7 ;  /* 0x000000ffff077224 */ /* 0x000fe200078e0a07 */
[C---:B------:R-:W-:Y:S01]  /*9f20*/  LOP3.LUT R2, R10.reuse, 0xce, RZ, 0xfc, !PT ;  /* 0x000000ce0a027812 */ /* 0x040fe200078efcff */
[----:B------:R-:W-:Y:S01]  /*9f30*/  @!P5 IMAD.IADD R11, R11, 0x1, -R12 ;  /* 0x000000010b0bd824 */ /* 0x000fe200078e0a0c */
[----:B------:R-:W-:Y:S01]  /*9f40*/  ISETP.GE.AND P5, PT, R5, RZ, PT ;  /* 0x000000ff0500720c */ /* 0x000fe20003fa6270 */
[----:B0-----:R-:W-:Y:S01]  /*9f50*/  IMAD.MOV.U32 R3, RZ, RZ, R16 ;  /* 0x000000ffff037224 */ /* 0x001fe200078e0010 */
[----:B------:R-:W-:Y:S01]  /*9f60*/  IABS R5, R0 ;  /* 0x0000000000057213 */ /* 0x000fe20000000000 */
[----:B------:R0:W-:Y:S01]  /*9f70*/  STL [R1+0x168], R15 ;  /* 0x0001680f01007387 */ /* 0x0001e20000100800 */
[----:B------:R-:W-:Y:S01]  /*9f80*/  @!P1 IMAD.IADD R9, R9, 0x1, -R12 ;  /* 0x0000000109099824 */ /* 0x000fe200078e0a0c */
[----:B------:R-:W-:Y:S01]  /*9f90*/  LOP3.LUT R16, R10, 0xc8, RZ, 0xfc, !PT ;  /* 0x000000c80a107812 */ /* 0x000fe200078efcff */
[----:B------:R-:W-:-:S02]  /*9fa0*/  IMAD R17, R12, R7, R17 ;  /* 0x000000070c117224 */ /* 0x000fc400078e0211 */
[----:B------:R-:W-:Y:S01]  /*9fb0*/  @!P2 IMAD.IADD R8, R8, 0x1, -R12 ;  /* 0x000000010808a824 */ /* 0x000fe200078e0a0c */
[----:B------:R-:W-:Y:S01]  /*9fc0*/  ISETP.GT.U32.AND P1, PT, R12, R9, PT ;  /* 0x000000090c00720c */ /* 0x000fe20003f24070 */
[----:B------:R-:W-:-:S03]  /*9fd0*/  IMAD.HI.U32 R7, R14, R5, RZ ;  /* 0x000000050e077227 */ /* 0x000fc600078e00ff */
[----:B------:R-:W-:Y:S01]  /*9fe0*/  ISETP.GT.U32.AND P2, PT, R12, R8, PT ;  /* 0x000000080c00720c */ /* 0x000fe20003f44070 */
[----:B0-----:R-:W-:Y:S01]  /*9ff0*/  IMAD.MOV.U32 R15, RZ, RZ, R11 ;  /* 0x000000ffff0f7224 */ /* 0x001fe200078e000b */
[----:B------:R-:W-:Y:S01]  /*a000*/  IABS R11, R6 ;  /* 0x00000006000b7213 */ /* 0x000fe20000000000 */
[----:B------:R-:W-:Y:S01]  /*a010*/  @!P6 IMAD.MOV R3, RZ, RZ, -R3 ;  /* 0x000000ffff03e224 */ /* 0x000fe200078e0a03 */
[----:B------:R-:W-:Y:S01]  /*a020*/  ISETP.GE.AND P6, PT, R4, RZ, PT ;  /* 0x000000ff0400720c */ /* 0x000fe20003fc6270 */
[----:B------:R-:W-:Y:S01]  /*a030*/  @!P0 IMAD.MOV R15, RZ, RZ, -R15 ;  /* 0x000000ffff0f8224 */ /* 0x000fe200078e0a0f */
[----:B------:R-:W-:Y:S01]  /*a040*/  ISETP.GE.AND P0, PT, R0, RZ, PT ;  /* 0x000000ff0000720c */ /* 0x000fe20003f06270 */
[----:B------:R-:W-:Y:S01]  /*a050*/  IMAD.MOV R7, RZ, RZ, -R7 ;  /* 0x000000ffff077224 */ /* 0x000fe200078e0a07 */
[----:B------:R0:W-:Y:S01]  /*a060*/  STL [R1+0x14c], R3 ;  /* 0x00014c0301007387 */ /* 0x0001e20000100800 */
[--C-:B------:R-:W-:Y:S01]  /*a070*/  @!P1 IMAD.IADD R9, R9, 0x1, -R12.reuse ;  /* 0x0000000109099824 */ /* 0x100fe200078e0a0c */
[----:B------:R-:W-:Y:S01]  /*a080*/  LOP3.LUT R0, R10, 0xcc, RZ, 0xfc, !PT ;  /* 0x000000cc0a007812 */ /* 0x000fe200078efcff */
[----:B------:R-:W-:Y:S01]  /*a090*/  IMAD R5, R12, R7, R5 ;  /* 0x000000070c057224 */ /* 0x000fe200078e0205 */
[----:B------:R2:W-:Y:S01]  /*a0a0*/  STL [R1+0x160], R15 ;  /* 0x0001600f01007387 */ /* 0x0005e20000100800 */
[----:B------:R-:W-:Y:S01]  /*a0b0*/  @!P2 IMAD.IADD R8, R8, 0x1, -R12 ;  /* 0x000000010808a824 */ /* 0x000fe200078e0a0c */
[----:B------:R-:W-:-:S02]  /*a0c0*/  ISETP.GT.U32.AND P1, PT, R12, R17, PT ;  /* 0x000000110c00720c */ /* 0x000fc40003f24070 */
[----:B------:R-:W-:Y:S01]  /*a0d0*/  ISETP.GT.U32.AND P2, PT, R12, R5, PT ;  /* 0x000000050c00720c */ /* 0x000fe20003f44070 */
[----:B0-----:R-:W-:Y:S01]  /*a0e0*/  IMAD.MOV.U32 R3, RZ, RZ, R13 ;  /* 0x000000ffff037224 */ /* 0x001fe200078e000d */
[----:B------:R-:W-:Y:S01]  /*a0f0*/  IABS R4, R0 ;  /* 0x0000000000047213 */ /* 0x000fe20000000000 */
[----:B------:R-:W-:Y:S01]  /*a100*/  IMAD.MOV.U32 R13, RZ, RZ, R9 ;  /* 0x000000ffff0d7224 */ /* 0x000fe200078e0009 */
[----:B------:R-:W-:Y:S01]  /*a110*/  LOP3.LUT R9, R10, 0xc0, RZ, 0xfc, !PT ;  /* 0x000000c00a097812 */ /* 0x000fe200078efcff */
[----:B------:R-:W-:Y:S01]  /*a120*/  @!P3 IMAD.MOV R3, RZ, RZ, -R3 ;  /* 0x000000ffff03b224 */ /* 0x000fe200078e0a03 */
[----:B--2---:R-:W-:Y:S01]  /*a130*/  IABS R15, R2 ;  /* 0x00000002000f7213 */ /* 0x004fe20000000000 */
[----:B------:R-:W-:Y:S01]  /*a140*/  @!P4 IMAD.MOV R13, RZ, RZ, -R13 ;  /* 0x000000ffff0dc224 */ /* 0x000fe200078e0a0d */
[----:B------:R-:W-:Y:S01]  /*a150*/  ISETP.GE.AND P3, PT, R2, RZ, PT ;  /* 0x000000ff0200720c */ /* 0x000fe20003f66270 */
[C---:B------:R-:W-:Y:S01]  /*a160*/  IMAD.HI.U32 R7, R14.reuse, R4, RZ ;  /* 0x000000040e077227 */ /* 0x040fe200078e00ff */
[----:B------:R0:W-:Y:S03]  /*a170*/  STL [R1+0x164], R3 ;  /* 0x0001640301007387 */ /* 0x0001e60000100800 */
[----:B------:R-:W-:Y:S01]  /*a180*/  IMAD.HI.U32 R2, R14, R15, RZ ;  /* 0x0000000f0e027227 */ /* 0x000fe200078e00ff */
[----:B------:R2:W-:Y:S03]  /*a190*/  STL [R1+0x150], R13 ;  /* 0x0001500d01007387 */ /* 0x0005e60000100800 */
[----:B------:R-:W-:-:S02]  /*a1a0*/  IMAD.MOV R2, RZ, RZ, -R2 ;  /* 0x000000ffff027224 */ /* 0x000fc400078e0a02 */
[----:B------:R-:W-:Y:S02]  /*a1b0*/  @!P2 IMAD.IADD R5, R5, 0x1, -R12 ;  /* 0x000000010505a824 */ /* 0x000fe400078e0a0c */
[C---:B------:R-:W-:Y:S02]  /*a1c0*/  IMAD R15, R12.reuse, R2, R15 ;  /* 0x000000020c0f7224 */ /* 0x040fe400078e020f */
[----:B0-----:R-:W-:Y:S01]  /*a1d0*/  IMAD.MOV.U32 R3, RZ, RZ, R8 ;  /* 0x000000ffff037224 */ /* 0x001fe200078e0008 */
[C---:B------:R-:W-:Y:S01]  /*a1e0*/  ISETP.GT.U32.AND P2, PT, R12.reuse, R5, PT ;  /* 0x000000050c00720c */ /* 0x040fe20003f44070 */
[----:B------:R-:W-:Y:S01]  /*a1f0*/  IMAD.MOV R7, RZ, RZ, -R7 ;  /* 0x000000ffff077224 */ /* 0x000fe200078e0a07 */
[----:B------:R-:W-:Y:S01]  /*a200*/  ISETP.GT.U32.AND P4, PT, R12, R15, PT ;  /* 0x0000000f0c00720c */ /* 0x000fe20003f84070 */
[----:B------:R-:W-:Y:S01]  /*a210*/  @!P6 IMAD.MOV R3, RZ, RZ, -R3 ;  /* 0x000000ffff03e224 */ /* 0x000fe200078e0a03 */
[----:B------:R-:W-:Y:S01]  /*a220*/  ISETP.GE.AND P6, PT, R0, RZ, PT ;  /* 0x000000ff0000720c */ /* 0x000fe20003fc6270 */
[----:B------:R-:W-:Y:S01]  /*a230*/  @!P1 IMAD.IADD R17, R17, 0x1, -R12 ;  /* 0x0000000111119824 */ /* 0x000fe200078e0a0c */
[----:B------:R-:W-:Y:S01]  /*a240*/  IABS R8, R9 ;  /* 0x0000000900087213 */ /* 0x000fe20000000000 */
[----:B------:R-:W-:Y:S01]  /*a250*/  IMAD R0, R12, R7, R4 ;  /* 0x000000070c007224 */ /* 0x000fe200078e0204 */
[----:B------:R-:W-:Y:S01]  /*a260*/  IABS R7, R16 ;  /* 0x0000001000077213 */ /* 0x000fe20000000000 */
[----:B------:R-:W-:Y:S01]  /*a270*/  IMAD.HI.U32 R2, R14, R11, RZ ;  /* 0x0000000b0e027227 */ /* 0x000fe200078e00ff */
[----:B------:R-:W-:Y:S01]  /*a280*/  ISETP.GT.U32.AND P1, PT, R12, R17, PT ;  /* 0x000000110c00720c */ /* 0x000fe20003f24070 */
[----:B------:R0:W-:Y:S01]  /*a290*/  STL [R1+0x154], R3 ;  /* 0x0001540301007387 */ /* 0x0001e20000100800 */
[----:B------:R-:W-:Y:S01]  /*a2a0*/  LOP3.LUT R4, R10, 0xc2, RZ, 0xfc, !PT ;  /* 0x000000c20a047812 */ /* 0x000fe200078efcff */
[--C-:B------:R-:W-:Y:S01]  /*a2b0*/  @!P2 IMAD.IADD R5, R5, 0x1, -R12.reuse ;  /* 0x000000010505a824 */ /* 0x100fe200078e0a0c */
[----:B------:R-:W-:Y:S01]  /*a2c0*/  ISETP.GT.U32.AND P2, PT, R12, R0, PT ;  /* 0x000000000c00720c */ /* 0x000fe20003f44070 */
[----:B------:R-:W-:-:S02]  /*a2d0*/  @!P4 IMAD.IADD R15, R15, 0x1, -R12 ;  /* 0x000000010f0fc824 */ /* 0x000fc400078e0a0c */
[----:B------:R-:W-:Y:S02]  /*a2e0*/  IMAD.MOV R2, RZ, RZ, -R2 ;  /* 0x000000ffff027224 */ /* 0x000fe400078e0a02 */
[----:B--2---:R-:W-:Y:S01]  /*a2f0*/  IMAD.HI.U32 R13, R14, R7, RZ ;  /* 0x000000070e0d7227 */ /* 0x004fe200078e00ff */
[----:B------:R-:W-:-:S03]  /*a300*/  ISETP.GT.U32.AND P4, PT, R12, R15, PT ;  /* 0x0000000f0c00720c */ /* 0x000fc60003f84070 */
[----:B------:R-:W-:Y:S01]  /*a310*/  IMAD R11, R12, R2, R11 ;  /* 0x000000020c0b7224 */ /* 0x000fe200078e020b */
[----:B------:R-:W-:Y:S01]  /*a320*/  LOP3.LUT R2, R10, 0xc6, RZ, 0xfc, !PT ;  /* 0x000000c60a027812 */ /* 0x000fe200078efcff */
[----:B------:R-:W-:Y:S02]  /*a330*/  IMAD.MOV R13, RZ, RZ, -R13 ;  /* 0x000000ffff0d7224 */ /* 0x000fe400078e0a0d */
[--C-:B------:R-:W-:Y:S01]  /*a340*/  @!P1 IMAD.IADD R17, R17, 0x1, -R12.reuse ;  /* 0x0000000111119824 */ /* 0x100fe200078e0a0c */
[----:B------:R-:W-:Y:S01]  /*a350*/  IABS R22, R2 ;  /* 0x0000000200167213 */ /* 0x000fe20000000000 */
[----:B------:R-:W-:Y:S01]  /*a360*/  IMAD R7, R12, R13, R7 ;  /* 0x0000000d0c077224 */ /* 0x000fe200078e0207 */
[----:B------:R-:W-:Y:S01]  /*a370*/  ISETP.GE.AND P1, PT, R6, RZ, PT ;  /* 0x000000ff0600720c */ /* 0x000fe20003f26270 */
[--C-:B------:R-:W-:Y:S01]  /*a380*/  @!P2 IMAD.IADD R0, R0, 0x1, -R12.reuse ;  /* 0x000000010000a824 */ /* 0x100fe200078e0a0c */
[----:B------:R-:W-:Y:S01]  /*a390*/  IABS R6, R4 ;  /* 0x0000000400067213 */ /* 0x000fe20000000000 */
[----:B------:R-:W-:Y:S01]  /*a3a0*/  @!P4 IMAD.IADD R15, R15, 0x1, -R12 ;  /* 0x000000010f0fc824 */ /* 0x000fe200078e0a0c */
[----:B------:R-:W-:Y:S01]  /*a3b0*/  ISETP.GT.U32.AND P4, PT, R12, R11, PT ;  /* 0x0000000b0c00720c */ /* 0x000fe20003f84070 */
[----:B------:R-:W-:Y:S01]  /*a3c0*/  IMAD.HI.U32 R21, R14, R22, RZ ;  /* 0x000000160e157227 */ /* 0x000fe200078e00ff */
[----:B------:R-:W-:-:S03]  /*a3d0*/  ISETP.GT.U32.AND P2, PT, R12, R7, PT ;  /* 0x000000070c00720c */ /* 0x000fc60003f44070 */
[----:B0-----:R-:W-:Y:S01]  /*a3e0*/  IMAD.MOV.U32 R3, RZ, RZ, R17 ;  /* 0x000000ffff037224 */ /* 0x001fe200078e0011 */
[----:B------:R-:W-:Y:S01]  /*a3f0*/  LOP3.LUT R17, R10, 0xbc, RZ, 0xfc, !PT ;  /* 0x000000bc0a117812 */ /* 0x000fe200078efcff */
[----:B------:R-:W-:Y:S02]  /*a400*/  IMAD.MOV R21, RZ, RZ, -R21 ;  /* 0x000000ffff157224 */ /* 0x000fe400078e0a15 */
[----:B------:R-:W-:Y:S01]  /*a410*/  @!P5 IMAD.MOV R3, RZ, RZ, -R3 ;  /* 0x000000ffff03d224 */ /* 0x000fe200078e0a03 */
[C---:B------:R-:W-:Y:S01]  /*a420*/  ISETP.GT.U32.AND P5, PT, R12.reuse, R0, PT ;  /* 0x000000000c00720c */ /* 0x040fe20003fa4070 */
[C---:B------:R-:W-:Y:S02]  /*a430*/  IMAD R21, R12.reuse, R21, R22 ;  /* 0x000000150c157224 */ /* 0x040fe400078e0216 */
[--C-:B------:R-:W-:Y:S01]  /*a440*/  @!P4 IMAD.IADD R11, R11, 0x1, -R12.reuse ;  /* 0x000000010b0bc824 */ /* 0x100fe200078e0a0c */
[----:B------:R0:W-:Y:S01]  /*a450*/  STL [R1+0x144], R3 ;  /* 0x0001440301007387 */ /* 0x0001e20000100800 */
[----:B------:R-:W-:Y:S01]  /*a460*/  @!P2 IMAD.IADD R7, R7, 0x1, -R12 ;  /* 0x000000010707a824 */ /* 0x000fe200078e0a0c */
[----:B------:R-:W-:Y:S01]  /*a470*/  ISETP.GT.U32.AND P4, PT, R12, R21, PT ;  /* 0x000000150c00720c */ /* 0x000fe20003f84070 */
[----:B------:R-:W-:Y:S01]  /*a480*/  IMAD.HI.U32 R18, R14, R6, RZ ;  /* 0x000000060e127227 */ /* 0x000fe200078e00ff */
[----:B------:R-:W-:-:S03]  /*a490*/  ISETP.GT.U32.AND P2, PT, R12, R11, PT ;  /* 0x0000000b0c00720c */ /* 0x000fc60003f44070 */
[----:B------:R-:W-:-:S04]  /*a4a0*/  IMAD.HI.U32 R13, R14, R8, RZ ;  /* 0x000000080e0d7227 */ /* 0x000fc800078e00ff */
[----:B0-----:R-:W-:Y:S01]  /*a4b0*/  IMAD.MOV.U32 R3, RZ, RZ, R5 ;  /* 0x000000ffff037224 */ /* 0x001fe200078e0005 */
[----:B------:R-:W-:Y:S01]  /*a4c0*/  IABS R5, R17 ;  /* 0x0000001100057213 */ /* 0x000fe20000000000 */
[----:B------:R-:W-:Y:S02]  /*a4d0*/  IMAD.MOV R18, RZ, RZ, -R18 ;  /* 0x000000ffff127224 */ /* 0x000fe400078e0a12 */
[----:B------:R-:W-:Y:S01]  /*a4e0*/  @!P0 IMAD.MOV R3, RZ, RZ, -R3 ;  /* 0x000000ffff038224 */ /* 0x000fe200078e0a03 */
[C---:B------:R-:W-:Y:S01]  /*a4f0*/  ISETP.GT.U32.AND P0, PT, R12.reuse, R7, PT ;  /* 0x000000070c00720c */ /* 0x040fe20003f04070 */
[----:B------:R-:W-:Y:S02]  /*a500*/  IMAD.MOV R13, RZ, RZ, -R13 ;  /* 0x000000ffff0d7224 */ /* 0x000fe400078e0a0d */
[----:B------:R-:W-:Y:S01]  /*a510*/  IMAD R6, R12, R18, R6 ;  /* 0x000000120c067224 */ /* 0x000fe200078e0206 */
[----:B------:R0:W-:Y:S01]  /*a520*/  STL [R1+0x140], R3 ;  /* 0x0001400301007387 */ /* 0x0001e20000100800 */
[----:B------:R-:W-:Y:S01]  /*a530*/  @!P4 IMAD.IADD R21, R21, 0x1, -R12 ;  /* 0x000000011515c824 */ /* 0x000fe200078e0a0c */
[----:B------:R-:W-:Y:S01]  /*a540*/  LOP3.LUT R18, R10, 0xbe, RZ, 0xfc, !PT ;  /* 0x000000be0a127812 */ /* 0x000fe200078efcff */
[----:B------:R-:W-:-:S02]  /*a550*/  IMAD R8, R12, R13, R8 ;  /* 0x0000000d0c087224 */ /* 0x000fc400078e0208 */
[--C-:B------:R-:W-:Y:S01]  /*a560*/  @!P5 IMAD.IADD R0, R0, 0x1, -R12.reuse ;  /* 0x000000010000d824 */ /* 0x100fe200078e0a0c */
[C---:B------:R-:W-:Y:S01]  /*a570*/  ISETP.GT.U32.AND P5, PT, R12.reuse, R6, PT ;  /* 0x000000060c00720c */ /* 0x040fe20003fa4070 */
[--C-:B------:R-:W-:Y:S01]  /*a580*/  @!P2 IMAD.IADD R11, R11, 0x1, -R12.reuse ;  /* 0x000000010b0ba824 */ /* 0x100fe200078e0a0c */
[C---:B------:R-:W-:Y:S01]  /*a590*/  ISETP.GT.U32.AND P4, PT, R12.reuse, R21, PT ;  /* 0x000000150c00720c */ /* 0x040fe20003f84070 */
[----:B------:R-:W-:Y:S01]  /*a5a0*/  @!P0 IMAD.IADD R7, R7, 0x1, -R12 ;  /* 0x0000000107078824 */ /* 0x000fe200078e0a0c */
[----:B------:R-:W-:Y:S01]  /*a5b0*/  ISETP.GT.U32.AND P0, PT, R12, R8, PT ;  /* 0x000000080c00720c */ /* 0x000fe20003f04070 */
[----:B0-----:R-:W-:Y:S01]  /*a5c0*/  IMAD.MOV.U32 R3, RZ, RZ, R15 ;  /* 0x000000ffff037224 */ /* 0x001fe200078e000f */
[----:B------:R-:W-:Y:S01]  /*a5d0*/  IABS R13, R18 ;  /* 0x00000012000d7213 */ /* 0x000fe20000000000 */
[----:B------:R-:W-:Y:S01]  /*a5e0*/  IMAD.MOV.U32 R22, RZ, RZ, R0 ;  /* 0x000000ffff167224 */ /* 0x000fe200078e0000 */
[----:B------:R-:W-:Y:S01]  /*a5f0*/  ISETP.GE.AND P2, PT, R16, RZ, PT ;  /* 0x000000ff1000720c */ /* 0x000fe20003f46270 */
[----:B------:R-:W-:Y:S01]  /*a600*/  @!P3 IMAD.MOV R3, RZ, RZ, -R3 ;  /* 0x000000ffff03b224 */ /* 0x000fe200078e0a03 */
[----:B------:R-:W-:Y:S01]  /*a610*/  ISETP.GT.U32.AND P3, PT, R12, R20, PT ;  /* 0x000000140c00720c */ /* 0x000fe20003f64070 */
[----:B------:R-:W-:Y:S01]  /*a620*/  @!P6 IMAD.MOV R22, RZ, RZ, -R22 ;  /* 0x000000ffff16e224 */ /* 0x000fe200078e0a16 */
[----:B------:R-:W-:Y:S01]  /*a630*/  LOP3.LUT R0, R10, 0xba, RZ, 0xfc, !PT ;  /* 0x000000ba0a007812 */ /* 0x000fe200078efcff */
[--C-:B------:R-:W-:Y:S01]  /*a640*/  @!P5 IMAD.IADD R6, R6, 0x1, -R12.reuse ;  /* 0x000000010606d824 */ /* 0x100fe200078e0a0c */
[----:B------:R0:W-:Y:S01]  /*a650*/  STL [R1+0x13c], R3 ;  /* 0x00013c0301007387 */ /* 0x0001e20000100800 */
[--C-:B------:R-:W-:Y:S01]  /*a660*/  @!P4 IMAD.IADD R21, R21, 0x1, -R12.reuse ;  /* 0x000000011515c824 */ /* 0x100fe200078e0a0c */
[----:B------:R-:W-:Y:S01]  /*a670*/  ISETP.GE.AND P4, PT, R2, RZ, PT ;  /* 0x000000ff0200720c */ /* 0x000fe20003f86270 */
[--C-:B------:R-:W-:Y:S01]  /*a680*/  @!P0 IMAD.IADD R8, R8, 0x1, -R12.reuse ;  /* 0x0000000108088824 */ /* 0x100fe200078e0a0c */
[----:B------:R-:W-:Y:S01]  /*a690*/  ISETP.GT.U32.AND P6, PT, R12, R6, PT ;  /* 0x000000060c00720c */ /* 0x000fe20003fc4070 */
[----:B------:R-:W-:Y:S01]  /*a6a0*/  IMAD.HI.U32 R15, R14, R13, RZ ;  /* 0x0000000d0e0f7227 */ /* 0x000fe200078e00ff */
[----:B------:R-:W-:Y:S01]  /*a6b0*/  ISETP.GE.AND P5, PT, R4, RZ, PT ;  /* 0x000000ff0400720c */ /* 0x000fe20003fa6270 */
[----:B------:R-:W-:Y:S01]  /*a6c0*/  STL [R1+0x130], R22 ;  /* 0x0001301601007387 */ /* 0x000fe20000100800 */
[----:B------:R-:W-:Y:S01]  /*a6d0*/  LOP3.LUT R2, R10, 0xb8, RZ, 0xfc, !PT ;  /* 0x000000b80a027812 */ /* 0x000fe200078efcff */
[----:B------:R-:W-:Y:S01]  /*a6e0*/  @!P3 IMAD.IADD R20, R20, 0x1, -R12 ;  /* 0x000000011414b824 */ /* 0x000fe200078e0a0c */
[----:B------:R-:W-:Y:S01]  /*a6f0*/  ISETP.GE.AND P3, PT, R19, RZ, PT ;  /* 0x000000ff1300720c */ /* 0x000fe20003f66270 */
[----:B0-----:R-:W-:-:S02]  /*a700*/  IMAD.MOV.U32 R3, RZ, RZ, R11 ;  /* 0x000000ffff037224 */ /* 0x001fc400078e000b */
[----:B------:R-:W-:Y:S01]  /*a710*/  IMAD.HI.U32 R16, R14, R5, RZ ;  /* 0x000000050e107227 */ /* 0x000fe200078e00ff */
[----:B------:R-:W-:-:S03]  /*a720*/  ISETP.GT.U32.AND P0, PT, R12, R20, PT ;  /* 0x000000140c00720c */ /* 0x000fc60003f04070 */
[----:B------:R-:W-:Y:S01]  /*a730*/  @!P1 IMAD.MOV R3, RZ, RZ, -R3 ;  /* 0x000000ffff039224 */ /* 0x000fe200078e0a03 */
[C---:B------:R-:W-:Y:S01]  /*a740*/  ISETP.GT.U32.AND P1, PT, R12.reuse, R8, PT ;  /* 0x000000080c00720c */ /* 0x040fe20003f24070 */
[----:B------:R-:W-:Y:S02]  /*a750*/  IMAD.MOV R15, RZ, RZ, -R15 ;  /* 0x000000ffff0f7224 */ /* 0x000fe400078e0a0f */
[----:B------:R-:W-:Y:S01]  /*a760*/  IMAD.MOV.U32 R4, RZ, RZ, R7 ;  /* 0x000000ffff047224 */ /* 0x000fe200078e0007 */
[----:B------:R0:W-:Y:S01]  /*a770*/  STL [R1+0x12c], R3 ;  /* 0x00012c0301007387 */ /* 0x0001e20000100800 */
[----:B------:R-:W-:Y:S02]  /*a780*/  IMAD.MOV R16, RZ, RZ, -R16 ;  /* 0x000000ffff107224 */ /* 0x000fe400078e0a10 */
[----:B------:R-:W-:Y:S01]  /*a790*/  IMAD R15, R12, R15, R13 ;  /* 0x0000000f0c0f7224 */ /* 0x000fe200078e020d */
[----:B------:R-:W-:Y:S01]  /*a7a0*/  IABS R13, R0 ;  /* 0x00000000000d7213 */ /* 0x000fe20000000000 */
[----:B------:R-:W-:-:S02]  /*a7b0*/  @!P2 IMAD.MOV R4, RZ, RZ, -R4 ;  /* 0x000000ffff04a224 */ /* 0x000fc400078e0a04 */
[C---:B------:R-:W-:Y:S01]  /*a7c0*/  IMAD R5, R12.reuse, R16, R5 ;  /* 0x000000100c057224 */ /* 0x040fe200078e0205 */
[----:B------:R-:W-:Y:S01]  /*a7d0*/  ISETP.GT.U32.AND P2, PT, R12, R15, PT ;  /* 0x0000000f0c00720c */ /* 0x000fe20003f44070 */
[--C-:B------:R-:W-:Y:S01]  /*a7e0*/  @!P0 IMAD.IADD R20, R20, 0x1, -R12.reuse ;  /* 0x0000000114148824 */ /* 0x100fe200078e0a0c */
[----:B------:R2:W-:Y:S01]  /*a7f0*/  STL [R1+0x128], R4 ;  /* 0x0001280401007387 */ /* 0x0005e20000100800 */
[----:B0-----:R-:W-:Y:S01]  /*a800*/  IMAD.MOV.U32 R3, RZ, RZ, R21 ;  /* 0x000000ffff037224 */ /* 0x001fe200078e0015 */
[----:B------:R-:W-:Y:S01]  /*a810*/  ISETP.GT.U32.AND P0, PT, R12, R5, PT ;  /* 0x000000050c00720c */ /* 0x000fe20003f04070 */
[----:B------:R-:W-:Y:S01]  /*a820*/  @!P6 IMAD.IADD R6, R6, 0x1, -R12 ;  /* 0x000000010606e824 */ /* 0x000fe200078e0a0c */
[----:B------:R-:W-:Y:S01]  /*a830*/  ISETP.GE.AND P6, PT, R18, RZ, PT ;  /* 0x000000ff1200720c */ /* 0x000fe20003fc6270 */
[----:B------:R-:W-:Y:S01]  /*a840*/  @!P4 IMAD.MOV R3, RZ, RZ, -R3 ;  /* 0x000000ffff03c224 */ /* 0x000fe200078e0a03 */
[----:B------:R-:W-:Y:S01]  /*a850*/  ISETP.GE.AND P4, PT, R9, RZ, PT ;  /* 0x000000ff0900720c */ /* 0x000fe20003f86270 */
[----:B------:R-:W-:Y:S01]  /*a860*/  IMAD.MOV.U32 R11, RZ, RZ, R20 ;  /* 0x000000ffff0b7224 */ /* 0x000fe200078e0014 */
[----:B------:R-:W-:Y:S01]  /*a870*/  LOP3.LUT R21, R10, 0x20, RZ, 0xfc, !PT ;  /* 0x000000200a157812 */ /* 0x000fe200078efcff */
[----:B------:R-:W-:Y:S01]  /*a880*/  IMAD.HI.U32 R7, R14, R13, RZ ;  /* 0x0000000d0e077227 */ /* 0x000fe200078e00ff */
[----:B------:R0:W-:Y:S01]  /*a890*/  STL [R1+0x124], R3 ;  /* 0x0001240301007387 */ /* 0x0001e20000100800 */
[----:B--2---:R-:W-:-:S02]  /*a8a0*/  IABS R4, R2 ;  /* 0x0000000200047213 */ /* 0x004fc40000000000 */
[----:B------:R-:W-:Y:S01]  /*a8b0*/  @!P3 IMAD.MOV R11, RZ, RZ, -R11 ;  /* 0x000000ffff0bb224 */ /* 0x000fe200078e0a0b */
[----:B------:R-:W-:Y:S01]  /*a8c0*/  ISETP.GE.AND P3, PT, R2, RZ, PT ;  /* 0x000000ff0200720c */ /* 0x000fe20003f66270 */
[--C-:B------:R-:W-:Y:S01]  /*a8d0*/  @!P1 IMAD.IADD R8, R8, 0x1, -R12.reuse ;  /* 0x0000000108089824 */ /* 0x100fe200078e0a0c */
[----:B------:R-:W-:Y:S01]  /*a8e0*/  LOP3.LUT R2, R10, 0xb6, RZ, 0xfc, !PT ;  /* 0x000000b60a027812 */ /* 0x000fe200078efcff */
[----:B------:R-:W-:Y:S01]  /*a8f0*/  IMAD.MOV R7, RZ, RZ, -R7 ;  /* 0x000000ffff077224 */ /* 0x000fe200078e0a07 */
[----:B------:R-:W-:Y:S01]  /*a900*/  STL [R1+0x120], R11 ;  /* 0x0001200b01007387 */ /* 0x000fe20000100800 */
[----:B------:R-:W-:Y:S01]  /*a910*/  @!P2 IMAD.IADD R15, R15, 0x1, -R12 ;  /* 0x000000010f0fa824 */ /* 0x000fe200078e0a0c */
[----:B------:R-:W-:Y:S01]  /*a920*/  ISETP.GE.AND P2, PT, R0, RZ, PT ;  /* 0x000000ff0000720c */ /* 0x000fe20003f46270 */
[----:B0-----:R-:W-:Y:S01]  /*a930*/  IMAD.MOV.U32 R3, RZ, RZ, R6 ;  /* 0x000000ffff037224 */ /* 0x001fe200078e0006 */
[----:B------:R-:W-:Y:S01]  /*a940*/  ISETP.GE.AND P1, PT, R17, RZ, PT ;  /* 0x000000ff1100720c */ /* 0x000fe20003f26270 */
[----:B------:R-:W-:Y:S01]  /*a950*/  IMAD R13, R12, R7, R13 ;  /* 0x000000070c0d7224 */ /* 0x000fe200078e020d */
[----:B------:R-:W-:Y:S01]  /*a960*/  IABS R24, R21 ;  /* 0x0000001500187213 */ /* 0x000fe20000000000 */
[----:B------:R-:W-:-:S02]  /*a970*/  @!P5 IMAD.MOV R3, RZ, RZ, -R3 ;  /* 0x000000ffff03d224 */ /* 0x000fc400078e0a03 */
[----:B------:R-:W-:Y:S01]  /*a980*/  @!P0 IMAD.IADD R5, R5, 0x1, -R12 ;  /* 0x0000000105058824 */ /* 0x000fe200078e0a0c */
[----:B------:R-:W-:Y:S01]  /*a990*/  ISETP.GT.U32.AND P0, PT, R12, R15, PT ;  /* 0x0000000f0c00720c */ /* 0x000fe20003f04070 */
[----:B------:R-:W-:Y:S01]  /*a9a0*/  IMAD.HI.U32 R0, R14, R4, RZ ;  /* 0x000000040e007227 */ /* 0x000fe200078e00ff */
[----:B------:R0:W-:Y:S02]  /*a9b0*/  STL [R1+0x11c], R3 ;  /* 0x00011c0301007387 */ /* 0x0001e40000100800 */
[----:B------:R-:W-:Y:S01]  /*a9c0*/  ISETP.GT.U32.AND P5, PT, R12, R5, PT ;  /* 0x000000050c00720c */ /* 0x000fe20003fa4070 */
[----:B------:R-:W-:Y:S02]  /*a9d0*/  IMAD.MOV R0, RZ, RZ, -R0 ;  /* 0x000000ffff007224 */ /* 0x000fe400078e0a00 */
[----:B------:R-:W-:-:S04]  /*a9e0*/  IMAD.HI.U32 R26, R14, R24, RZ ;  /* 0x000000180e1a7227 */ /* 0x000fc800078e00ff */
[----:B------:R-:W-:Y:S01]  /*a9f0*/  IMAD R17, R12, R0, R4 ;  /* 0x000000000c117224 */ /* 0x000fe200078e0204 */
[C---:B------:R-:W-:Y:S01]  /*aa00*/  LOP3.LUT R0, R10.reuse, 0xb2, RZ, 0xfc, !PT ;  /* 0x000000b20a007812 */ /* 0x040fe200078efcff */
[----:B0-----:R-:W-:Y:S01]  /*aa10*/  IMAD.MOV.U32 R3, RZ, RZ, R8 ;  /* 0x000000ffff037224 */ /* 0x001fe200078e0008 */
[----:B------:R-:W-:Y:S01]  /*aa20*/  LOP3.LUT R4, R10, 0xb4, RZ, 0xfc, !PT ;  /* 0x000000b40a047812 */ /* 0x000fe200078efcff */
[--C-:B------:R-:W-:Y:S01]  /*aa30*/  @!P0 IMAD.IADD R15, R15, 0x1, -R12.reuse ;  /* 0x000000010f0f8824 */ /* 0x100fe200078e0a0c */
[----:B------:R-:W-:Y:S01]  /*aa40*/  ISETP.GE.AND P0, PT, R2, RZ, PT ;  /* 0x000000ff0200720c */ /* 0x000fe20003f06270 */
[----:B------:R-:W-:Y:S01]  /*aa50*/  @!P4 IMAD.MOV R3, RZ, RZ, -R3 ;  /* 0x000000ffff03c224 */ /* 0x000fe200078e0a03 */
[C---:B------:R-:W-:Y:S01]  /*aa60*/  ISETP.GT.U32.AND P4, PT, R12.reuse, R13, PT ;  /* 0x0000000d0c00720c */ /* 0x040fe20003f84070 */
[----:B------:R-:W-:Y:S01]  /*aa70*/  @!P5 IMAD.IADD R5, R5, 0x1, -R12 ;  /* 0x000000010505d824 */ /* 0x000fe200078e0a0c */
[----:B------:R-:W-:Y:S01]  /*aa80*/  IABS R2, R2 ;  /* 0x0000000200027213 */ /* 0x000fe20000000000 */
[----:B------:R-:W-:Y:S01]  /*aa90*/  IMAD.MOV R26, RZ, RZ, -R26 ;  /* 0x000000ffff1a7224 */ /* 0x000fe200078e0a1a */
[----:B------:R-:W-:Y:S01]  /*aaa0*/  ISETP.GT.U32.AND P5, PT, R12, R17, PT ;  /* 0x000000110c00720c */ /* 0x000fe20003fa4070 */
[----:B------:R0:W-:Y:S01]  /*aab0*/  STL [R1+0x118], R3 ;  /* 0x0001180301007387 */ /* 0x0001e20000100800 */
[----:B------:R-:W-:Y:S01]  /*aac0*/  IABS R7, R0 ;  /* 0x0000000000077213 */ /* 0x000fe20000000000 */
[----:B------:R-:W-:Y:S01]  /*aad0*/  IMAD.HI.U32 R8, R14, R2, RZ ;  /* 0x000000020e087227 */ /* 0x000fe200078e00ff */
[----:B------:R-:W-:-:S03]  /*aae0*/  IABS R9, R4 ;  /* 0x0000000400097213 */ /* 0x000fc60000000000 */
[----:B------:R-:W-:Y:S02]  /*aaf0*/  IMAD.MOV R8, RZ, RZ, -R8 ;  /* 0x000000ffff087224 */ /* 0x000fe400078e0a08 */
[----:B------:R-:W-:Y:S02]  /*ab00*/  @!P4 IMAD.IADD R13, R13, 0x1, -R12 ;  /* 0x000000010d0dc824 */ /* 0x000fe400078e0a0c */
[----:B0-----:R-:W-:Y:S02]  /*ab10*/  IMAD.MOV.U32 R3, RZ, RZ, R15 ;  /* 0x000000ffff037224 */ /* 0x001fe400078e000f */
[C---:B------:R-:W-:Y:S01]  /*ab20*/  IMAD R15, R12.reuse, R8, R2 ;  /* 0x000000080c0f7224 */ /* 0x040fe200078e0202 */
[----:B------:R-:W-:Y:S01]  /*ab30*/  ISETP.GT.U32.AND P4, PT, R12, R13, PT ;  /* 0x0000000d0c00720c */ /* 0x000fe20003f84070 */
[----:B------:R-:W-:Y:S01]  /*ab40*/  @!P6 IMAD.MOV R3, RZ, RZ, -R3 ;  /* 0x000000ffff03e224 */ /* 0x000fe200078e0a03 */
[----:B------:R-:W-:Y:S01]  /*ab50*/  ISETP.GE.AND P6, PT, R4, RZ, PT ;  /* 0x000000ff0400720c */ /* 0x000fe20003fc6270 */
[----:B------:R-:W-:Y:S01]  /*ab60*/  @!P5 IMAD.IADD R17, R17, 0x1, -R12 ;  /* 0x000000011111d824 */ /* 0x000fe200078e0a0c */
[----:B------:R-:W-:Y:S01]  /*ab70*/  LOP3.LUT R2, R10, 0xaa, RZ, 0xfc, !PT ;  /* 0x000000aa0a027812 */ /* 0x000fe200078efcff */
[----:B------:R-:W-:Y:S01]  /*ab80*/  IMAD.HI.U32 R4, R14, R7, RZ ;  /* 0x000000070e047227 */ /* 0x000fe200078e00ff */
[----:B------:R0:W-:Y:S01]  /*ab90*/  STL [R1+0xc8], R3 ;  /* 0x0000c80301007387 */ /* 0x0001e20000100800 */
[----:B------:R-:W-:-:S02]  /*aba0*/  LOP3.LUT R8, R10, 0xae, RZ, 0xfc, !PT ;  /* 0x000000ae0a087812 */ /* 0x000fc400078efcff */
[----:B------:R-:W-:Y:S01]  /*abb0*/  ISETP.GT.U32.AND P5, PT, R12, R17, PT ;  /* 0x000000110c00720c */ /* 0x000fe20003fa4070 */
[----:B------:R-:W-:Y:S01]  /*abc0*/  IMAD.HI.U32 R6, R14, R9, RZ ;  /* 0x000000090e067227 */ /* 0x000fe200078e00ff */
[----:B------:R-:W-:-:S03]  /*abd0*/  IABS R16, R8 ;  /* 0x0000000800107213 */ /* 0x000fc60000000000 */
[----:B------:R-:W-:Y:S01]  /*abe0*/  @!P4 IMAD.IADD R13, R13, 0x1, -R12 ;  /* 0x000000010d0dc824 */ /* 0x000fe200078e0a0c */
[----:B------:R-:W-:Y:S01]  /*abf0*/  ISETP.GT.U32.AND P4, PT, R12, R15, PT ;  /* 0x0000000f0c00720c */ /* 0x000fe20003f84070 */
[----:B0-----:R-:W-:Y:S01]  /*ac00*/  IMAD.MOV.U32 R3, RZ, RZ, R5 ;  /* 0x000000ffff037224 */ /* 0x001fe200078e0005 */
[----:B------:R-:W-:Y:S01]  /*ac10*/  IABS R5, R2 ;  /* 0x0000000200057213 */ /* 0x000fe20000000000 */
[----:B------:R-:W-:Y:S02]  /*ac20*/  IMAD.MOV R4, RZ, RZ, -R4 ;  /* 0x000000ffff047224 */ /* 0x000fe400078e0a04 */
[----:B------:R-:W-:Y:S01]  /*ac30*/  @!P1 IMAD.MOV R3, RZ, RZ, -R3 ;  /* 0x000000ffff039224 */ /* 0x000fe200078e0a03 */
[----:B------:R-:W-:Y:S01]  /*ac40*/  ISETP.GE.AND P1, PT, R0, RZ, PT ;  /* 0x000000ff0000720c */ /* 0x000fe20003f26270 */
[----:B------:R-:W-:Y:S01]  /*ac50*/  IMAD.MOV R6, RZ, RZ, -R6 ;  /* 0x000000ffff067224 */ /* 0x000fe200078e0a06 */
[----:B------:R-:W-:Y:S01]  /*ac60*/  LOP3.LUT R0, R10, 0xb0, RZ, 0xfc, !PT ;  /* 0x000000b00a007812 */ /* 0x000fe200078efcff */
[C---:B------:R-:W-:Y:S01]  /*ac70*/  IMAD R7, R12.reuse, R4, R7 ;  /* 0x000000040c077224 */ /* 0x040fe200078e0207 */
[----:B------:R0:W-:Y:S01]  /*ac80*/  STL [R1+0x114], R3 ;  /* 0x0001140301007387 */ /* 0x0001e20000100800 */
[C---:B------:R-:W-:Y:S01]  /*ac90*/  IMAD R9, R12.reuse, R6, R9 ;  /* 0x000000060c097224 */ /* 0x040fe200078e0209 */
[----:B------:R-:W-:Y:S01]  /*aca0*/  IABS R4, R0 ;  /* 0x0000000000047213 */ /* 0x000fe20000000000 */
[--C-:B------:R-:W-:Y:S01]  /*acb0*/  @!P4 IMAD.IADD R15, R15, 0x1, -R12.reuse ;  /* 0x000000010f0fc824 */ /* 0x100fe200078e0a0c */
[C---:B------:R-:W-:Y:S01]  /*acc0*/  ISETP.GT.U32.AND P4, PT, R12.reuse, R7, PT ;  /* 0x000000070c00720c */ /* 0x040fe20003f84070 */
[----:B------:R-:W-:Y:S01]  /*acd0*/  @!P5 IMAD.IADD R17, R17, 0x1, -R12 ;  /* 0x000000011111d824 */ /* 0x000fe200078e0a0c */
[----:B------:R-:W-:-:S02]  /*ace0*/  ISETP.GT.U32.AND P5, PT, R12, R9, PT ;  /* 0x000000090c00720c */ /* 0x000fc40003fa4070 */
[----:B------:R-:W-:Y:S01]  /*acf0*/  LOP3.LUT R6, R10, 0xac, RZ, 0xfc, !PT ;  /* 0x000000ac0a067812 */ /* 0x000fe200078efcff */
[----:B0-----:R-:W-:Y:S02]  /*ad00*/  IMAD.MOV.U32 R3, RZ, RZ, R13 ;  /* 0x000000ffff037224 */ /* 0x001fe400078e000d */
[----:B------:R-:W-:Y:S01]  /*ad10*/  IMAD.HI.U32 R13, R14, R4, RZ ;  /* 0x000000040e0d7227 */ /* 0x000fe200078e00ff */
[----:B------:R-:W-:-:S03]  /*ad20*/  IABS R11, R6 ;  /* 0x00000006000b7213 */ /* 0x000fc60000000000 */
        /* <DEDUP_REMOVED lines=10> */
[----:B------:R-:W-:-:S04]  /*add0*/  IMAD.HI.U32 R17, R14, R16, RZ ;  /* 0x000000100e117227 */ /* 0x000fc800078e00ff */
[----:B------:R-:W-:Y:S01]  /*ade0*/  @!P3 IMAD.MOV R3, RZ, RZ, -R3 ;  /* 0x000000ffff03b224 */ /* 0x000fe200078e0a03 */
[----:B------:R-:W-:Y:S01]  /*adf0*/  ISETP.GE.AND P3, PT, R0, RZ, PT ;  /* 0x000000ff0000720c */ /* 0x000fe20003f66270 */
[----:B------:R-:W-:Y:S02]  /*ae00*/  IMAD R0, R12, R13, R4 ;  /* 0x0000000d0c007224 */ /* 0x000fe400078e0204 */
[----:B------:R-:W-:Y:S01]  /*ae10*/  IMAD.HI.U32 R13, R14, R5, RZ ;  /* 0x000000050e0d7227 */ /* 0x000fe200078e00ff */
[----:B------:R0:W-:Y:S02]  /*ae20*/  STL [R1+0x110], R3 ;  /* 0x0001100301007387 */ /* 0x0001e40000100800 */
[----:B------:R-:W-:Y:S01]  /*ae30*/  ISETP.GT.U32.AND P2, PT, R12, R0, PT ;  /* 0x000000000c00720c */ /* 0x000fe20003f44070 */
[----:B------:R-:W-:-:S04]  /*ae40*/  IMAD.HI.U32 R4, R14, R11, RZ ;  /* 0x0000000b0e047227 */ /* 0x000fc800078e00ff */
[----:B------:R-:W-:Y:S02]  /*ae50*/  IMAD.MOV R13, RZ, RZ, -R13 ;  /* 0x000000ffff0d7224 */ /* 0x000fe400078e0a0d */
[----:B------:R-:W-:Y:S02]  /*ae60*/  @!P4 IMAD.IADD R7, R7, 0x1, -R12 ;  /* 0x000000010707c824 */ /* 0x000fe400078e0a0c */
[----:B0-----:R-:W-:Y:S02]  /*ae70*/  IMAD.MOV.U32 R3, RZ, RZ, R15 ;  /* 0x000000ffff037224 */ /* 0x001fe400078e000f */
[----:B------:R-:W-:Y:S02]  /*ae80*/  IMAD.MOV R17, RZ, RZ, -R17 ;  /* 0x000000ffff117224 */ /* 0x000fe400078e0a11 */
[----:B------:R-:W-:Y:S02]  /*ae90*/  @!P0 IMAD.MOV R3, RZ, RZ, -R3 ;  /* 0x000000ffff038224 */ /* 0x000fe400078e0a03 */
[----:B------:R-:W-:-:S02]  /*aea0*/  IMAD.MOV R4, RZ, RZ, -R4 ;  /* 0x000000ffff047224 */ /* 0x000fc400078e0a04 */
[--C-:B------:R-:W-:Y:S01]  /*aeb0*/  @!P2 IMAD.IADD R0, R0, 0x1, -R12.reuse ;  /* 0x000000010000a824 */ /* 0x100fe200078e0a0c */
[----:B------:R0:W-:Y:S01]  /*aec0*/  STL [R1+0xfc], R3 ;  /* 0x0000fc0301007387 */ /* 0x0001e20000100800 */
[----:B------:R-:W-:Y:S01]  /*aed0*/  @!P5 IMAD.IADD R9, R9, 0x1, -R12 ;  /* 0x000000010909d824 */ /* 0x000fe200078e0a0c */
[----:B------:R-:W-:Y:S01]  /*aee0*/  ISETP.GE.AND P5, PT, R8, RZ, PT ;  /* 0x000000ff0800720c */ /* 0x000fe20003fa6270 */
[C---:B------:R-:W-:Y:S01]  /*aef0*/  IMAD R5, R12.reuse, R13, R5 ;  /* 0x0000000d0c057224 */ /* 0x040fe200078e0205 */
[C---:B------:R-:W-:Y:S01]  /*af00*/  ISETP.GT.U32.AND P2, PT, R12.reuse, R0, PT ;  /* 0x000000000c00720c */ /* 0x040fe20003f44070 */
[C---:B------:R-:W-:Y:S02]  /*af10*/  IMAD R8, R12.reuse, R17, R16 ;  /* 0x000000110c087224 */ /* 0x040fe400078e0210 */
[----:B------:R-:W-:Y:S01]  /*af20*/  IMAD R11, R12, R4, R11 ;  /* 0x000000040c0b7224 */ /* 0x000fe200078e020b */
[----:B------:R-:W-:Y:S01]  /*af30*/  LOP3.LUT R4, R10, 0xa8, RZ, 0xfc, !PT ;  /* 0x000000a80a047812 */ /* 0x000fe200078efcff */
[----:B------:R-:W-:Y:S01]  /*af40*/  IMAD.MOV.U32 R15, RZ, RZ, R9 ;  /* 0x000000ffff0f7224 */ /* 0x000fe200078e0009 */
[C---:B------:R-:W-:Y:S01]  /*af50*/  ISETP.GT.U32.AND P0, PT, R12.reuse, R8, PT ;  /* 0x000000080c00720c */ /* 0x040fe20003f04070 */
[----:B0-----:R-:W-:Y:S01]  /*af60*/  IMAD.MOV.U32 R3, RZ, RZ, R7 ;  /* 0x000000ffff037224 */ /* 0x001fe200078e0007 */
[C---:B------:R-:W-:Y:S01]  /*af70*/  ISETP.GT.U32.AND P4, PT, R12.reuse, R11, PT ;  /* 0x0000000b0c00720c */ /* 0x040fe20003f84070 */
[----:B------:R-:W-:Y:S01]  /*af80*/  @!P6 IMAD.MOV R15, RZ, RZ, -R15 ;  /* 0x000000ffff0fe224 */ /* 0x000fe200078e0a0f */
[----:B------:R-:W-:Y:S01]  /*af90*/  IABS R13, R4 ;  /* 0x00000004000d7213 */ /* 0x000fe20000000000 */
[----:B------:R-:W-:Y:S01]  /*afa0*/  @!P1 IMAD.MOV R3, RZ, RZ, -R3 ;  /* 0x000000ffff039224 */ /* 0x000fe200078e0a03 */
[----:B------:R-:W-:Y:S01]  /*afb0*/  ISETP.GT.U32.AND P1, PT, R12, R5, PT ;  /* 0x000000050c00720c */ /* 0x000fe20003f24070 */
[--C-:B------:R-:W-:Y:S01]  /*afc0*/  @!P2 IMAD.IADD R0, R0, 0x1, -R12.reuse ;  /* 0x000000010000a824 */ /* 0x100fe200078e0a0c */
[----:B------:R-:W-:Y:S01]  /*afd0*/  ISETP.GE.AND P6, PT, R6, RZ, PT ;  /* 0x000000ff0600720c */ /* 0x000fe20003fc6270 */
[----:B------:R-:W-:Y:S01]  /*afe0*/  IMAD.MOV.U32 R9, RZ, RZ, R13 ;  /* 0x000000ffff097224 */ /* 0x000fe200078e000d */
[----:B------:R-:W-:Y:S01]  /*aff0*/  LOP3.LUT R7, R10, 0xa6, RZ, 0xfc, !PT ;  /* 0x000000a60a077812 */ /* 0x000fe200078efcff */
[----:B------:R-:W-:Y:S01]  /*b000*/  STL [R1+0x104], R15 ;  /* 0x0001040f01007387 */ /* 0x000fe20000100800 */
[----:B------:R-:W-:Y:S01]  /*b010*/  ISETP.GE.AND P2, PT, R2, RZ, PT ;  /* 0x000000ff0200720c */ /* 0x000fe20003f46270 */
[----:B------:R-:W-:Y:S01]  /*b020*/  IMAD.HI.U32 R6, R14, R9, RZ ;  /* 0x000000090e067227 */ /* 0x000fe200078e00ff */
[----:B------:R-:W-:Y:S01]  /*b030*/  IABS R13, R7 ;  /* 0x00000007000d7213 */ /* 0x000fe20000000000 */
[----:B------:R0:W-:Y:S01]  /*b040*/  STL [R1+0x108], R3 ;  /* 0x0001080301007387 */ /* 0x0001e20000100800 */
[----:B------:R-:W-:Y:S01]  /*b050*/  LOP3.LUT R2, R10, 0xa4, RZ, 0xfc, !PT ;  /* 0x000000a40a027812 */ /* 0x000fe200078efcff */
[--C-:B------:R-:W-:Y:S01]  /*b060*/  @!P0 IMAD.IADD R8, R8, 0x1, -R12.reuse ;  /* 0x0000000108088824 */ /* 0x100fe200078e0a0c */
[----:B------:R-:W-:Y:S01]  /*b070*/  ISETP.GE.AND P0, PT, R4, RZ, PT ;  /* 0x000000ff0400720c */ /* 0x000fe20003f06270 */
[--C-:B------:R-:W-:Y:S01]  /*b080*/  @!P1 IMAD.IADD R5, R5, 0x1, -R12.reuse ;  /* 0x0000000105059824 */ /* 0x100fe200078e0a0c */
        /* <DEDUP_REMOVED lines=8> */
[----:B------:R-:W-:Y:S01]  /*b110*/  LOP3.LUT R0, R10, 0xa2, RZ, 0xfc, !PT ;  /* 0x000000a20a007812 */ /* 0x000fe200078efcff */
[----:B------:R-:W-:Y:S01]  /*b120*/  @!P3 IMAD.MOV R3, RZ, RZ, -R3 ;  /* 0x000000ffff03b224 */ /* 0x000fe200078e0a03 */
[----:B------:R-:W-:Y:S01]  /*b130*/  ISETP.GT.U32.AND P3, PT, R12, R11, PT ;  /* 0x0000000b0c00720c */ /* 0x000fe20003f64070 */
[----:B------:R-:W-:Y:S01]  /*b140*/  IMAD.HI.U32 R6, R14, R13, RZ ;  /* 0x0000000d0e067227 */ /* 0x000fe200078e00ff */
[----:B------:R-:W-:-:S02]  /*b150*/  IABS R15, R2 ;  /* 0x00000002000f7213 */ /* 0x000fc40000000000 */
[----:B------:R0:W-:Y:S01]  /*b160*/  STL [R1+0x10c], R3 ;  /* 0x00010c0301007387 */ /* 0x0001e20000100800 */
[----:B------:R-:W-:Y:S02]  /*b170*/  IMAD.MOV R6, RZ, RZ, -R6 ;  /* 0x000000ffff067224 */ /* 0x000fe400078e0a06 */
[--C-:B------:R-:W-:Y:S01]  /*b180*/  @!P1 IMAD.IADD R5, R5, 0x1, -R12.reuse ;  /* 0x0000000105059824 */ /* 0x100fe200078e0a0c */
[----:B------:R-:W-:Y:S01]  /*b190*/  ISETP.GE.AND P1, PT, R7, RZ, PT ;  /* 0x000000ff0700720c */ /* 0x000fe20003f26270 */
[----:B------:R-:W-:Y:S01]  /*b1a0*/  IMAD R13, R12, R6, R13 ;  /* 0x000000060c0d7224 */ /* 0x000fe200078e020d */
[----:B------:R-:W-:Y:S01]  /*b1b0*/  IABS R6, R0 ;  /* 0x0000000000067213 */ /* 0x000fe20000000000 */
[--C-:B------:R-:W-:Y:S01]  /*b1c0*/  @!P4 IMAD.IADD R8, R8, 0x1, -R12.reuse ;  /* 0x000000010808c824 */ /* 0x100fe200078e0a0c */
[C---:B------:R-:W-:Y:S01]  /*b1d0*/  ISETP.GT.U32.AND P4, PT, R12.reuse, R9, PT ;  /* 0x000000090c00720c */ /* 0x040fe20003f84070 */
[----:B------:R-:W-:Y:S01]  /*b1e0*/  @!P3 IMAD.IADD R11, R11, 0x1, -R12 ;  /* 0x000000010b0bb824 */ /* 0x000fe200078e0a0c */
[----:B------:R-:W-:Y:S01]  /*b1f0*/  ISETP.GT.U32.AND P3, PT, R12, R13, PT ;  /* 0x0000000d0c00720c */ /* 0x000fe20003f64070 */
[----:B------:R-:W-:-:S02]  /*b200*/  IMAD.MOV.U32 R7, RZ, RZ, R16 ;  /* 0x000000ffff077224 */ /* 0x000fc400078e0010 */
[----:B------:R-:W-:-:S04]  /*b210*/  IMAD.HI.U32 R16, R14, R15, RZ ;  /* 0x0000000f0e107227 */ /* 0x000fc800078e00ff */
[----:B0-----:R-:W-:Y:S02]  /*b220*/  IMAD.MOV.U32 R3, RZ, RZ, R8 ;  /* 0x000000ffff037224 */ /* 0x001fe400078e0008 */
[----:B------:R-:W-:-:S04]  /*b230*/  IMAD.HI.U32 R17, R14, R6, RZ ;  /* 0x000000060e117227 */ /* 0x000fc800078e00ff */
[----:B------:R-:W-:Y:S02]  /*b240*/  IMAD.MOV R16, RZ, RZ, -R16 ;  /* 0x000000ffff107224 */ /* 0x000fe400078e0a10 */
[----:B------:R-:W-:Y:S02]  /*b250*/  @!P5 IMAD.MOV R3, RZ, RZ, -R3 ;  /* 0x000000ffff03d224 */ /* 0x000fe400078e0a03 */
[----:B------:R-:W-:Y:S02]  /*b260*/  IMAD.MOV R8, RZ, RZ, -R17 ;  /* 0x000000ffff087224 */ /* 0x000fe400078e0a11 */
[----:B------:R-:W-:Y:S01]  /*b270*/  IMAD R15, R12, R16, R15 ;  /* 0x000000100c0f7224 */ /* 0x000fe200078e020f */
[----:B------:R0:W-:Y:S01]  /*b280*/  STL [R1+0x100], R3 ;  /* 0x0001000301007387 */ /* 0x0001e20000100800 */
[----:B------:R-:W-:Y:S01]  /*b290*/  @!P3 IMAD.IADD R13, R13, 0x1, -R12 ;  /* 0x000000010d0db824 */ /* 0x000fe200078e0a0c */
[----:B------:R-:W-:Y:S01]  /*b2a0*/  LOP3.LUT R16, R10, 0x9e, RZ, 0xfc, !PT ;  /* 0x0000009e0a107812 */ /* 0x000fe200078efcff */
[----:B------:R-:W-:Y:S01]  /*b2b0*/  IMAD R6, R12, R8, R6 ;  /* 0x000000080c067224 */ /* 0x000fe200078e0206 */
[----:B------:R-:W-:Y:S01]  /*b2c0*/  LOP3.LUT R8, R10, 0x9a, RZ, 0xfc, !PT ;  /* 0x0000009a0a087812 */ /* 0x000fe200078efcff */
[----:B------:R-:W-:Y:S01]  /*b2d0*/  @!P6 IMAD.MOV R11, RZ, RZ, -R11 ;  /* 0x000000ffff0be224 */ /* 0x000fe200078e0a0b */
[----:B------:R-:W-:Y:S01]  /*b2e0*/  ISETP.GT.U32.AND P6, PT, R12, R15, PT ;  /* 0x0000000f0c00720c */ /* 0x000fe20003fc4070 */
[----:B------:R-:W-:Y:S01]  /*b2f0*/  @!P4 IMAD.IADD R9, R9, 0x1, -R12 ;  /* 0x000000010909c824 */ /* 0x000fe200078e0a0c */
[----:B------:R-:W-:Y:S01]  /*b300*/  ISETP.GE.AND P4, PT, R2, RZ, PT ;  /* 0x000000ff0200720c */ /* 0x000fe20003f86270 */
[----:B------:R-:W-:Y:S01]  /*b310*/  IMAD.HI.U32 R2, R14, R7, RZ ;  /* 0x000000070e027227 */ /* 0x000fe200078e00ff */
[C---:B------:R-:W-:Y:S01]  /*b320*/  ISETP.GT.U32.AND P3, PT, R12.reuse, R13, PT ;  /* 0x0000000d0c00720c */ /* 0x040fe20003f64070 */
[----:B------:R2:W-:Y:S01]  /*b330*/  STL [R1+0xf0], R11 ;  /* 0x0000f00b01007387 */ /* 0x0005e20000100800 */
[----:B------:R-:W-:Y:S01]  /*b340*/  ISETP.GT.U32.AND P5, PT, R12, R9, PT ;  /* 0x000000090c00720c */ /* 0x000fe20003fa4070 */
[----:B0-----:R-:W-:Y:S01]  /*b350*/  IMAD.MOV.U32 R3, RZ, RZ, R5 ;  /* 0x000000ffff037224 */ /* 0x001fe200078e0005 */
[----:B------:R-:W-:Y:S01]  /*b360*/  IABS R18, R8 ;  /* 0x0000000800127213 */ /* 0x000fe20000000000 */
[----:B------:R-:W-:-:S02]  /*b370*/  IMAD.MOV R2, RZ, RZ, -R2 ;  /* 0x000000ffff027224 */ /* 0x000fc400078e0a02 */
[----:B------:R-:W-:Y:S01]  /*b380*/  @!P2 IMAD.MOV R3, RZ, RZ, -R3 ;  /* 0x000000ffff03a224 */ /* 0x000fe200078e0a03 */
[C---:B------:R-:W-:Y:S01]  /*b390*/  ISETP.GT.U32.AND P2, PT, R12.reuse, R6, PT ;  /* 0x000000060c00720c */ /* 0x040fe20003f44070 */
[----:B------:R-:W-:Y:S01]  /*b3a0*/  IMAD R7, R12, R2, R7 ;  /* 0x000000020c077224 */ /* 0x000fe200078e0207 */
[----:B------:R-:W-:Y:S01]  /*b3b0*/  IABS R2, R16 ;  /* 0x0000001000027213 */ /* 0x000fe20000000000 */
[--C-:B------:R-:W-:Y:S01]  /*b3c0*/  @!P6 IMAD.IADD R15, R15, 0x1, -R12.reuse ;  /* 0x000000010f0fe824 */ /* 0x100fe200078e0a0c */
[----:B------:R-:W-:Y:S01]  /*b3d0*/  ISETP.GE.AND P6, PT, R4, RZ, PT ;  /* 0x000000ff0400720c */ /* 0x000fe20003fc6270 */
[----:B------:R-:W-:Y:S01]  /*b3e0*/  @!P3 IMAD.IADD R13, R13, 0x1, -R12 ;  /* 0x000000010d0db824 */ /* 0x000fe200078e0a0c */
[----:B------:R-:W-:Y:S01]  /*b3f0*/  ISETP.GT.U32.AND P3, PT, R12, R7, PT ;  /* 0x000000070c00720c */ /* 0x000fe20003f64070 */
[----:B------:R-:W-:Y:S01]  /*b400*/  IMAD.HI.U32 R4, R14, R2, RZ ;  /* 0x000000020e047227 */ /* 0x000fe200078e00ff */
[----:B------:R0:W-:Y:S01]  /*b410*/  STL [R1+0xf4], R3 ;  /* 0x0000f40301007387 */ /* 0x0001e20000100800 */
[----:B--2---:R-:W-:-:S02]  /*b420*/  LOP3.LUT R11, R10, 0x96, RZ, 0xfc, !PT ;  /* 0x000000960a0b7812 */ /* 0x004fc400078efcff */
[--C-:B------:R-:W-:Y:S01]  /*b430*/  @!P5 IMAD.IADD R9, R9, 0x1, -R12.reuse ;  /* 0x000000010909d824 */ /* 0x100fe200078e0a0c */
[----:B------:R-:W-:Y:S01]  /*b440*/  ISETP.GE.AND P5, PT, R0, RZ, PT ;  /* 0x000000ff0000720c */ /* 0x000fe20003fa6270 */
[----:B------:R-:W-:Y:S01]  /*b450*/  @!P2 IMAD.IADD R6, R6, 0x1, -R12 ;  /* 0x000000010606a824 */ /* 0x000fe200078e0a0c */
[----:B------:R-:W-:Y:S01]  /*b460*/  ISETP.GT.U32.AND P2, PT, R12, R15, PT ;  /* 0x0000000f0c00720c */ /* 0x000fe20003f44070 */
[----:B------:R-:W-:Y:S01]  /*b470*/  IMAD.MOV R4, RZ, RZ, -R4 ;  /* 0x000000ffff047224 */ /* 0x000fe200078e0a04 */
[----:B------:R-:W-:Y:S01]  /*b480*/  LOP3.LUT R0, R10, 0x9c, RZ, 0xfc, !PT ;  /* 0x0000009c0a007812 */ /* 0x000fe200078efcff */
[----:B------:R-:W-:-:S03]  /*b490*/  IMAD.HI.U32 R19, R14, R18, RZ ;  /* 0x000000120e137227 */ /* 0x000fc600078e00ff */
[----:B------:R-:W-:Y:S01]  /*b4a0*/  IABS R5, R0 ;  /* 0x0000000000057213 */ /* 0x000fe20000000000 */
[----:B------:R-:W-:Y:S01]  /*b4b0*/  IMAD R2, R12, R4, R2 ;  /* 0x000000040c027224 */ /* 0x000fe200078e0202 */
[----:B------:R-:W-:Y:S01]  /*b4c0*/  LOP3.LUT R4, R10, 0x98, RZ, 0xfc, !PT ;  /* 0x000000980a047812 */ /* 0x000fe200078efcff */
[--C-:B------:R-:W-:Y:S01]  /*b4d0*/  @!P3 IMAD.IADD R7, R7, 0x1, -R12.reuse ;  /* 0x000000010707b824 */ /* 0x100fe200078e0a0c */
[C---:B------:R-:W-:Y:S01]  /*b4e0*/  ISETP.GT.U32.AND P3, PT, R12.reuse, R6, PT ;  /* 0x000000060c00720c */ /* 0x040fe20003f64070 */
[----:B0-----:R-:W-:Y:S02]  /*b4f0*/  IMAD.MOV.U32 R3, RZ, RZ, R9 ;  /* 0x000000ffff037224 */ /* 0x001fe400078e0009 */
[----:B------:R-:W-:Y:S01]  /*b500*/  @!P2 IMAD.IADD R15, R15, 0x1, -R12 ;  /* 0x000000010f0fa824 */ /* 0x000fe200078e0a0c */
[----:B------:R-:W-:Y:S01]  /*b510*/  ISETP.GT.U32.AND P2, PT, R12, R2, PT ;  /* 0x000000020c00720c */ /* 0x000fe20003f44070 */
[----:B------:R-:W-:-:S04]  /*b520*/  IMAD.HI.U32 R9, R14, R5, RZ ;  /* 0x000000050e097227 */ /* 0x000fc800078e00ff */
[----:B------:R-:W-:Y:S02]  /*b530*/  IMAD.MOV R9, RZ, RZ, -R9 ;  /* 0x000000ffff097224 */ /* 0x000fe400078e0a09 */
[----:B------:R-:W-:Y:S01]  /*b540*/  @!P0 IMAD.MOV R3, RZ, RZ, -R3 ;  /* 0x000000ffff038224 */ /* 0x000fe200078e0a03 */
[C---:B------:R-:W-:Y:S01]  /*b550*/  ISETP.GT.U32.AND P0, PT, R12.reuse, R7, PT ;  /* 0x000000070c00720c */ /* 0x040fe20003f04070 */
[----:B------:R-:W-:Y:S01]  /*b560*/  IMAD R5, R12, R9, R5 ;  /* 0x000000090c057224 */ /* 0x000fe200078e0205 */
[----:B------:R-:W-:Y:S01]  /*b570*/  IABS R9, R4 ;  /* 0x0000000400097213 */ /* 0x000fe20000000000 */
[--C-:B------:R-:W-:Y:S01]  /*b580*/  @!P3 IMAD.IADD R6, R6, 0x1, -R12.reuse ;  /* 0x000000010606b824 */ /* 0x100fe200078e0a0c */
[----:B------:R0:W-:Y:S01]  /*b590*/  STL [R1+0xf8], R3 ;  /* 0x0000f80301007387 */ /* 0x0001e20000100800 */
[----:B------:R-:W-:Y:S01]  /*b5a0*/  @!P2 IMAD.IADD R2, R2, 0x1, -R12 ;  /* 0x000000010202a824 */ /* 0x000fe200078e0a0c */
[----:B------:R-:W-:Y:S01]  /*b5b0*/  ISETP.GT.U32.AND P3, PT, R12, R5, PT ;  /* 0x000000050c00720c */ /* 0x000fe20003f64070 */
[----:B------:R-:W-:Y:S01]  /*b5c0*/  @!P1 IMAD.MOV R13, RZ, RZ, -R13 ;  /* 0x000000ffff0d9224 */ /* 0x000fe200078e0a0d */
[----:B------:R-:W-:Y:S01]  /*b5d0*/  ISETP.GE.AND P2, PT, R0, RZ, PT ;  /* 0x000000ff0000720c */ /* 0x000fe20003f46270 */
[----:B------:R-:W-:Y:S01]  /*b5e0*/  IMAD.MOV R19, RZ, RZ, -R19 ;  /* 0x000000ffff137224 */ /* 0x000fe200078e0a13 */
[----:B------:R-:W-:Y:S01]  /*b5f0*/  ISETP.GT.U32.AND P1, PT, R12, R2, PT ;  /* 0x000000020c00720c */ /* 0x000fe20003f24070 */
[----:B------:R-:W-:Y:S01]  /*b600*/  IMAD.HI.U32 R17, R14, R9, RZ ;  /* 0x000000090e117227 */ /* 0x000fe200078e00ff */
[----:B------:R-:W-:Y:S03]  /*b610*/  STL [R1+0xec], R13 ;  /* 0x0000ec0d01007387 */ /* 0x000fe60000100800 */
[----:B0-----:R-:W-:-:S02]  /*b620*/  IMAD.MOV.U32 R3, RZ, RZ, R15 ;  /* 0x000000ffff037224 */ /* 0x001fc400078e000f */
[----:B------:R-:W-:Y:S02]  /*b630*/  IMAD R0, R12, R19, R18 ;  /* 0x000000130c007224 */ /* 0x000fe400078e0212 */
[----:B------:R-:W-:Y:S02]  /*b640*/  IMAD.MOV R17, RZ, RZ, -R17 ;  /* 0x000000ffff117224 */ /* 0x000fe400078e0a11 */
[----:B------:R-:W-:Y:S02]  /*b650*/  @!P4 IMAD.MOV R3, RZ, RZ, -R3 ;  /* 0x000000ffff03c224 */ /* 0x000fe400078e0a03 */
[--C-:B------:R-:W-:Y:S01]  /*b660*/  @!P0 IMAD.IADD R7, R7, 0x1, -R12.reuse ;  /* 0x0000000107078824 */ /* 0x100fe200078e0a0c */
[----:B------:R-:W-:Y:S01]  /*b670*/  ISETP.GE.AND P0, PT, R16, RZ, PT ;  /* 0x000000ff1000720c */ /* 0x000fe20003f06270 */
[--C-:B------:R-:W-:Y:S01]  /*b680*/  @!P3 IMAD.IADD R5, R5, 0x1, -R12.reuse ;  /* 0x000000010505b824 */ /* 0x100fe200078e0a0c */
[C---:B------:R-:W-:Y:S01]  /*b690*/  ISETP.GT.U32.AND P3, PT, R12.reuse, R0, PT ;  /* 0x000000000c00720c */ /* 0x040fe20003f64070 */
[----:B------:R-:W-:Y:S01]  /*b6a0*/  IMAD R9, R12, R17, R9 ;  /* 0x000000110c097224 */ /* 0x000fe200078e0209 */
[----:B------:R0:W-:Y:S01]  /*b6b0*/  STL [R1+0xe8], R3 ;  /* 0x0000e80301007387 */ /* 0x0001e20000100800 */
[----:B------:R-:W-:Y:S01]  /*b6c0*/  @!P1 IMAD.IADD R2, R2, 0x1, -R12 ;  /* 0x0000000102029824 */ /* 0x000fe200078e0a0c */
[C---:B------:R-:W-:Y:S01]  /*b6d0*/  ISETP.GT.U32.AND P4, PT, R12.reuse, R5, PT ;  /* 0x000000050c00720c */ /* 0x040fe20003f84070 */
[----:B------:R-:W-:Y:S01]  /*b6e0*/  @!P5 IMAD.MOV R6, RZ, RZ, -R6 ;  /* 0x000000ffff06d224 */ /* 0x000fe200078e0a06 */
[----:B------:R-:W-:-:S02]  /*b6f0*/  ISETP.GT.U32.AND P1, PT, R12, R9, PT ;  /* 0x000000090c00720c */ /* 0x000fc40003f24070 */
[----:B------:R-:W-:Y:S02]  /*b700*/  IABS R16, R11 ;  /* 0x0000000b00107213 */ /* 0x000fe40000000000 */
[----:B------:R2:W-:Y:S01]  /*b710*/  STL [R1+0xe4], R6 ;  /* 0x0000e40601007387 */ /* 0x0005e20000100800 */
[----:B------:R-:W-:Y:S01]  /*b720*/  ISETP.GE.AND P5, PT, R8, RZ, PT ;  /* 0x000000ff0800720c */ /* 0x000fe20003fa6270 */
[----:B0-----:R-:W-:Y:S01]  /*b730*/  IMAD.MOV.U32 R3, RZ, RZ, R7 ;  /* 0x000000ffff037224 */ /* 0x001fe200078e0007 */
[----:B------:R-:W-:Y:S01]  /*b740*/  LOP3.LUT R7, R10, 0x92, RZ, 0xfc, !PT ;  /* 0x000000920a077812 */ /* 0x000fe200078efcff */
[--C-:B------:R-:W-:Y:S01]  /*b750*/  @!P3 IMAD.IADD R0, R0, 0x1, -R12.reuse ;  /* 0x000000010000b824 */ /* 0x100fe200078e0a0c */
[----:B------:R-:W-:Y:S01]  /*b760*/  LOP3.LUT R8, R10, 0x88, RZ, 0xfc, !PT ;  /* 0x000000880a087812 */ /* 0x000fe200078efcff */
[----:B------:R-:W-:Y:S01]  /*b770*/  @!P6 IMAD.MOV R3, RZ, RZ, -R3 ;  /* 0x000000ffff03e224 */ /* 0x000fe200078e0a03 */
[----:B------:R-:W-:Y:S01]  /*b780*/  ISETP.GE.AND P6, PT, R4, RZ, PT ;  /* 0x000000ff0400720c */ /* 0x000fe20003fc6270 */
[----:B------:R-:W-:Y:S01]  /*b790*/  @!P4 IMAD.IADD R5, R5, 0x1, -R12 ;  /* 0x000000010505c824 */ /* 0x000fe200078e0a0c */
[----:B------:R-:W-:Y:S01]  /*b7a0*/  LOP3.LUT R4, R10, 0x94, RZ, 0xfc, !PT ;  /* 0x000000940a047812 */ /* 0x000fe200078efcff */
[----:B--2---:R-:W-:Y:S01]  /*b7b0*/  IMAD.HI.U32 R6, R14, R16, RZ ;  /* 0x000000100e067227 */ /* 0x004fe200078e00ff */
[----:B------:R0:W-:Y:S01]  /*b7c0*/  STL [R1+0xe0], R3 ;  /* 0x0000e00301007387 */ /* 0x0001e20000100800 */
[----:B------:R-:W-:-:S02]  /*b7d0*/  IABS R13, R7 ;  /* 0x00000007000d7213 */ /* 0x000fc40000000000 */
[----:B------:R-:W-:Y:S01]  /*b7e0*/  IABS R18, R4 ;  /* 0x0000000400127213 */ /* 0x000fe20000000000 */
[----:B------:R-:W-:Y:S01]  /*b7f0*/  @!P1 IMAD.IADD R9, R9, 0x1, -R12 ;  /* 0x0000000109099824 */ /* 0x000fe200078e0a0c */
[----:B------:R-:W-:Y:S01]  /*b800*/  ISETP.GT.U32.AND P1, PT, R12, R0, PT ;  /* 0x000000000c00720c */ /* 0x000fe20003f24070 */
[----:B------:R-:W-:Y:S01]  /*b810*/  IMAD.MOV R6, RZ, RZ, -R6 ;  /* 0x000000ffff067224 */ /* 0x000fe200078e0a06 */
[----:B------:R-:W-:Y:S02]  /*b820*/  ISETP.GE.AND P3, PT, R4, RZ, PT ;  /* 0x000000ff0400720c */ /* 0x000fe40003f66270 */
[----:B------:R-:W-:Y:S01]  /*b830*/  LOP3.LUT R4, R10, 0x8e, RZ, 0xfc, !PT ;  /* 0x0000008e0a047812 */ /* 0x000fe200078efcff */
[----:B0-----:R-:W-:Y:S01]  /*b840*/  IMAD.MOV.U32 R3, RZ, RZ, R2 ;  /* 0x000000ffff037224 */ /* 0x001fe200078e0002 */
[----:B------:R-:W-:Y:S01]  /*b850*/  ISETP.GE.AND P4, PT, R11, RZ, PT ;  /* 0x000000ff0b00720c */ /* 0x000fe20003f86270 */
[----:B------:R-:W-:Y:S01]  /*b860*/  IMAD.HI.U32 R2, R14, R18, RZ ;  /* 0x000000120e027227 */ /* 0x000fe200078e00ff */
[----:B------:R-:W-:-:S03]  /*b870*/  LOP3.LUT R11, R10, 0x86, RZ, 0xfc, !PT ;  /* 0x000000860a0b7812 */ /* 0x000fc600078efcff */
[----:B------:R-:W-:Y:S01]  /*b880*/  @!P0 IMAD.MOV R3, RZ, RZ, -R3 ;  /* 0x000000ffff038224 */ /* 0x000fe200078e0a03 */
[C---:B------:R-:W-:Y:S01]  /*b890*/  ISETP.GT.U32.AND P0, PT, R12.reuse, R9, PT ;  /* 0x000000090c00720c */ /* 0x040fe20003f04070 */
[----:B------:R-:W-:Y:S01]  /*b8a0*/  IMAD R19, R12, R6, R16 ;  /* 0x000000060c137224 */ /* 0x000fe200078e0210 */
[----:B------:R-:W-:Y:S01]  /*b8b0*/  LOP3.LUT R6, R10, 0x90, RZ, 0xfc, !PT ;  /* 0x000000900a067812 */ /* 0x000fe200078efcff */
[----:B------:R-:W-:Y:S01]  /*b8c0*/  IMAD.MOV R2, RZ, RZ, -R2 ;  /* 0x000000ffff027224 */ /* 0x000fe200078e0a02 */
[----:B------:R0:W-:Y:S01]  /*b8d0*/  STL [R1+0xd8], R3 ;  /* 0x0000d80301007387 */ /* 0x0001e20000100800 */
[----:B------:R-:W-:Y:S01]  /*b8e0*/  @!P1 IMAD.IADD R0, R0, 0x1, -R12 ;  /* 0x0000000100009824 */ /* 0x000fe200078e0a0c */
[----:B------:R-:W-:Y:S01]  /*b8f0*/  IABS R17, R6 ;  /* 0x0000000600117213 */ /* 0x000fe20000000000 */
[----:B------:R-:W-:Y:S01]  /*b900*/  IMAD R18, R12, R2, R18 ;  /* 0x000000020c127224 */ /* 0x000fe200078e0212 */
[----:B------:R-:W-:Y:S01]  /*b910*/  IABS R16, R4 ;  /* 0x0000000400107213 */ /* 0x000fe20000000000 */
[----:B------:R-:W-:-:S03]  /*b920*/  IMAD.HI.U32 R2, R14, R13, RZ ;  /* 0x0000000d0e027227 */ /* 0x000fc600078e00ff */
[----:B------:R-:W-:Y:S01]  /*b930*/  ISETP.GT.U32.AND P1, PT, R12, R18, PT ;  /* 0x000000120c00720c */ /* 0x000fe20003f24070 */
[----:B------:R-:W-:Y:S01]  /*b940*/  @!P0 IMAD.IADD R9, R9, 0x1, -R12 ;  /* 0x0000000109098824 */ /* 0x000fe200078e0a0c */
[----:B------:R-:W-:Y:S01]  /*b950*/  ISETP.GE.AND P0, PT, R7, RZ, PT ;  /* 0x000000ff0700720c */ /* 0x000fe20003f06270 */
[----:B0-----:R-:W-:Y:S02]  /*b960*/  IMAD.MOV.U32 R3, RZ, RZ, R5 ;  /* 0x000000ffff037224 */ /* 0x001fe400078e0005 */
[----:B------:R-:W-:-:S04]  /*b970*/  IMAD.HI.U32 R5, R14, R17, RZ ;  /* 0x000000110e057227 */ /* 0x000fc800078e00ff */
[----:B------:R-:W-:Y:S01]  /*b980*/  @!P2 IMAD.MOV R3, RZ, RZ, -R3 ;  /* 0x000000ffff03a224 */ /* 0x000fe200078e0a03 */
[----:B------:R-:W-:Y:S01]  /*b990*/  ISETP.GT.U32.AND P2, PT, R12, R19, PT ;  /* 0x000000130c00720c */ /* 0x000fe20003f44070 */
[----:B------:R-:W-:Y:S02]  /*b9a0*/  IMAD.MOV R7, RZ, RZ, -R2 ;  /* 0x000000ffff077224 */ /* 0x000fe400078e0a02 */
[----:B------:R-:W-:Y:S01]  /*b9b0*/  @!P1 IMAD.IADD R18, R18, 0x1, -R12 ;  /* 0x0000000112129824 */ /* 0x000fe200078e0a0c */
[----:B------:R0:W-:Y:S01]  /*b9c0*/  STL [R1+0xd4], R3 ;  /* 0x0000d40301007387 */ /* 0x0001e20000100800 */
[----:B------:R-:W-:-:S03]  /*b9d0*/  IMAD.HI.U32 R2, R14, R16, RZ ;  /* 0x000000100e027227 */ /* 0x000fc600078e00ff */
[C---:B------:R-:W-:Y:S01]  /*b9e0*/  ISETP.GT.U32.AND P1, PT, R12.reuse, R18, PT ;  /* 0x000000120c00720c */ /* 0x040fe20003f24070 */
[----:B------:R-:W-:Y:S02]  /*b9f0*/  IMAD.MOV R5, RZ, RZ, -R5 ;  /* 0x000000ffff057224 */ /* 0x000fe400078e0a05 */
[----:B------:R-:W-:Y:S01]  /*ba00*/  IMAD R13, R12, R7, R13 ;  /* 0x000000070c0d7224 */ /* 0x000fe200078e020d */
[----:B------:R-:W-:Y:S01]  /*ba10*/  LOP3.LUT R7, R10, 0x8c, RZ, 0xfc, !PT ;  /* 0x0000008c0a077812 */ /* 0x000fe200078efcff */
[----:B------:R-:W-:Y:S01]  /*ba20*/  @!P2 IMAD.IADD R19, R19, 0x1, -R12 ;  /* 0x000000011313a824 */ /* 0x000fe200078e0a0c */
[----:B------:R-:W-:Y:S01]  /*ba30*/  ISETP.GE.AND P2, PT, R6, RZ, PT ;  /* 0x000000ff0600720c */ /* 0x000fe20003f46270 */
[----:B0-----:R-:W-:Y:S01]  /*ba40*/  IMAD.MOV.U32 R3, RZ, RZ, R0 ;  /* 0x000000ffff037224 */ /* 0x001fe200078e0000 */
[----:B------:R-:W-:Y:S01]  /*ba50*/  IABS R6, R8 ;  /* 0x0000000800067213 */ /* 0x000fe20000000000 */
[----:B------:R-:W-:Y:S01]  /*ba60*/  IMAD.MOV.U32 R0, RZ, RZ, R9 ;  /* 0x000000ffff007224 */ /* 0x000fe200078e0009 */
[----:B------:R-:W-:Y:S01]  /*ba70*/  IABS R9, R7 ;  /* 0x0000000700097213 */ /* 0x000fe20000000000 */
[----:B------:R-:W-:Y:S01]  /*ba80*/  @!P5 IMAD.MOV R3, RZ, RZ, -R3 ;  /* 0x000000ffff03d224 */ /* 0x000fe200078e0a03 */
[----:B------:R-:W-:Y:S01]  /*ba90*/  ISETP.GT.U32.AND P5, PT, R12, R19, PT ;  /* 0x000000130c00720c */ /* 0x000fe20003fa4070 */
[----:B------:R-:W-:-:S02]  /*baa0*/  IMAD.MOV R2, RZ, RZ, -R2 ;  /* 0x000000ffff027224 */ /* 0x000fc400078e0a02 */
[C---:B------:R-:W-:Y:S01]  /*bab0*/  IMAD R17, R12.reuse, R5, R17 ;  /* 0x000000050c117224 */ /* 0x040fe200078e0211 */
[----:B------:R-:W-:Y:S01]  /*bac0*/  STL [R1+0xcc], R3 ;  /* 0x0000cc0301007387 */ /* 0x000fe20000100800 */
[----:B------:R-:W-:Y:S01]  /*bad0*/  @!P6 IMAD.MOV R0, RZ, RZ, -R0 ;  /* 0x000000ffff00e224 */ /* 0x000fe200078e0a00 */
[C---:B------:R-:W-:Y:S01]  /*bae0*/  ISETP.GT.U32.AND P6, PT, R12.reuse, R13, PT ;  /* 0x0000000d0c00720c */ /* 0x040fe20003fc4070 */
[----:B------:R-:W-:Y:S01]  /*baf0*/  IMAD R16, R12, R2, R16 ;  /* 0x000000020c107224 */ /* 0x000fe200078e0210 */
[----:B------:R-:W-:Y:S01]  /*bb00*/  LOP3.LUT R2, R10, 0x8a, RZ, 0xfc, !PT ;  /* 0x0000008a0a027812 */ /* 0x000fe200078efcff */
[--C-:B------:R-:W-:Y:S01]  /*bb10*/  @!P1 IMAD.IADD R18, R18, 0x1, -R12.reuse ;  /* 0x0000000112129824 */ /* 0x100fe200078e0a0c */
[----:B------:R0:W-:Y:S01]  /*bb20*/  STL [R1+0xd0], R0 ;  /* 0x0000d00001007387 */ /* 0x0001e20000100800 */
[----:B------:R-:W-:Y:S01]  /*bb30*/  IMAD.HI.U32 R15, R14, R9, RZ ;  /* 0x000000090e0f7227 */ /* 0x000fe200078e00ff */
[C---:B------:R-:W-:Y:S02]  /*bb40*/  ISETP.GT.U32.AND P1, PT, R12.reuse, R16, PT ;  /* 0x000000100c00720c */ /* 0x040fe40003f24070 */
[----:B------:R-:W-:Y:S01]  /*bb50*/  IABS R5, R11 ;  /* 0x0000000b00057213 */ /* 0x000fe20000000000 */
[----:B------:R-:W-:Y:S01]  /*bb60*/  @!P5 IMAD.IADD R19, R19, 0x1, -R12 ;  /* 0x000000011313d824 */ /* 0x000fe200078e0a0c */
[----:B------:R-:W-:Y:S01]  /*bb70*/  ISETP.GT.U32.AND P5, PT, R12, R17, PT ;  /* 0x000000110c00720c */ /* 0x000fe20003fa4070 */
[----:B------:R-:W-:-:S02]  /*bb80*/  IMAD.MOV R15, RZ, RZ, -R15 ;  /* 0x000000ffff0f7224 */ /* 0x000fc400078e0a0f */
[--C-:B------:R-:W-:Y:S01]  /*bb90*/  @!P6 IMAD.IADD R13, R13, 0x1, -R12.reuse ;  /* 0x000000010d0de824 */ /* 0x100fe200078e0a0c */
[----:B0-----:R-:W-:Y:S01]  /*bba0*/  IABS R0, R2 ;  /* 0x0000000200007213 */ /* 0x001fe20000000000 */
[----:B------:R-:W-:Y:S01]  /*bbb0*/  IMAD R9, R12, R15, R9 ;  /* 0x0000000f0c097224 */ /* 0x000fe200078e0209 */
[----:B------:R-:W-:Y:S01]  /*bbc0*/  ISETP.GE.AND P6, PT, R4, RZ, PT ;  /* 0x000000ff0400720c */ /* 0x000fe20003fc6270 */
[----:B------:R-:W-:Y:S01]  /*bbd0*/  IMAD.MOV.U32 R20, RZ, RZ, R19 ;  /* 0x000000ffff147224 */ /* 0x000fe200078e0013 */
[----:B------:R-:W-:Y:S01]  /*bbe0*/  LOP3.LUT R19, R10, 0x78, RZ, 0xfc, !PT ;  /* 0x000000780a137812 */ /* 0x000fe200078efcff */
[----:B------:R-:W-:Y:S02]  /*bbf0*/  @!P1 IMAD.IADD R16, R16, 0x1, -R12 ;  /* 0x0000000110109824 */ /* 0x000fe400078e0a0c */
[----:B------:R-:W-:-:S04]  /*bc00*/  IMAD.HI.U32 R4, R14, R0, RZ ;  /* 0x000000000e047227 */ /* 0x000fc800078e00ff */
[----:B------:R-:W-:Y:S01]  /*bc10*/  @!P5 IMAD.IADD R17, R17, 0x1, -R12 ;  /* 0x000000011111d824 */ /* 0x000fe200078e0a0c */
[C---:B------:R-:W-:Y:S01]  /*bc20*/  ISETP.GT.U32.AND P5, PT, R12.reuse, R13, PT ;  /* 0x0000000d0c00720c */ /* 0x040fe20003fa4070 */
[----:B------:R-:W-:Y:S02]  /*bc30*/  IMAD.MOV R4, RZ, RZ, -R4 ;  /* 0x000000ffff047224 */ /* 0x000fe400078e0a04 */
[----:B------:R-:W-:Y:S01]  /*bc40*/  IMAD.MOV.U32 R3, RZ, RZ, R18 ;  /* 0x000000ffff037224 */ /* 0x000fe200078e0012 */
[C---:B------:R-:W-:Y:S01]  /*bc50*/  ISETP.GT.U32.AND P1, PT, R12.reuse, R17, PT ;  /* 0x000000110c00720c */ /* 0x040fe20003f24070 */
[----:B------:R-:W-:Y:S01]  /*bc60*/  IMAD R0, R12, R4, R0 ;  /* 0x000000040c007224 */ /* 0x000fe200078e0200 */
[----:B------:R-:W-:Y:S01]  /*bc70*/  LOP3.LUT R4, R10, 0x84, RZ, 0xfc, !PT ;  /* 0x000000840a047812 */ /* 0x000fe200078efcff */
[----:B------:R-:W-:Y:S01]  /*bc80*/  @!P4 IMAD.MOV R20, RZ, RZ, -R20 ;  /* 0x000000ffff14c224 */ /* 0x000fe200078e0a14 */
[----:B------:R-:W-:Y:S01]  /*bc90*/  ISETP.GT.U32.AND P4, PT, R12, R16, PT ;  /* 0x000000100c00720c */ /* 0x000fe20003f84070 */
[----:B------:R-:W-:Y:S01]  /*bca0*/  @!P3 IMAD.MOV R3, RZ, RZ, -R3 ;  /* 0x000000ffff03b224 */ /* 0x000fe200078e0a03 */
[----:B------:R-:W-:Y:S01]  /*bcb0*/  ISETP.GE.AND P3, PT, R7, RZ, PT ;  /* 0x000000ff0700720c */ /* 0x000fe20003f66270 */
[----:B------:R-:W-:Y:S01]  /*bcc0*/  IMAD.HI.U32 R15, R14, R6, RZ ;  /* 0x000000060e0f7227 */ /* 0x000fe200078e00ff */
[----:B------:R-:W-:Y:S03]  /*bcd0*/  STL [R1+0x98], R20 ;  /* 0x0000981401007387 */ /* 0x000fe60000100800 */
[--C-:B------:R-:W-:Y:S01]  /*bce0*/  @!P5 IMAD.IADD R13, R13, 0x1, -R12.reuse ;  /* 0x000000010d0dd824 */ /* 0x100fe200078e0a0c */
[C---:B------:R-:W-:Y:S01]  /*bcf0*/  ISETP.GT.U32.AND P5, PT, R12.reuse, R9, PT ;  /* 0x000000090c00720c */ /* 0x040fe20003fa4070 */
[----:B------:R-:W-:Y:S01]  /*bd00*/  @!P1 IMAD.IADD R17, R17, 0x1, -R12 ;  /* 0x0000000111119824 */ /* 0x000fe200078e0a0c */
[----:B------:R-:W-:Y:S01]  /*bd10*/  ISETP.GT.U32.AND P1, PT, R12, R0, PT ;  /* 0x000000000c00720c */ /* 0x000fe20003f24070 */
[----:B------:R-:W-:Y:S01]  /*bd20*/  IMAD.HI.U32 R7, R14, R5, RZ ;  /* 0x000000050e077227 */ /* 0x000fe200078e00ff */
[----:B------:R0:W-:Y:S03]  /*bd30*/  STL [R1+0xa8], R3 ;  /* 0x0000a80301007387 */ /* 0x0001e60000100800 */
[----:B------:R-:W-:-:S02]  /*bd40*/  IMAD.MOV R15, RZ, RZ, -R15 ;  /* 0x000000ffff0f7224 */ /* 0x000fc400078e0a0f */
[----:B------:R-:W-:Y:S02]  /*bd50*/  IMAD.MOV R7, RZ, RZ, -R7 ;  /* 0x000000ffff077224 */ /* 0x000fe400078e0a07 */
[C---:B------:R-:W-:Y:S02]  /*bd60*/  IMAD R6, R12.reuse, R15, R6 ;  /* 0x0000000f0c067224 */ /* 0x040fe400078e0206 */
[--C-:B------:R-:W-:Y:S02]  /*bd70*/  @!P5 IMAD.IADD R9, R9, 0x1, -R12.reuse ;  /* 0x000000010909d824 */ /* 0x100fe400078e0a0c */
[----:B0-----:R-:W-:Y:S01]  /*bd80*/  IMAD.MOV.U32 R3, RZ, RZ, R13 ;  /* 0x000000ffff037224 */ /* 0x001fe200078e000d */
[C---:B------:R-:W-:Y:S01]  /*bd90*/  ISETP.GT.U32.AND P5, PT, R12.reuse, R6, PT ;  /* 0x000000060c00720c */ /* 0x040fe20003fa4070 */
[----:B------:R-:W-:Y:S01]  /*bda0*/  IMAD R5, R12, R7, R5 ;  /* 0x000000070c057224 */ /* 0x000fe200078e0205 */
[----:B------:R-:W-:Y:S01]  /*bdb0*/  LOP3.LUT R7, R10, 0x82, RZ, 0xfc, !PT ;  /* 0x000000820a077812 */ /* 0x000fe200078efcff */
[--C-:B------:R-:W-:Y:S01]  /*bdc0*/  @!P1 IMAD.IADD R0, R0, 0x1, -R12.reuse ;  /* 0x0000000100009824 */ /* 0x100fe200078e0a0c */
[----:B------:R-:W-:Y:S01]  /*bdd0*/  ISETP.GT.U32.AND P1, PT, R12, R9, PT ;  /* 0x000000090c00720c */ /* 0x000fe20003f24070 */
[----:B------:R-:W-:Y:S01]  /*bde0*/  @!P0 IMAD.MOV R3, RZ, RZ, -R3 ;  /* 0x000000ffff038224 */ /* 0x000fe200078e0a03 */
[----:B------:R-:W-:Y:S01]  /*bdf0*/  IABS R15, R7 ;  /* 0x00000007000f7213 */ /* 0x000fe20000000000 */
[--C-:B------:R-:W-:Y:S01]  /*be00*/  @!P4 IMAD.IADD R16, R16, 0x1, -R12.reuse ;  /* 0x000000011010c824 */ /* 0x100fe200078e0a0c */
[----:B------:R-:W-:Y:S01]  /*be10*/  ISETP.GE.AND P4, PT, R2, RZ, PT ;  /* 0x000000ff0200720c */ /* 0x000fe20003f86270 */
[----:B------:R-:W-:Y:S01]  /*be20*/  @!P2 IMAD.MOV R17, RZ, RZ, -R17 ;  /* 0x000000ffff11a224 */ /* 0x000fe200078e0a11 */
[----:B------:R-:W-:Y:S01]  /*be30*/  ISETP.GT.U32.AND P2, PT, R12, R5, PT ;  /* 0x000000050c00720c */ /* 0x000fe20003f44070 */
[----:B------:R0:W-:Y:S01]  /*be40*/  STL [R1+0xc4], R3 ;  /* 0x0000c40301007387 */ /* 0x0001e20000100800 */
[----:B------:R-:W-:Y:S01]  /*be50*/  IABS R2, R4 ;  /* 0x0000000400027213 */ /* 0x000fe20000000000 */
[----:B------:R-:W-:Y:S01]  /*be60*/  @!P5 IMAD.IADD R6, R6, 0x1, -R12 ;  /* 0x000000010606d824 */ /* 0x000fe200078e0a0c */
[----:B------:R-:W-:Y:S01]  /*be70*/  ISETP.GT.U32.AND P0, PT, R12, R0, PT ;  /* 0x000000000c00720c */ /* 0x000fe20003f04070 */
[----:B------:R2:W-:Y:S01]  /*be80*/  STL [R1+0xb0], R17 ;  /* 0x0000b01101007387 */ /* 0x0005e20000100800 */
[----:B------:R-:W-:Y:S01]  /*be90*/  ISETP.GE.AND P5, PT, R8, RZ, PT ;  /* 0x000000ff0800720c */ /* 0x000fe20003fa6270 */
[----:B------:R-:W-:-:S04]  /*bea0*/  IMAD.HI.U32 R13, R14, R2, RZ ;  /* 0x000000020e0d7227 */ /* 0x000fc800078e00ff */
[----:B0-----:R-:W-:Y:S01]  /*beb0*/  IMAD.MOV.U32 R3, RZ, RZ, R16 ;  /* 0x000000ffff037224 */ /* 0x001fe200078e0010 */
[----:B------:R-:W-:Y:S01]  /*bec0*/  LOP3.LUT R16, R10, 0x76, RZ, 0xfc, !PT ;  /* 0x000000760a107812 */ /* 0x000fe200078efcff */
[--C-:B------:R-:W-:Y:S01]  /*bed0*/  @!P1 IMAD.IADD R9, R9, 0x1, -R12.reuse ;  /* 0x0000000109099824 */ /* 0x100fe200078e0a0c */
[----:B------:R-:W-:Y:S01]  /*bee0*/  ISETP.GE.AND P1, PT, R11, RZ, PT ;  /* 0x000000ff0b00720c */ /* 0x000fe20003f26270 */
[----:B------:R-:W-:Y:S01]  /*bef0*/  @!P6 IMAD.MOV R3, RZ, RZ, -R3 ;  /* 0x000000ffff03e224 */ /* 0x000fe200078e0a03 */
[----:B------:R-:W-:Y:S01]  /*bf00*/  ISETP.GT.U32.AND P6, PT, R12, R6, PT ;  /* 0x000000060c00720c */ /* 0x000fe20003fc4070 */
[----:B------:R-:W-:Y:S01]  /*bf10*/  IMAD.MOV R13, RZ, RZ, -R13 ;  /* 0x000000ffff0d7224 */ /* 0x000fe200078e0a0d */
[----:B--2---:R-:W-:Y:S01]  /*bf20*/  LOP3.LUT R17, R10, 0x80, RZ, 0xfc, !PT ;  /* 0x000000800a117812 */ /* 0x004fe200078efcff */
[----:B------:R-:W-:Y:S01]  /*bf30*/  @!P2 IMAD.IADD R5, R5, 0x1, -R12 ;  /* 0x000000010505a824 */ /* 0x000fe200078e0a0c */
[----:B------:R0:W-:Y:S01]  /*bf40*/  STL [R1+0xb4], R3 ;  /* 0x0000b40301007387 */ /* 0x0001e20000100800 */
[----:B------:R-:W-:Y:S01]  /*bf50*/  IMAD.MOV.U32 R8, RZ, RZ, R15 ;  /* 0x000000ffff087224 */ /* 0x000fe200078e000f */
[----:B------:R-:W-:Y:S01]  /*bf60*/  ISETP.GE.AND P2, PT, R4, RZ, PT ;  /* 0x000000ff0400720c */ /* 0x000fe20003f46270 */
[----:B------:R-:W-:Y:S01]  /*bf70*/  IMAD R2, R12, R13, R2 ;  /* 0x0000000d0c027224 */ /* 0x000fe200078e0202 */
[----:B------:R-:W-:Y:S01]  /*bf80*/  IABS R15, R16 ;  /* 0x00000010000f7213 */ /* 0x000fe20000000000 */
[----:B------:R-:W-:-:S04]  /*bf90*/  IMAD.HI.U32 R11, R14, R8, RZ ;  /* 0x000000080e0b7227 */ /* 0x000fc800078e00ff */
[----:B------:R-:W-:Y:S01]  /*bfa0*/  @!P0 IMAD.IADD R0, R0, 0x1, -R12 ;  /* 0x0000000100008824 */ /* 0x000fe200078e0a0c */
[----:B------:R-:W-:Y:S01]  /*bfb0*/  ISETP.GT.U32.AND P0, PT, R12, R2, PT ;  /* 0x000000020c00720c */ /* 0x000fe20003f04070 */
[----:B0-----:R-:W-:Y:S01]  /*bfc0*/  IMAD.MOV.U32 R3, RZ, RZ, R9 ;  /* 0x000000ffff037224 */ /* 0x001fe200078e0009 */
[----:B------:R-:W-:Y:S01]  /*bfd0*/  LOP3.LUT R9, R10, 0x7e, RZ, 0xfc, !PT ;  /* 0x0000007e0a097812 */ /* 0x000fe200078efcff */
[----:B------:R-:W-:Y:S02]  /*bfe0*/  IMAD.MOV R11, RZ, RZ, -R11 ;  /* 0x000000ffff0b7224 */ /* 0x000fe400078e0a0b */
[----:B------:R-:W-:Y:S01]  /*bff0*/  @!P3 IMAD.MOV R3, RZ, RZ, -R3 ;  /* 0x000000ffff03b224 */ /* 0x000fe200078e0a03 */
[C---:B------:R-:W-:Y:S01]  /*c000*/  ISETP.GT.U32.AND P3, PT, R12.reuse, R5, PT ;  /* 0x000000050c00720c */ /* 0x040fe20003f64070 */
[----:B------:R-:W-:Y:S01]  /*c010*/  IMAD R4, R12, R11, R8 ;  /* 0x0000000b0c047224 */ /* 0x000fe200078e0208 */
[----:B------:R-:W-:Y:S01]  /*c020*/  LOP3.LUT R8, R10, 0x7a, RZ, 0xfc, !PT ;  /* 0x0000007a0a087812 */ /* 0x000fe200078efcff */
[----:B------:R-:W-:Y:S01]  /*c030*/  @!P6 IMAD.IADD R6, R6, 0x1, -R12 ;  /* 0x000000010606e824 */ /* 0x000fe200078e0a0c */
[----:B------:R0:W-:Y:S01]  /*c040*/  STL [R1+0xb8], R3 ;  /* 0x0000b80301007387 */ /* 0x0001e20000100800 */
[----:B------:R-:W-:-:S02]  /*c050*/  ISETP.GE.AND P6, PT, R7, RZ, PT ;  /* 0x000000ff0700720c */ /* 0x000fc40003fc6270 */
[----:B------:R-:W-:Y:S02]  /*c060*/  @!P0 IMAD.IADD R2, R2, 0x1, -R12 ;  /* 0x0000000102028824 */ /* 0x000fe400078e0a0c */
[----:B------:R-:W-:Y:S01]  /*c070*/  @!P5 IMAD.MOV R6, RZ, RZ, -R6 ;  /* 0x000000ffff06d224 */ /* 0x000fe200078e0a06 */
[----:B------:R-:W-:Y:S02]  /*c080*/  ISETP.GE.AND P5, PT, R9, RZ, PT ;  /* 0x000000ff0900720c */ /* 0x000fe40003fa6270 */
[C---:B------:R-:W-:Y:S01]  /*c090*/  ISETP.GT.U32.AND P0, PT, R12.reuse, R2, PT ;  /* 0x000000020c00720c */ /* 0x040fe20003f04070 */
[----:B------:R-:W-:Y:S01]  /*c0a0*/  @!P3 IMAD.IADD R5, R5, 0x1, -R12 ;  /* 0x000000010505b824 */ /* 0x000fe200078e0a0c */
[----:B------:R-:W-:Y:S01]  /*c0b0*/  ISETP.GT.U32.AND P3, PT, R12, R4, PT ;  /* 0x000000040c00720c */ /* 0x000fe20003f64070 */
[----:B0-----:R-:W-:Y:S01]  /*c0c0*/  IMAD.MOV.U32 R3, RZ, RZ, R0 ;  /* 0x000000ffff037224 */ /* 0x001fe200078e0000 */
[----:B------:R-:W-:Y:S02]  /*c0d0*/  LOP3.LUT R0, R10, 0x7c, RZ, 0xfc, !PT ;  /* 0x0000007c0a007812 */ /* 0x000fe400078efcff */
[----:B------:R-:W-:Y:S01]  /*c0e0*/  IABS R9, R9 ;  /* 0x0000000900097213 */ /* 0x000fe20000000000 */
[----:B------:R-:W-:Y:S01]  /*c0f0*/  @!P4 IMAD.MOV R3, RZ, RZ, -R3 ;  /* 0x000000ffff03c224 */ /* 0x000fe200078e0a03 */
[----:B------:R-:W-:-:S02]  /*c100*/  ISETP.GE.AND P4, PT, R17, RZ, PT ;  /* 0x000000ff1100720c */ /* 0x000fc40003f86270 */
[----:B------:R-:W-:Y:S02]  /*c110*/  IABS R17, R17 ;  /* 0x0000001100117213 */ /* 0x000fe40000000000 */
[----:B------:R0:W-:Y:S01]  /*c120*/  STL [R1+0xbc], R3 ;  /* 0x0000bc0301007387 */ /* 0x0001e20000100800 */
[--C-:B------:R-:W-:Y:S01]  /*c130*/  @!P0 IMAD.IADD R2, R2, 0x1, -R12.reuse ;  /* 0x0000000102028824 */ /* 0x100fe200078e0a0c */
[----:B------:R-:W-:Y:S01]  /*c140*/  ISETP.GE.AND P0, PT, R8, RZ, PT ;  /* 0x000000ff0800720c */ /* 0x000fe20003f06270 */
[----:B------:R-:W-:Y:S01]  /*c150*/  @!P3 IMAD.IADD R4, R4, 0x1, -R12 ;  /* 0x000000010404b824 */ /* 0x000fe200078e0a0c */
[----:B------:R2:W-:Y:S01]  /*c160*/  STL [R1+0xc0], R6 ;  /* 0x0000c00601007387 */ /* 0x0005e20000100800 */
[----:B------:R-:W-:Y:S01]  /*c170*/  IMAD.HI.U32 R7, R14, R17, RZ ;  /* 0x000000110e077227 */ /* 0x000fe200078e00ff */
[----:B------:R-:W-:Y:S02]  /*c180*/  IABS R8, R8 ;  /* 0x0000000800087213 */ /* 0x000fe40000000000 */
[----:B------:R-:W-:Y:S01]  /*c190*/  ISETP.GT.U32.AND P3, PT, R12, R4, PT ;  /* 0x000000040c00720c */ /* 0x000fe20003f64070 */
[----:B------:R-:W-:-:S02]  /*c1a0*/  IMAD.MOV R7, RZ, RZ, -R7 ;  /* 0x000000ffff077224 */ /* 0x000fc400078e0a07 */
[----:B0-----:R-:W-:Y:S02]  /*c1b0*/  IMAD.MOV.U32 R3, RZ, RZ, R5 ;  /* 0x000000ffff037224 */ /* 0x001fe400078e0005 */
[----:B------:R-:W-:Y:S01]  /*c1c0*/  IMAD R17, R12, R7, R17 ;  /* 0x000000070c117224 */ /* 0x000fe200078e0211 */
[----:B------:R-:W-:Y:S01]  /*c1d0*/  LOP3.LUT R7, R10, 0x74, RZ, 0xfc, !PT ;  /* 0x000000740a077812 */ /* 0x000fe200078efcff */
[----:B------:R-:W-:Y:S01]  /*c1e0*/  @!P1 IMAD.MOV R3, RZ, RZ, -R3 ;  /* 0x000000ffff039224 */ /* 0x000fe200078e0a03 */
[----:B------:R-:W-:Y:S01]  /*c1f0*/  ISETP.GE.AND P1, PT, R0, RZ, PT ;  /* 0x000000ff0000720c */ /* 0x000fe20003f26270 */
[----:B--2---:R-:W-:Y:S01]  /*c200*/  IMAD.HI.U32 R6, R14, R9, RZ ;  /* 0x000000090e067227 */ /* 0x004fe200078e00ff */
[----:B------:R-:W-:Y:S02]  /*c210*/  IABS R0, R0 ;  /* 0x0000000000007213 */ /* 0x000fe40000000000 */
[----:B------:R0:W-:Y:S01]  /*c220*/  STL [R1+0x40c], R3 ;  /* 0x00040c0301007387 */ /* 0x0001e20000100800 */
[----:B------:R-:W-:-:S02]  /*c230*/  @!P3 IMAD.IADD R4, R4, 0x1, -R12 ;  /* 0x000000010404b824 */ /* 0x000fc400078e0a0c */
[----:B------:R-:W-:-:S04]  /*c240*/  IMAD.HI.U32 R5, R14, R0, RZ ;  /* 0x000000000e057227 */ /* 0x000fc800078e00ff */
[----:B------:R-:W-:Y:S02]  /*c250*/  IMAD.MOV R5, RZ, RZ, -R5 ;  /* 0x000000ffff057224 */ /* 0x000fe400078e0a05 */
[----:B------:R-:W-:Y:S02]  /*c260*/  IMAD.MOV R6, RZ, RZ, -R6 ;  /* 0x000000ffff067224 */ /* 0x000fe400078e0a06 */
[----:B0-----:R-:W-:Y:S02]  /*c270*/  IMAD.MOV.U32 R3, RZ, RZ, R2 ;  /* 0x000000ffff037224 */ /* 0x001fe400078e0002 */
[C---:B------:R-:W-:Y:S01]  /*c280*/  IMAD R0, R12.reuse, R5, R0 ;  /* 0x000000050c007224 */ /* 0x040fe200078e0200 */
[----:B------:R-:W-:Y:S01]  /*c290*/  IABS R5, R19 ;  /* 0x0000001300057213 */ /* 0x000fe20000000000 */
[----:B------:R-:W-:Y:S01]  /*c2a0*/  @!P2 IMAD.MOV R3, RZ, RZ, -R3 ;  /* 0x000000ffff03a224 */ /* 0x000fe200078e0a03 */
[C---:B------:R-:W-:Y:S01]  /*c2b0*/  ISETP.GT.U32.AND P2, PT, R12.reuse, R17, PT ;  /* 0x000000110c00720c */ /* 0x040fe20003f44070 */
[----:B------:R-:W-:-:S02]  /*c2c0*/  IMAD R9, R12, R6, R9 ;  /* 0x000000060c097224 */ /* 0x000fc400078e0209 */
[----:B------:R-:W-:Y:S01]  /*c2d0*/  IMAD.HI.U32 R2, R14, R8, RZ ;  /* 0x000000080e027227 */ /* 0x000fe200078e00ff */
[----:B------:R0:W-:Y:S02]  /*c2e0*/  STL [R1+0x3e8], R3 ;  /* 0x0003e80301007387 */ /* 0x0001e40000100800 */
[----:B------:R-:W-:Y:S01]  /*c2f0*/  ISETP.GT.U32.AND P3, PT, R12, R9, PT ;  /* 0x000000090c00720c */ /* 0x000fe20003f64070 */
[----:B------:R-:W-:Y:S02]  /*c300*/  IMAD.MOV R2, RZ, RZ, -R2 ;  /* 0x000000ffff027224 */ /* 0x000fe400078e0a02 */
[----:B------:R-:W-:-:S04]  /*c310*/  IMAD.HI.U32 R6, R14, R15, RZ ;  /* 0x0000000f0e067227 */ /* 0x000fc800078e00ff */
[----:B------:R-:W-:Y:S02]  /*c320*/  @!P2 IMAD.IADD R17, R17, 0x1, -R12 ;  /* 0x000000011111a824 */ /* 0x000fe400078e0a0c */
[----:B0-----:R-:W-:Y:S01]  /*c330*/  IMAD.MOV.U32 R3, RZ, RZ, R4 ;  /* 0x000000ffff037224 */ /* 0x001fe200078e0004 */
[----:B------:R-:W-:Y:S01]  /*c340*/  LOP3.LUT R4, R10, 0x72, RZ, 0xfc, !PT ;  /* 0x000000720a047812 */ /* 0x000fe200078efcff */
[C---:B------:R-:W-:Y:S01]  /*c350*/  IMAD R8, R12.reuse, R2, R8 ;  /* 0x000000020c087224 */ /* 0x040fe200078e0208 */
[C---:B------:R-:W-:Y:S01]  /*c360*/  ISETP.GT.U32.AND P2, PT, R12.reuse, R17, PT ;  /* 0x000000110c00720c */ /* 0x040fe20003f44070 */
[----:B------:R-:W-:Y:S01]  /*c370*/  @!P6 IMAD.MOV R3, RZ, RZ, -R3 ;  /* 0x000000ffff03e224 */ /* 0x000fe200078e0a03 */
[----:B------:R-:W-:Y:S01]  /*c380*/  ISETP.GT.U32.AND P6, PT, R12, R0, PT ;  /* 0x000000000c00720c */ /* 0x000fe20003fc4070 */
[----:B------:R-:W-:Y:S01]  /*c390*/  @!P3 IMAD.IADD R9, R9, 0x1, -R12 ;  /* 0x000000010909b824 */ /* 0x000fe200078e0a0c */
[----:B------:R-:W-:Y:S01]  /*c3a0*/  IABS R2, R7 ;  /* 0x0000000700027213 */ /* 0x000fe20000000000 */
[----:B------:R-:W-:Y:S01]  /*c3b0*/  IMAD.MOV R6, RZ, RZ, -R6 ;  /* 0x000000ffff067224 */ /* 0x000fe200078e0a06 */
[----:B------:R0:W-:Y:S01]  /*c3c0*/  STL [R1+0x3ec], R3 ;  /* 0x0003ec0301007387 */ /* 0x0001e20000100800 */
[----:B------:R-:W-:Y:S01]  /*c3d0*/  IMAD.HI.U32 R11, R14, R5, RZ ;  /* 0x000000050e0b7227 */ /* 0x000fe200078e00ff */
[----:B------:R-:W-:-:S02]  /*c3e0*/  ISETP.GT.U32.AND P3, PT, R12, R9, PT ;  /* 0x000000090c00720c */ /* 0x000fc40003f64070 */
[----:B------:R-:W-:Y:S01]  /*c3f0*/  IABS R13, R4 ;  /* 0x00000004000d7213 */ /* 0x000fe20000000000 */
[----:B------:R-:W-:Y:S01]  /*c400*/  IMAD R15, R12, R6, R15 ;  /* 0x000000060c0f7224 */ /* 0x000fe200078e020f */
[----:B------:R-:W-:Y:S01]  /*c410*/  LOP3.LUT R6, R10, 0x70, RZ, 0xfc, !PT ;  /* 0x000000700a067812 */ /* 0x000fe200078efcff */
[--C-:B------:R-:W-:Y:S01]  /*c420*/  @!P2 IMAD.IADD R17, R17, 0x1, -R12.reuse ;  /* 0x000000011111a824 */ /* 0x100fe200078e0a0c */
[----:B------:R-:W-:Y:S01]  /*c430*/  ISETP.GT.U32.AND P2, PT, R12, R8, PT ;  /* 0x000000080c00720c */ /* 0x000fe20003f44070 */
[--C-:B------:R-:W-:Y:S02]  /*c440*/  @!P6 IMAD.IADD R0, R0, 0x1, -R12.reuse ;  /* 0x000000010000e824 */ /* 0x100fe400078e0a0c */
[----:B------:R-:W-:Y:S02]  /*c450*/  IMAD.MOV R11, RZ, RZ, -R11 ;  /* 0x000000ffff0b7224 */ /* 0x000fe400078e0a0b */
[----:B0-----:R-:W-:Y:S01]  /*c460*/  IMAD.MOV.U32 R3, RZ, RZ, R17 ;  /* 0x000000ffff037224 */ /* 0x001fe200078e0011 */
[C---:B------:R-:W-:Y:S01]  /*c470*/  ISETP.GT.U32.AND P6, PT, R12.reuse, R0, PT ;  /* 0x000000000c00720c */ /* 0x040fe20003fc4070 */
[----:B------:R-:W-:Y:S01]  /*c480*/  IMAD R5, R12, R11, R5 ;  /* 0x0000000b0c057224 */ /* 0x000fe200078e0205 */
[----:B------:R-:W-:Y:S01]  /*c490*/  IABS R17, R6 ;  /* 0x0000000600117213 */ /* 0x000fe20000000000 */
[----:B------:R-:W-:-:S02]  /*c4a0*/  @!P3 IMAD.IADD R9, R9, 0x1, -R12 ;  /* 0x000000010909b824 */ /* 0x000fc400078e0a0c */
[----:B------:R-:W-:Y:S01]  /*c4b0*/  @!P4 IMAD.MOV R3, RZ, RZ, -R3 ;  /* 0x000000ffff03c224 */ /* 0x000fe200078e0a03 */
[----:B------:R-:W-:Y:S01]  /*c4c0*/  ISETP.GT.U32.AND P3, PT, R12, R5, PT ;  /* 0x000000050c00720c */ /* 0x000fe20003f64070 */
[--C-:B------:R-:W-:Y:S01]  /*c4d0*/  @!P2 IMAD.IADD R8, R8, 0x1, -R12.reuse ;  /* 0x000000010808a824 */ /* 0x100fe200078e0a0c */
[----:B------:R-:W-:Y:S01]  /*c4e0*/  ISETP.GE.AND P2, PT, R19, RZ, PT ;  /* 0x000000ff1300720c */ /* 0x000fe20003f46270 */
[----:B------:R-:W-:Y:S01]  /*c4f0*/  IMAD.HI.U32 R18, R14, R2, RZ ;  /* 0x000000020e127227 */ /* 0x000fe200078e00ff */
[----:B------:R0:W-:Y:S02]  /*c500*/  STL [R1+0xac], R3 ;  /* 0x0000ac0301007387 */ /* 0x0001e40000100800 */
[----:B------:R-:W-:Y:S01]  /*c510*/  ISETP.GT.U32.AND P4, PT, R12, R8, PT ;  /* 0x000000080c00720c */ /* 0x000fe20003f84070 */
[----:B------:R-:W-:Y:S01]  /*c520*/  @!P6 IMAD.IADD R0, R0, 0x1, -R12 ;  /* 0x000000010000e824 */ /* 0x000fe200078e0a0c */
[----:B------:R-:W-:Y:S01]  /*c530*/  ISETP.GT.U32.AND P6, PT, R12, R15, PT ;  /* 0x0000000f0c00720c */ /* 0x000fe20003fc4070 */
[----:B------:R-:W-:-:S04]  /*c540*/  IMAD.HI.U32 R11, R14, R13, RZ ;  /* 0x0000000d0e0b7227 */ /* 0x000fc800078e00ff */
[----:B------:R-:W-:Y:S02]  /*c550*/  IMAD.MOV R18, RZ, RZ, -R18 ;  /* 0x000000ffff127224 */ /* 0x000fe400078e0a12 */
[----:B0-----:R-:W-:Y:S02]  /*c560*/  IMAD.MOV.U32 R3, RZ, RZ, R9 ;  /* 0x000000ffff037224 */ /* 0x001fe400078e0009 */
[----:B------:R-:W-:-:S04]  /*c570*/  IMAD.HI.U32 R9, R14, R17, RZ ;  /* 0x000000110e097227 */ /* 0x000fc800078e00ff */
[--C-:B------:R-:W-:Y:S02]  /*c580*/  @!P6 IMAD.IADD R15, R15, 0x1, -R12.reuse ;  /* 0x000000010f0fe824 */ /* 0x100fe400078e0a0c */
[----:B------:R-:W-:Y:S02]  /*c590*/  @!P5 IMAD.MOV R3, RZ, RZ, -R3 ;  /* 0x000000ffff03d224 */ /* 0x000fe400078e0a03 */
[----:B------:R-:W-:Y:S01]  /*c5a0*/  IMAD.MOV R11, RZ, RZ, -R11 ;  /* 0x000000ffff0b7224 */ /* 0x000fe200078e0a0b */
[C---:B------:R-:W-:Y:S01]  /*c5b0*/  ISETP.GT.U32.AND P6, PT, R12.reuse, R15, PT ;  /* 0x0000000f0c00720c */ /* 0x040fe20003fc4070 */
[----:B------:R-:W-:Y:S01]  /*c5c0*/  @!P3 IMAD.IADD R5, R5, 0x1, -R12 ;  /* 0x000000010505b824 */ /* 0x000fe200078e0a0c */
[----:B------:R0:W-:Y:S01]  /*c5d0*/  STL [R1+0xa4], R3 ;  /* 0x0000a40301007387 */ /* 0x0001e20000100800 */
[----:B------:R-:W-:Y:S01]  /*c5e0*/  IMAD R2, R12, R18, R2 ;  /* 0x000000120c027224 */ /* 0x000fe200078e0202 */
[----:B------:R-:W-:Y:S01]  /*c5f0*/  ISETP.GE.AND P3, PT, R16, RZ, PT ;  /* 0x000000ff1000720c */ /* 0x000fe20003f66270 */
[----:B------:R-:W-:Y:S01]  /*c600*/  @!P4 IMAD.IADD R8, R8, 0x1, -R12 ;  /* 0x000000010808c824 */ /* 0x000fe200078e0a0c */
[C---:B------:R-:W-:Y:S01]  /*c610*/  ISETP.GT.U32.AND P5, PT, R12.reuse, R5, PT ;  /* 0x000000050c00720c */ /* 0x040fe20003fa4070 */
[----:B------:R-:W-:Y:S01]  /*c620*/  IMAD.MOV R9, RZ, RZ, -R9 ;  /* 0x000000ffff097224 */ /* 0x000fe200078e0a09 */
[C---:B------:R-:W-:Y:S01]  /*c630*/  ISETP.GT.U32.AND P4, PT, R12.reuse, R2, PT ;  /* 0x000000020c00720c */ /* 0x040fe20003f84070 */
[----:B------:R-:W-:-:S02]  /*c640*/  IMAD R13, R12, R11, R13 ;  /* 0x0000000b0c0d7224 */ /* 0x000fc400078e020d */
[----:B------:R-:W-:Y:S01]  /*c650*/  IMAD R11, R12, R9, R17 ;  /* 0x000000090c0b7224 */ /* 0x000fe200078e0211 */
[----:B------:R-:W-:Y:S01]  /*c660*/  LOP3.LUT R9, R10, 0x6a, RZ, 0xfc, !PT ;  /* 0x0000006a0a097812 */ /* 0x000fe200078efcff */
[----:B0-----:R-:W-:Y:S02]  /*c670*/  IMAD.MOV.U32 R3, RZ, RZ, R8 ;  /* 0x000000ffff037224 */ /* 0x001fe400078e0008 */
[----:B------:R-:W-:Y:S01]  /*c680*/  @!P6 IMAD.IADD R15, R15, 0x1, -R12 ;  /* 0x000000010f0fe824 */ /* 0x000fe200078e0a0c */
[C---:B------:R-:W-:Y:S01]  /*c690*/  ISETP.GT.U32.AND P6, PT, R12.reuse, R11, PT ;  /* 0x0000000b0c00720c */ /* 0x040fe20003fc4070 */
[----:B------:R-:W-:Y:S01]  /*c6a0*/  @!P0 IMAD.MOV R3, RZ, RZ, -R3 ;  /* 0x000000ffff038224 */ /* 0x000fe200078e0a03 */
        /* <DEDUP_REMOVED lines=15> */
[----:B0-----:R-:W-:Y:S01]  /*c7a0*/  LOP3.LUT R0, R10, 0x6e, RZ, 0xfc, !PT ;  /* 0x0000006e0a007812 */ /* 0x001fe200078efcff */
[----:B------:R-:W-:Y:S01]  /*c7b0*/  IMAD.HI.U32 R16, R14, R6, RZ ;  /* 0x000000060e107227 */ /* 0x000fe200078e00ff */
[----:B------:R-:W-:Y:S02]  /*c7c0*/  ISETP.GT.U32.AND P6, PT, R12, R13, PT ;  /* 0x0000000d0c00720c */ /* 0x000fe40003fc4070 */
[----:B------:R-:W-:Y:S01]  /*c7d0*/  IABS R7, R0 ;  /* 0x0000000000077213 */ /* 0x000fe20000000000 */
[----:B--2---:R-:W-:Y:S02]  /*c7e0*/  IMAD.MOV.U32 R3, RZ, RZ, R5 ;  /* 0x000000ffff037224 */ /* 0x004fe400078e0005 */
[----:B------:R-:W-:Y:S02]  /*c7f0*/  IMAD.MOV R16, RZ, RZ, -R16 ;  /* 0x000000ffff107224 */ /* 0x000fe400078e0a10 */
[----:B------:R-:W-:-:S04]  /*c800*/  IMAD.HI.U32 R8, R14, R7, RZ ;  /* 0x000000070e087227 */ /* 0x000fc800078e00ff */
[----:B------:R-:W-:Y:S01]  /*c810*/  @!P2 IMAD.MOV R3, RZ, RZ, -R3 ;  /* 0x000000ffff03a224 */ /* 0x000fe200078e0a03 */
[----:B------:R-:W-:Y:S01]  /*c820*/  ISETP.GT.U32.AND P2, PT, R12, R11, PT ;  /* 0x0000000b0c00720c */ /* 0x000fe20003f44070 */
[----:B------:R-:W-:Y:S01]  /*c830*/  IMAD.MOV R5, RZ, RZ, -R8 ;  /* 0x000000ffff057224 */ /* 0x000fe200078e0a08 */
[----:B------:R-:W-:Y:S01]  /*c840*/  LOP3.LUT R8, R10, 0x68, RZ, 0xfc, !PT ;  /* 0x000000680a087812 */ /* 0x000fe200078efcff */
[----:B------:R-:W-:Y:S01]  /*c850*/  @!P0 IMAD.IADD R2, R2, 0x1, -R12 ;  /* 0x0000000102028824 */ /* 0x000fe200078e0a0c */
[----:B------:R0:W-:Y:S01]  /*c860*/  STL [R1+0x84], R3 ;  /* 0x0000840301007387 */ /* 0x0001e20000100800 */
[C---:B------:R-:W-:Y:S01]  /*c870*/  IMAD R7, R12.reuse, R5, R7 ;  /* 0x000000050c077224 */ /* 0x040fe200078e0207 */
[----:B------:R-:W-:Y:S01]  /*c880*/  IABS R5, R9 ;  /* 0x0000000900057213 */ /* 0x000fe20000000000 */
[C---:B------:R-:W-:Y:S01]  /*c890*/  IMAD R6, R12.reuse, R16, R6 ;  /* 0x000000100c067224 */ /* 0x040fe200078e0206 */
[----:B------:R-:W-:Y:S01]  /*c8a0*/  IABS R19, R8 ;  /* 0x0000000800137213 */ /* 0x000fe20000000000 */
[--C-:B------:R-:W-:Y:S01]  /*c8b0*/  @!P6 IMAD.IADD R13, R13, 0x1, -R12.reuse ;  /* 0x000000010d0de824 */ /* 0x100fe200078e0a0c */
[----:B------:R-:W-:Y:S01]  /*c8c0*/  ISETP.GT.U32.AND P0, PT, R12, R7, PT ;  /* 0x000000070c00720c */ /* 0x000fe20003f04070 */
[----:B------:R-:W-:Y:S01]  /*c8d0*/  IMAD.HI.U32 R17, R14, R5, RZ ;  /* 0x000000050e117227 */ /* 0x000fe200078e00ff */
[----:B------:R-:W-:Y:S01]  /*c8e0*/  ISETP.GE.AND P6, PT, R0, RZ, PT ;  /* 0x000000ff0000720c */ /* 0x000fe20003fc6270 */
[----:B------:R-:W-:Y:S01]  /*c8f0*/  STL [R1+0x88], R15 ;  /* 0x0000880f01007387 */ /* 0x000fe20000100800 */
[----:B------:R-:W-:Y:S01]  /*c900*/  LOP3.LUT R0, R10, 0x66, RZ, 0xfc, !PT ;  /* 0x000000660a007812 */ /* 0x000fe200078efcff */
[----:B------:R-:W-:Y:S01]  /*c910*/  @!P2 IMAD.IADD R11, R11, 0x1, -R12 ;  /* 0x000000010b0ba824 */ /* 0x000fe200078e0a0c */
[----:B------:R-:W-:Y:S01]  /*c920*/  ISETP.GT.U32.AND P2, PT, R12, R6, PT ;  /* 0x000000060c00720c */ /* 0x000fe20003f44070 */
[----:B------:R-:W-:-:S02]  /*c930*/  IMAD.MOV R17, RZ, RZ, -R17 ;  /* 0x000000ffff117224 */ /* 0x000fc400078e0a11 */
[----:B------:R-:W-:-:S04]  /*c940*/  IMAD.HI.U32 R16, R14, R19, RZ ;  /* 0x000000130e107227 */ /* 0x000fc800078e00ff */
[----:B------:R-:W-:Y:S01]  /*c950*/  @!P0 IMAD.IADD R7, R7, 0x1, -R12 ;  /* 0x0000000107078824 */ /* 0x000fe200078e0a0c */
[----:B------:R-:W-:Y:S01]  /*c960*/  ISETP.GE.AND P0, PT, R4, RZ, PT ;  /* 0x000000ff0400720c */ /* 0x000fe20003f06270 */
[----:B------:R-:W-:Y:S01]  /*c970*/  IMAD R5, R12, R17, R5 ;  /* 0x000000110c057224 */ /* 0x000fe200078e0205 */
[----:B------:R-:W-:Y:S01]  /*c980*/  LOP3.LUT R4, R10, 0x64, RZ, 0xfc, !PT ;  /* 0x000000640a047812 */ /* 0x000fe200078efcff */
[----:B0-----:R-:W-:Y:S01]  /*c990*/  IMAD.MOV.U32 R3, RZ, RZ, R2 ;  /* 0x000000ffff037224 */ /* 0x001fe200078e0002 */
[----:B------:R-:W-:Y:S01]  /*c9a0*/  IABS R17, R0 ;  /* 0x0000000000117213 */ /* 0x000fe20000000000 */
[----:B------:R-:W-:Y:S01]  /*c9b0*/  @!P2 IMAD.IADD R6, R6, 0x1, -R12 ;  /* 0x000000010606a824 */ /* 0x000fe200078e0a0c */
[C---:B------:R-:W-:Y:S01]  /*c9c0*/  ISETP.GT.U32.AND P2, PT, R12.reuse, R7, PT ;  /* 0x000000070c00720c */ /* 0x040fe20003f44070 */
[----:B------:R-:W-:Y:S01]  /*c9d0*/  IMAD.MOV R16, RZ, RZ, -R16 ;  /* 0x000000ffff107224 */ /* 0x000fe200078e0a10 */
[C---:B------:R-:W-:Y:S01]  /*c9e0*/  ISETP.GT.U32.AND P3, PT, R12.reuse, R5, PT ;  /* 0x000000050c00720c */ /* 0x040fe20003f64070 */
[----:B------:R-:W-:Y:S01]  /*c9f0*/  @!P1 IMAD.MOV R3, RZ, RZ, -R3 ;  /* 0x000000ffff039224 */ /* 0x000fe200078e0a03 */
[C---:B------:R-:W-:Y:S01]  /*ca00*/  ISETP.GT.U32.AND P1, PT, R12.reuse, R6, PT ;  /* 0x000000060c00720c */ /* 0x040fe20003f24070 */
[----:B------:R-:W-:Y:S01]  /*ca10*/  IMAD R19, R12, R16, R19 ;  /* 0x000000100c137224 */ /* 0x000fe200078e0213 */
[----:B------:R-:W-:Y:S01]  /*ca20*/  IABS R16, R4 ;  /* 0x0000000400107213 */ /* 0x000fe20000000000 */
[----:B------:R-:W-:Y:S01]  /*ca30*/  IMAD.HI.U32 R2, R14, R17, RZ ;  /* 0x000000110e027227 */ /* 0x000fe200078e00ff */
[----:B------:R0:W-:Y:S03]  /*ca40*/  STL [R1+0x94], R3 ;  /* 0x0000940301007387 */ /* 0x0001e60000100800 */
        /* <DEDUP_REMOVED lines=10> */
[----:B------:R-:W-:Y:S01]  /*caf0*/  IMAD.HI.U32 R11, R14, R16, RZ ;  /* 0x000000100e0b7227 */ /* 0x000fe200078e00ff */
[----:B------:R-:W-:-:S02]  /*cb00*/  LOP3.LUT R8, R10, 0x5c, RZ, 0xfc, !PT ;  /* 0x0000005c0a087812 */ /* 0x000fc400078efcff */
[----:B------:R-:W-:Y:S01]  /*cb10*/  IABS R15, R0 ;  /* 0x00000000000f7213 */ /* 0x000fe20000000000 */
[----:B------:R-:W-:Y:S01]  /*cb20*/  @!P4 IMAD.MOV R3, RZ, RZ, -R3 ;  /* 0x000000ffff03c224 */ /* 0x000fe200078e0a03 */
[----:B------:R-:W-:Y:S01]  /*cb30*/  ISETP.GE.AND P4, PT, R9, RZ, PT ;  /* 0x000000ff0900720c */ /* 0x000fe20003f86270 */
[----:B------:R-:W-:Y:S02]  /*cb40*/  IMAD.MOV R11, RZ, RZ, -R11 ;  /* 0x000000ffff0b7224 */ /* 0x000fe400078e0a0b */
[----:B------:R-:W-:Y:S01]  /*cb50*/  @!P3 IMAD.IADD R5, R5, 0x1, -R12 ;  /* 0x000000010505b824 */ /* 0x000fe200078e0a0c */
[----:B------:R0:W-:Y:S01]  /*cb60*/  STL [R1+0x360], R3 ;  /* 0x0003600301007387 */ /* 0x0001e20000100800 */
[----:B------:R-:W-:Y:S01]  /*cb70*/  IMAD R17, R12, R2, R17 ;  /* 0x000000020c117224 */ /* 0x000fe200078e0211 */
[----:B------:R-:W-:Y:S01]  /*cb80*/  LOP3.LUT R2, R10, 0x60, RZ, 0xfc, !PT ;  /* 0x000000600a027812 */ /* 0x000fe200078efcff */
[----:B--2---:R-:W-:Y:S01]  /*cb90*/  IMAD.MOV.U32 R13, RZ, RZ, R7 ;  /* 0x000000ffff0d7224 */ /* 0x004fe200078e0007 */
[C---:B------:R-:W-:Y:S01]  /*cba0*/  ISETP.GT.U32.AND P3, PT, R12.reuse, R5, PT ;  /* 0x000000050c00720c */ /* 0x040fe20003f64070 */
[C---:B------:R-:W-:Y:S01]  /*cbb0*/  IMAD R16, R12.reuse, R11, R16 ;  /* 0x0000000b0c107224 */ /* 0x040fe200078e0210 */
[----:B------:R-:W-:Y:S01]  /*cbc0*/  IABS R9, R2 ;  /* 0x0000000200097213 */ /* 0x000fe20000000000 */
[----:B------:R-:W-:Y:S01]  /*cbd0*/  @!P6 IMAD.MOV R13, RZ, RZ, -R13 ;  /* 0x000000ffff0de224 */ /* 0x000fe200078e0a0d */
[----:B------:R-:W-:Y:S01]  /*cbe0*/  ISETP.GT.U32.AND P6, PT, R12, R17, PT ;  /* 0x000000110c00720c */ /* 0x000fe20003fc4070 */
[----:B------:R-:W-:Y:S01]  /*cbf0*/  @!P5 IMAD.IADD R19, R19, 0x1, -R12 ;  /* 0x000000011313d824 */ /* 0x000fe200078e0a0c */
[----:B------:R-:W-:Y:S01]  /*cc00*/  LOP3.LUT R7, R10, 0x5e, RZ, 0xfc, !PT ;  /* 0x0000005e0a077812 */ /* 0x000fe200078efcff */
[----:B0-----:R-:W-:Y:S01]  /*cc10*/  IMAD.MOV.U32 R3, RZ, RZ, R6 ;  /* 0x000000ffff037224 */ /* 0x001fe200078e0006 */
[----:B------:R0:W-:Y:S01]  /*cc20*/  STL [R1+0x318], R13 ;  /* 0x0003180d01007387 */ /* 0x0001e20000100800 */
[----:B------:R-:W-:-:S02]  /*cc30*/  IABS R11, R8 ;  /* 0x00000008000b7213 */ /* 0x000fc40000000000 */
[----:B------:R-:W-:Y:S01]  /*cc40*/  @!P0 IMAD.MOV R3, RZ, RZ, -R3 ;  /* 0x000000ffff038224 */ /* 0x000fe200078e0a03 */
[C---:B------:R-:W-:Y:S01]  /*cc50*/  ISETP.GT.U32.AND P0, PT, R12.reuse, R16, PT ;  /* 0x000000100c00720c */ /* 0x040fe20003f04070 */
[--C-:B------:R-:W-:Y:S01]  /*cc60*/  @!P3 IMAD.IADD R5, R5, 0x1, -R12.reuse ;  /* 0x000000010505b824 */ /* 0x100fe200078e0a0c */
[----:B------:R-:W-:Y:S01]  /*cc70*/  ISETP.GT.U32.AND P5, PT, R12, R19, PT ;  /* 0x000000130c00720c */ /* 0x000fe20003fa4070 */
[----:B------:R-:W-:Y:S01]  /*cc80*/  IMAD.HI.U32 R20, R14, R11, RZ ;  /* 0x0000000b0e147227 */ /* 0x000fe200078e00ff */
[----:B------:R2:W-:Y:S01]  /*cc90*/  STL [R1+0x340], R3 ;  /* 0x0003400301007387 */ /* 0x0005e20000100800 */
[----:B------:R-:W-:Y:S02]  /*cca0*/  ISETP.GE.AND P3, PT, R4, RZ, PT ;  /* 0x000000ff0400720c */ /* 0x000fe40003f66270 */
[----:B------:R-:W-:Y:S01]  /*ccb0*/  @!P6 IMAD.IADD R17, R17, 0x1, -R12 ;  /* 0x000000011111e824 */ /* 0x000fe200078e0a0c */
[----:B------:R-:W-:Y:S01]  /*ccc0*/  IABS R6, R7 ;  /* 0x0000000700067213 */ /* 0x000fe20000000000 */
[----:B------:R-:W-:Y:S01]  /*ccd0*/  IMAD.HI.U32 R4, R14, R15, RZ ;  /* 0x0000000f0e047227 */ /* 0x000fe200078e00ff */
[----:B0-----:R-:W-:-:S02]  /*cce0*/  LOP3.LUT R13, R10, 0x5a, RZ, 0xfc, !PT ;  /* 0x0000005a0a0d7812 */ /* 0x001fc400078efcff */
[----:B------:R-:W-:Y:S01]  /*ccf0*/  ISETP.GT.U32.AND P6, PT, R12, R17, PT ;  /* 0x000000110c00720c */ /* 0x000fe20003fc4070 */
[--C-:B------:R-:W-:Y:S01]  /*cd00*/  @!P0 IMAD.IADD R16, R16, 0x1, -R12.reuse ;  /* 0x0000000110108824 */ /* 0x100fe200078e0a0c */
[----:B------:R-:W-:Y:S01]  /*cd10*/  ISETP.GE.AND P0, PT, R2, RZ, PT ;  /* 0x000000ff0200720c */ /* 0x000fe20003f06270 */
[----:B--2---:R-:W-:Y:S01]  /*cd20*/  IMAD.MOV.U32 R3, RZ, RZ, R5 ;  /* 0x000000ffff037224 */ /* 0x004fe200078e0005 */
[----:B------:R-:W-:Y:S01]  /*cd30*/  IABS R5, R13 ;  /* 0x0000000d00057213 */ /* 0x000fe20000000000 */
[----:B------:R-:W-:Y:S01]  /*cd40*/  @!P5 IMAD.IADD R19, R19, 0x1, -R12 ;  /* 0x000000011313d824 */ /* 0x000fe200078e0a0c */
[----:B------:R-:W-:Y:S01]  /*cd50*/  ISETP.GE.AND P5, PT, R0, RZ, PT ;  /* 0x000000ff0000720c */ /* 0x000fe20003fa6270 */
[----:B------:R-:W-:Y:S01]  /*cd60*/  @!P4 IMAD.MOV R3, RZ, RZ, -R3 ;  /* 0x000000ffff03c224 */ /* 0x000fe200078e0a03 */
[----:B------:R-:W-:Y:S01]  /*cd70*/  ISETP.GT.U32.AND P4, PT, R12, R16, PT ;  /* 0x000000100c00720c */ /* 0x000fe20003f84070 */
[----:B------:R-:W-:Y:S01]  /*cd80*/  IMAD.HI.U32 R0, R14, R9, RZ ;  /* 0x000000090e007227 */ /* 0x000fe200078e00ff */
[----:B------:R-:W-:-:S02]  /*cd90*/  LOP3.LUT R2, R10, 0x56, RZ, 0xfc, !PT ;  /* 0x000000560a027812 */ /* 0x000fc400078efcff */
[----:B------:R0:W-:Y:S01]  /*cda0*/  STL [R1+0x320], R3 ;  /* 0x0003200301007387 */ /* 0x0001e20000100800 */
[----:B------:R-:W-:Y:S02]  /*cdb0*/  IMAD.MOV R4, RZ, RZ, -R4 ;  /* 0x000000ffff047224 */ /* 0x000fe400078e0a04 */
[----:B------:R-:W-:Y:S02]  /*cdc0*/  IMAD.MOV R0, RZ, RZ, -R0 ;  /* 0x000000ffff007224 */ /* 0x000fe400078e0a00 */
[----:B------:R-:W-:Y:S01]  /*cdd0*/  IMAD R15, R12, R4, R15 ;  /* 0x000000040c0f7224 */ /* 0x000fe200078e020f */
[----:B------:R-:W-:Y:S01]  /*cde0*/  LOP3.LUT R4, R10, 0x58, RZ, 0xfc, !PT ;  /* 0x000000580a047812 */ /* 0x000fe200078efcff */
[C---:B------:R-:W-:Y:S02]  /*cdf0*/  IMAD R9, R12.reuse, R0, R9 ;  /* 0x000000000c097224 */ /* 0x040fe400078e0209 */
[--C-:B------:R-:W-:Y:S01]  /*ce00*/  @!P6 IMAD.IADD R17, R17, 0x1, -R12.reuse ;  /* 0x000000011111e824 */ /* 0x100fe200078e0a0c */
[----:B------:R-:W-:Y:S01]  /*ce10*/  ISETP.GT.U32.AND P6, PT, R12, R15, PT ;  /* 0x0000000f0c00720c */ /* 0x000fe20003fc4070 */
[----:B------:R-:W-:Y:S01]  /*ce20*/  @!P4 IMAD.IADD R16, R16, 0x1, -R12 ;  /* 0x000000011010c824 */ /* 0x000fe200078e0a0c */
[----:B------:R-:W-:Y:S01]  /*ce30*/  ISETP.GT.U32.AND P4, PT, R12, R9, PT ;  /* 0x000000090c00720c */ /* 0x000fe20003f84070 */
[----:B0-----:R-:W-:Y:S01]  /*ce40*/  IMAD.MOV.U32 R3, RZ, RZ, R19 ;  /* 0x000000ffff037224 */ /* 0x001fe200078e0013 */
[----:B------:R-:W-:Y:S01]  /*ce50*/  LOP3.LUT R19, R10, 0x2e, RZ, 0xfc, !PT ;  /* 0x0000002e0a137812 */ /* 0x000fe200078efcff */
[----:B------:R-:W-:-:S03]  /*ce60*/  IMAD.HI.U32 R0, R14, R6, RZ ;  /* 0x000000060e007227 */ /* 0x000fc600078e00ff */
[----:B------:R-:W-:Y:S01]  /*ce70*/  IABS R27, R19 ;  /* 0x00000013001b7213 */ /* 0x000fe20000000000 */
[----:B------:R-:W-:Y:S01]  /*ce80*/  @!P2 IMAD.MOV R3, RZ, RZ, -R3 ;  /* 0x000000ffff03a224 */ /* 0x000fe200078e0a03 */
[----:B------:R-:W-:Y:S01]  /*ce90*/  ISETP.GE.AND P2, PT, R7, RZ, PT ;  /* 0x000000ff0700720c */ /* 0x000fe20003f46270 */
[----:B------:R-:W-:Y:S01]  /*cea0*/  IMAD.MOV R0, RZ, RZ, -R0 ;  /* 0x000000ffff007224 */ /* 0x000fe200078e0a00 */
[----:B------:R-:W-:Y:S01]  /*ceb0*/  IABS R7, R2 ;  /* 0x0000000200077213 */ /* 0x000fe20000000000 */
[--C-:B------:R-:W-:Y:S01]  /*cec0*/  @!P6 IMAD.IADD R15, R15, 0x1, -R12.reuse ;  /* 0x000000010f0fe824 */ /* 0x100fe200078e0a0c */
[----:B------:R0:W-:Y:S01]  /*ced0*/  STL [R1+0x310], R3 ;  /* 0x0003100301007387 */ /* 0x0001e20000100800 */
[----:B------:R-:W-:Y:S02]  /*cee0*/  @!P4 IMAD.IADD R9, R9, 0x1, -R12 ;  /* 0x000000010909c824 */ /* 0x000fe400078e0a0c */
[----:B------:R-:W-:Y:S01]  /*cef0*/  IMAD.MOV R20, RZ, RZ, -R20 ;  /* 0x000000ffff147224 */ /* 0x000fe200078e0a14 */
[C---:B------:R-:W-:Y:S01]  /*cf00*/  ISETP.GT.U32.AND P4, PT, R12.reuse, R15, PT ;  /* 0x0000000f0c00720c */ /* 0x040fe20003f84070 */
[C---:B------:R-:W-:Y:S01]  /*cf10*/  IMAD R6, R12.reuse, R0, R6 ;  /* 0x000000000c067224 */ /* 0x040fe200078e0206 */
[----:B------:R-:W-:Y:S01]  /*cf20*/  IABS R0, R4 ;  /* 0x0000000400007213 */ /* 0x000fe20000000000 */
[----:B------:R-:W-:Y:S01]  /*cf30*/  IMAD R11, R12, R20, R11 ;  /* 0x000000140c0b7224 */ /* 0x000fe200078e020b */
[----:B------:R-:W-:Y:S01]  /*cf40*/  LOP3.LUT R20, R10, 0x30, RZ, 0xfc, !PT ;  /* 0x000000300a147812 */ /* 0x000fe200078efcff */
[----:B------:R-:W-:Y:S01]  /*cf50*/  IMAD.HI.U32 R18, R14, R5, RZ ;  /* 0x000000050e127227 */ /* 0x000fe200078e00ff */
[----:B------:R-:W-:-:S03]  /*cf60*/  ISETP.GT.U32.AND P6, PT, R12, R6, PT ;  /* 0x000000060c00720c */ /* 0x000fc60003fc4070 */
[----:B0-----:R-:W-:Y:S02]  /*cf70*/  IMAD.MOV.U32 R3, RZ, RZ, R17 ;  /* 0x000000ffff037224 */ /* 0x001fe400078e0011 */
[----:B------:R-:W-:Y:S02]  /*cf80*/  @!P3 IMAD.MOV R16, RZ, RZ, -R16 ;  /* 0x000000ffff10b224 */ /* 0x000fe400078e0a10 */
[----:B------:R-:W-:Y:S01]  /*cf90*/  @!P1 IMAD.MOV R3, RZ, RZ, -R3 ;  /* 0x000000ffff039224 */ /* 0x000fe200078e0a03 */
[C---:B------:R-:W-:Y:S01]  /*cfa0*/  ISETP.GT.U32.AND P1, PT, R12.reuse, R9, PT ;  /* 0x000000090c00720c */ /* 0x040fe20003f24070 */
[----:B------:R-:W-:Y:S01]  /*cfb0*/  @!P4 IMAD.IADD R15, R15, 0x1, -R12 ;  /* 0x000000010f0fc824 */ /* 0x000fe200078e0a0c */
[----:B------:R-:W-:Y:S01]  /*cfc0*/  ISETP.GT.U32.AND P4, PT, R12, R11, PT ;  /* 0x0000000b0c00720c */ /* 0x000fe20003f84070 */
[----:B------:R-:W-:Y:S01]  /*cfd0*/  IMAD.MOV R18, RZ, RZ, -R18 ;  /* 0x000000ffff127224 */ /* 0x000fe200078e0a12 */
[----:B------:R0:W-:Y:S01]  /*cfe0*/  STL [R1+0x68], R3 ;  /* 0x0000680301007387 */ /* 0x0001e20000100800 */
[----:B------:R-:W-:-:S02]  /*cff0*/  @!P6 IMAD.IADD R6, R6, 0x1, -R12 ;  /* 0x000000010606e824 */ /* 0x000fc400078e0a0c */
[----:B------:R-:W-:Y:S01]  /*d000*/  IMAD R5, R12, R18, R5 ;  /* 0x000000120c057224 */ /* 0x000fe200078e0205 */
[----:B------:R-:W-:Y:S01]  /*d010*/  STL [R1+0x70], R16 ;  /* 0x0000701001007387 */ /* 0x000fe20000100800 */
[----:B------:R-:W-:Y:S01]  /*d020*/  IMAD.HI.U32 R17, R14, R0, RZ ;  /* 0x000000000e117227 */ /* 0x000fe200078e00ff */
[C---:B------:R-:W-:Y:S02]  /*d030*/  ISETP.GT.U32.AND P6, PT, R12.reuse, R6, PT ;  /* 0x000000060c00720c */ /* 0x040fe40003fc4070 */
[----:B------:R-:W-:Y:S01]  /*d040*/  ISETP.GT.U32.AND P3, PT, R12, R5, PT ;  /* 0x000000050c00720c */ /* 0x000fe20003f64070 */
[--C-:B------:R-:W-:Y:S02]  /*d050*/  @!P1 IMAD.IADD R9, R9, 0x1, -R12.reuse ;  /* 0x0000000109099824 */ /* 0x100fe400078e0a0c */
[----:B0-----:R-:W-:Y:S02]  /*d060*/  IMAD.MOV.U32 R3, RZ, RZ, R15 ;  /* 0x000000ffff037224 */ /* 0x001fe400078e000f */
[----:B------:R-:W-:Y:S01]  /*d070*/  @!P4 IMAD.IADD R11, R11, 0x1, -R12 ;  /* 0x000000010b0bc824 */ /* 0x000fe200078e0a0c */
[----:B------:R-:W-:Y:S01]  /*d080*/  ISETP.GE.AND P4, PT, R4, RZ, PT ;  /* 0x000000ff0400720c */ /* 0x000fe20003f86270 */
[----:B------:R-:W-:Y:S01]  /*d090*/  @!P5 IMAD.MOV R3, RZ, RZ, -R3 ;  /* 0x000000ffff03d224 */ /* 0x000fe200078e0a03 */
[----:B------:R-:W-:Y:S01]  /*d0a0*/  ISETP.GE.AND P5, PT, R8, RZ, PT ;  /* 0x000000ff0800720c */ /* 0x000fe20003fa6270 */
[----:B------:R-:W-:-:S03]  /*d0b0*/  IMAD.HI.U32 R8, R14, R7, RZ ;  /* 0x000000070e087227 */ /* 0x000fc600078e00ff */
[----:B------:R0:W-:Y:S01]  /*d0c0*/  STL [R1+0x74], R3 ;  /* 0x0000740301007387 */ /* 0x0001e20000100800 */
[----:B------:R-:W-:Y:S02]  /*d0d0*/  IMAD.MOV R8, RZ, RZ, -R8 ;  /* 0x000000ffff087224 */ /* 0x000fe400078e0a08 */
[----:B------:R-:W-:Y:S02]  /*d0e0*/  IMAD.MOV R17, RZ, RZ, -R17 ;  /* 0x000000ffff117224 */ /* 0x000fe400078e0a11 */
[----:B------:R-:W-:Y:S01]  /*d0f0*/  IMAD R4, R12, R8, R7 ;  /* 0x000000080c047224 */ /* 0x000fe200078e0207 */
[----:B------:R-:W-:Y:S01]  /*d100*/  LOP3.LUT R7, R10, 0x54, RZ, 0xfc, !PT ;  /* 0x000000540a077812 */ /* 0x000fe200078efcff */
[--C-:B------:R-:W-:Y:S01]  /*d110*/  @!P6 IMAD.IADD R6, R6, 0x1, -R12.reuse ;  /* 0x000000010606e824 */ /* 0x100fe200078e0a0c */
[----:B------:R-:W-:Y:S01]  /*d120*/  ISETP.GE.AND P6, PT, R13, RZ, PT ;  /* 0x000000ff0d00720c */ /* 0x000fe20003fc6270 */
[----:B------:R-:W-:Y:S01]  /*d130*/  @!P3 IMAD.IADD R5, R5, 0x1, -R12 ;  /* 0x000000010505b824 */ /* 0x000fe200078e0a0c */
[----:B------:R-:W-:Y:S01]  /*d140*/  LOP3.LUT R13, R10, 0x52, RZ, 0xfc, !PT ;  /* 0x000000520a0d7812 */ /* 0x000fe200078efcff */
[----:B0-----:R-:W-:Y:S01]  /*d150*/  IMAD.MOV.U32 R3, RZ, RZ, R9 ;  /* 0x000000ffff037224 */ /* 0x001fe200078e0009 */
[----:B------:R-:W-:Y:S01]  /*d160*/  IABS R15, R7 ;  /* 0x00000007000f7213 */ /* 0x000fe20000000000 */
[C---:B------:R-:W-:Y:S01]  /*d170*/  IMAD R0, R12.reuse, R17, R0 ;  /* 0x000000110c007224 */ /* 0x040fe200078e0200 */
[C---:B------:R-:W-:Y:S01]  /*d180*/  ISETP.GT.U32.AND P3, PT, R12.reuse, R5, PT ;  /* 0x000000050c00720c */ /* 0x040fe20003f64070 */
[----:B------:R-:W-:Y:S01]  /*d190*/  @!P0 IMAD.MOV R3, RZ, RZ, -R3 ;  /* 0x000000ffff038224 */ /* 0x000fe200078e0a03 */
[----:B------:R-:W-:-:S02]  /*d1a0*/  ISETP.GT.U32.AND P0, PT, R12, R11, PT ;  /* 0x0000000b0c00720c */ /* 0x000fc40003f04070 */
[----:B------:R-:W-:Y:S02]  /*d1b0*/  ISETP.GT.U32.AND P1, PT, R12, R0, PT ;  /* 0x000000000c00720c */ /* 0x000fe40003f24070 */
[----:B------:R0:W-:Y:S01]  /*d1c0*/  STL [R1+0x15c], R3 ;  /* 0x00015c0301007387 */ /* 0x0001e20000100800 */
[----:B------:R-:W-:Y:S02]  /*d1d0*/  IABS R9, R13 ;  /* 0x0000000d00097213 */ /* 0x000fe40000000000 */
[----:B------:R-:W-:-:S03]  /*d1e0*/  LOP3.LUT R17, R10, 0x32, RZ, 0xfc, !PT ;  /* 0x000000320a117812 */ /* 0x000fc600078efcff */
[----:B------:R-:W-:Y:S01]  /*d1f0*/  IMAD.HI.U32 R8, R14, R9, RZ ;  /* 0x000000090e087227 */ /* 0x000fe200078e00ff */
[----:B------:R-:W-:-:S03]  /*d200*/  IABS R17, R17 ;  /* 0x0000001100117213 */ /* 0x000fc60000000000 */
[----:B------:R-:W-:Y:S01]  /*d210*/  @!P0 IMAD.IADD R11, R11, 0x1, -R12 ;  /* 0x000000010b0b8824 */ /* 0x000fe200078e0a0c */
[----:B------:R-:W-:Y:S01]  /*d220*/  ISETP.GT.U32.AND P0, PT, R12, R4, PT ;  /* 0x000000040c00720c */ /* 0x000fe20003f04070 */
[----:B0-----:R-:W-:Y:S02]  /*d230*/  IMAD.MOV.U32 R3, RZ, RZ, R6 ;  /* 0x000000ffff037224 */ /* 0x001fe400078e0006 */
[----:B------:R-:W-:-:S04]  /*d240*/  IMAD.HI.U32 R6, R14, R15, RZ ;  /* 0x0000000f0e067227 */ /* 0x000fc800078e00ff */
[----:B------:R-:W-:Y:S01]  /*d250*/  @!P2 IMAD.MOV R3, RZ, RZ, -R3 ;  /* 0x000000ffff03a224 */ /* 0x000fe200078e0a03 */
[----:B------:R-:W-:Y:S01]  /*d260*/  ISETP.GE.AND P2, PT, R2, RZ, PT ;  /* 0x000000ff0200720c */ /* 0x000fe20003f46270 */
[--C-:B------:R-:W-:Y:S01]  /*d270*/  @!P3 IMAD.IADD R5, R5, 0x1, -R12.reuse ;  /* 0x000000010505b824 */ /* 0x100fe200078e0a0c */
[----:B------:R-:W-:Y:S01]  /*d280*/  ISETP.GE.AND P3, PT, R7, RZ, PT ;  /* 0x000000ff0700720c */ /* 0x000fe20003f66270 */
[--C-:B------:R-:W-:Y:S01]  /*d290*/  @!P1 IMAD.IADD R0, R0, 0x1, -R12.reuse ;  /* 0x0000000100009824 */ /* 0x100fe200078e0a0c */
[----:B------:R0:W-:Y:S01]  /*d2a0*/  STL [R1+0x268], R3 ;  /* 0x0002680301007387 */ /* 0x0001e20000100800 */
[----:B------:R-:W-:Y:S01]  /*d2b0*/  @!P0 IMAD.IADD R4, R4, 0x1, -R12 ;  /* 0x0000000104048824 */ /* 0x000fe200078e0a0c */
[----:B------:R-:W-:Y:S02]  /*d2c0*/  LOP3.LUT R7, R10, 0x50, RZ, 0xfc, !PT ;  /* 0x000000500a077812 */ /* 0x000fe400078efcff */
[----:B------:R-:W-:Y:S02]  /*d2d0*/  ISETP.GT.U32.AND P1, PT, R12, R0, PT ;  /* 0x000000000c00720c */ /* 0x000fe40003f24070 */
[----:B------:R-:W-:-:S02]  /*d2e0*/  IABS R2, R7 ;  /* 0x0000000700027213 */ /* 0x000fc40000000000 */
[----:B------:R-:W-:Y:S01]  /*d2f0*/  ISETP.GE.AND P0, PT, R7, RZ, PT ;  /* 0x000000ff0700720c */ /* 0x000fe20003f06270 */
[----:B0-----:R-:W-:Y:S02]  /*d300*/  IMAD.MOV.U32 R3, RZ, RZ, R11 ;  /* 0x000000ffff037224 */ /* 0x001fe400078e000b */
[----:B------:R-:W-:Y:S02]  /*d310*/  IMAD.MOV R11, RZ, RZ, -R6 ;  /* 0x000000ffff0b7224 */ /* 0x000fe400078e0a06 */
[----:B------:R-:W-:Y:S01]  /*d320*/  @!P5 IMAD.MOV R3, RZ, RZ, -R3 ;  /* 0x000000ffff03d224 */ /* 0x000fe200078e0a03 */
[C---:B------:R-:W-:Y:S01]  /*d330*/  ISETP.GT.U32.AND P5, PT, R12.reuse, R4, PT ;  /* 0x000000040c00720c */ /* 0x040fe20003fa4070 */
[----:B------:R-:W-:Y:S02]  /*d340*/  IMAD.MOV R6, RZ, RZ, -R8 ;  /* 0x000000ffff067224 */ /* 0x000fe400078e0a08 */
[C---:B------:R-:W-:Y:S01]  /*d350*/  IMAD R15, R12.reuse, R11, R15 ;  /* 0x0000000b0c0f7224 */ /* 0x040fe200078e020f */
[----:B------:R0:W-:Y:S01]  /*d360*/  STL [R1+0x278], R3 ;  /* 0x0002780301007387 */ /* 0x0001e20000100800 */
[----:B------:R-:W-:Y:S01]  /*d370*/  IMAD R9, R12, R6, R9 ;  /* 0x000000060c097224 */ /* 0x000fe200078e0209 */
[----:B------:R-:W-:Y:S01]  /*d380*/  LOP3.LUT R6, R10, 0x48, RZ, 0xfc, !PT ;  /* 0x000000480a067812 */ /* 0x000fe200078efcff */
[----:B------:R-:W-:Y:S01]  /*d390*/  @!P1 IMAD.IADD R0, R0, 0x1, -R12 ;  /* 0x0000000100009824 */ /* 0x000fe200078e0a0c */
[----:B------:R-:W-:-:S02]  /*d3a0*/  ISETP.GE.AND P1, PT, R13, RZ, PT ;  /* 0x000000ff0d00720c */ /* 0x000fc40003f26270 */
[----:B------:R-:W-:Y:S01]  /*d3b0*/  LOP3.LUT R13, R10, 0x4e, RZ, 0xfc, !PT ;  /* 0x0000004e0a0d7812 */ /* 0x000fe200078efcff */
[----:B------:R-:W-:Y:S02]  /*d3c0*/  @!P4 IMAD.MOV R0, RZ, RZ, -R0 ;  /* 0x000000ffff00c224 */ /* 0x000fe400078e0a00 */
[----:B------:R-:W-:Y:S01]  /*d3d0*/  @!P5 IMAD.IADD R4, R4, 0x1, -R12 ;  /* 0x000000010404d824 */ /* 0x000fe200078e0a0c */
[----:B------:R-:W-:Y:S01]  /*d3e0*/  ISETP.GT.U32.AND P5, PT, R12, R9, PT ;  /* 0x000000090c00720c */ /* 0x000fe20003fa4070 */
[----:B0-----:R-:W-:Y:S01]  /*d3f0*/  IMAD.MOV.U32 R3, RZ, RZ, R5 ;  /* 0x000000ffff037224 */ /* 0x001fe200078e0005 */
[----:B------:R-:W-:Y:S01]  /*d400*/  ISETP.GE.AND P4, PT, R13, RZ, PT ;  /* 0x000000ff0d00720c */ /* 0x000fe20003f86270 */
[----:B------:R-:W-:Y:S01]  /*d410*/  IMAD.HI.U32 R5, R14, R2, RZ ;  /* 0x000000020e057227 */ /* 0x000fe200078e00ff */
[----:B------:R-:W-:-:S03]  /*d420*/  IABS R13, R13 ;  /* 0x0000000d000d7213 */ /* 0x000fc60000000000 */
[----:B------:R-:W-:Y:S01]  /*d430*/  @!P6 IMAD.MOV R3, RZ, RZ, -R3 ;  /* 0x000000ffff03e224 */ /* 0x000fe200078e0a03 */
[----:B------:R-:W-:Y:S01]  /*d440*/  ISETP.GT.U32.AND P6, PT, R12, R15, PT ;  /* 0x0000000f0c00720c */ /* 0x000fe20003fc4070 */
[----:B------:R-:W-:Y:S02]  /*d450*/  IMAD.MOV R5, RZ, RZ, -R5 ;  /* 0x000000ffff057224 */ /* 0x000fe400078e0a05 */
[----:B------:R-:W-:Y:S01]  /*d460*/  IMAD.HI.U32 R7, R14, R13, RZ ;  /* 0x0000000d0e077227 */ /* 0x000fe200078e00ff */
[----:B------:R0:W-:Y:S03]  /*d470*/  STL [R1+0x27c], R3 ;  /* 0x00027c0301007387 */ /* 0x0001e60000100800 */
[----:B------:R-:W-:Y:S01]  /*d480*/  IMAD R2, R12, R5, R2 ;  /* 0x000000050c027224 */ /* 0x000fe200078e0202 */
[----:B------:R2:W-:Y:S01]  /*d490*/  STL [R1+0x284], R0 ;  /* 0x0002840001007387 */ /* 0x0005e20000100800 */
        /* <DEDUP_REMOVED lines=8> */
[----:B------:R-:W-:Y:S01]  /*d520*/  ISETP.GT.U32.AND P5, PT, R12, R15, PT ;  /* 0x0000000f0c00720c */ /* 0x000fe20003fa4070 */
[----:B------:R-:W-:Y:S01]  /*d530*/  @!P2 IMAD.MOV R3, RZ, RZ, -R3 ;  /* 0x000000ffff03a224 */ /* 0x000fe200078e0a03 */
[----:B--2---:R-:W-:Y:S01]  /*d540*/  LOP3.LUT R0, R10, 0x4c, RZ, 0xfc, !PT ;  /* 0x0000004c0a007812 */ /* 0x004fe200078efcff */
[----:B------:R-:W-:Y:S01]  /*d550*/  IMAD.HI.U32 R4, R14, R8, RZ ;  /* 0x000000080e047227 */ /* 0x000fe200078e00ff */
[----:B------:R-:W-:Y:S02]  /*d560*/  IABS R7, R6 ;  /* 0x0000000600077213 */ /* 0x000fe40000000000 */
[----:B------:R-:W-:Y:S01]  /*d570*/  IABS R11, R0 ;  /* 0x00000000000b7213 */ /* 0x000fe20000000000 */
[----:B------:R0:W-:Y:S01]  /*d580*/  STL [R1+0x26c], R3 ;  /* 0x00026c0301007387 */ /* 0x0001e20000100800 */
[----:B------:R-:W-:-:S02]  /*d590*/  IMAD.MOV R4, RZ, RZ, -R4 ;  /* 0x000000ffff047224 */ /* 0x000fc400078e0a04 */
[----:B------:R-:W-:Y:S01]  /*d5a0*/  @!P6 IMAD.IADD R2, R2, 0x1, -R12 ;  /* 0x000000010202e824 */ /* 0x000fe200078e0a0c */
[----:B------:R-:W-:Y:S01]  /*d5b0*/  ISETP.GT.U32.AND P6, PT, R12, R9, PT ;  /* 0x000000090c00720c */ /* 0x000fe20003fc4070 */
[----:B------:R-:W-:-:S03]  /*d5c0*/  IMAD.HI.U32 R16, R14, R11, RZ ;  /* 0x0000000b0e107227 */ /* 0x000fc600078e00ff */
[C---:B------:R-:W-:Y:S01]  /*d5d0*/  ISETP.GT.U32.AND P2, PT, R12.reuse, R2, PT ;  /* 0x000000020c00720c */ /* 0x040fe20003f44070 */
[----:B------:R-:W-:Y:S01]  /*d5e0*/  @!P5 IMAD.IADD R15, R15, 0x1, -R12 ;  /* 0x000000010f0fd824 */ /* 0x000fe200078e0a0c */
[----:B------:R-:W-:Y:S01]  /*d5f0*/  ISETP.GT.U32.AND P5, PT, R12, R13, PT ;  /* 0x0000000d0c00720c */ /* 0x000fe20003fa4070 */
[----:B------:R-:W-:Y:S02]  /*d600*/  IMAD.MOV R16, RZ, RZ, -R16 ;  /* 0x000000ffff107224 */ /* 0x000fe400078e0a10 */
[----:B0-----:R-:W-:Y:S01]  /*d610*/  IMAD.MOV.U32 R3, RZ, RZ, R15 ;  /* 0x000000ffff037224 */ /* 0x001fe200078e000f */
[----:B------:R-:W-:Y:S01]  /*d620*/  LOP3.LUT R15, R10, 0x46, RZ, 0xfc, !PT ;  /* 0x000000460a0f7812 */ /* 0x000fe200078efcff */
[C---:B------:R-:W-:Y:S02]  /*d630*/  IMAD R11, R12.reuse, R16, R11 ;  /* 0x000000100c0b7224 */ /* 0x040fe400078e020b */
[----:B------:R-:W-:Y:S02]  /*d640*/  @!P3 IMAD.MOV R3, RZ, RZ, -R3 ;  /* 0x000000ffff03b224 */ /* 0x000fe400078e0a03 */
[----:B------:R-:W-:Y:S01]  /*d650*/  @!P6 IMAD.IADD R9, R9, 0x1, -R12 ;  /* 0x000000010909e824 */ /* 0x000fe200078e0a0c */
[C---:B------:R-:W-:Y:S01]  /*d660*/  ISETP.GT.U32.AND P3, PT, R12.reuse, R11, PT ;  /* 0x0000000b0c00720c */ /* 0x040fe20003f64070 */
[----:B------:R-:W-:Y:S01]  /*d670*/  IMAD R8, R12, R4, R8 ;  /* 0x000000040c087224 */ /* 0x000fe200078e0208 */
[----:B------:R0:W-:Y:S01]  /*d680*/  STL [R1+0x24c], R3 ;  /* 0x00024c0301007387 */ /* 0x0001e20000100800 */
[----:B------:R-:W-:Y:S01]  /*d690*/  IMAD.HI.U32 R16, R14, R7, RZ ;  /* 0x000000070e107227 */ /* 0x000fe200078e00ff */
[----:B------:R-:W-:-:S02]  /*d6a0*/  IABS R4, R15 ;  /* 0x0000000f00047213 */ /* 0x000fc40000000000 */
[----:B------:R-:W-:Y:S01]  /*d6b0*/  ISETP.GT.U32.AND P6, PT, R12, R8, PT ;  /* 0x000000080c00720c */ /* 0x000fe20003fc4070 */
[--C-:B------:R-:W-:Y:S01]  /*d6c0*/  @!P5 IMAD.IADD R13, R13, 0x1, -R12.reuse ;  /* 0x000000010d0dd824 */ /* 0x100fe200078e0a0c */
[----:B------:R-:W-:Y:S01]  /*d6d0*/  ISETP.GE.AND P5, PT, R5, RZ, PT ;  /* 0x000000ff0500720c */ /* 0x000fe20003fa6270 */
[----:B------:R-:W-:Y:S01]  /*d6e0*/  @!P2 IMAD.IADD R2, R2, 0x1, -R12 ;  /* 0x000000010202a824 */ /* 0x000fe200078e0a0c */
[----:B------:R-:W-:Y:S01]  /*d6f0*/  ISETP.GE.AND P2, PT, R0, RZ, PT ;  /* 0x000000ff0000720c */ /* 0x000fe20003f46270 */
[----:B------:R-:W-:Y:S01]  /*d700*/  IMAD.MOV R16, RZ, RZ, -R16 ;  /* 0x000000ffff107224 */ /* 0x000fe200078e0a10 */
[----:B------:R-:W-:Y:S01]  /*d710*/  LOP3.LUT R0, R10, 0x44, RZ, 0xfc, !PT ;  /* 0x000000440a007812 */ /* 0x000fe200078efcff */
[----:B0-----:R-:W-:Y:S02]  /*d720*/  IMAD.MOV.U32 R3, RZ, RZ, R9 ;  /* 0x000000ffff037224 */ /* 0x001fe400078e0009 */
[----:B------:R-:W-:Y:S01]  /*d730*/  @!P3 IMAD.IADD R11, R11, 0x1, -R12 ;  /* 0x000000010b0bb824 */ /* 0x000fe200078e0a0c */
[C---:B------:R-:W-:Y:S01]  /*d740*/  ISETP.GT.U32.AND P3, PT, R12.reuse, R13, PT ;  /* 0x0000000d0c00720c */ /* 0x040fe20003f64070 */
[----:B------:R-:W-:Y:S01]  /*d750*/  @!P1 IMAD.MOV R3, RZ, RZ, -R3 ;  /* 0x000000ffff039224 */ /* 0x000fe200078e0a03 */
[----:B------:R-:W-:Y:S01]  /*d760*/  IABS R5, R0 ;  /* 0x0000000000057213 */ /* 0x000fe20000000000 */
[----:B------:R-:W-:-:S02]  /*d770*/  IMAD R7, R12, R16, R7 ;  /* 0x000000100c077224 */ /* 0x000fc400078e0207 */
[----:B------:R-:W-:Y:S01]  /*d780*/  IMAD.HI.U32 R9, R14, R4, RZ ;  /* 0x000000040e097227 */ /* 0x000fe200078e00ff */
[----:B------:R0:W-:Y:S03]  /*d790*/  STL [R1+0x174], R3 ;  /* 0x0001740301007387 */ /* 0x0001e60000100800 */
[--C-:B------:R-:W-:Y:S01]  /*d7a0*/  @!P6 IMAD.IADD R8, R8, 0x1, -R12.reuse ;  /* 0x000000010808e824 */ /* 0x100fe200078e0a0c */
[C---:B------:R-:W-:Y:S01]  /*d7b0*/  ISETP.GT.U32.AND P6, PT, R12.reuse, R11, PT ;  /* 0x0000000b0c00720c */ /* 0x040fe20003fc4070 */
[----:B------:R-:W-:Y:S02]  /*d7c0*/  IMAD.MOV R9, RZ, RZ, -R9 ;  /* 0x000000ffff097224 */ /* 0x000fe400078e0a09 */
[----:B------:R-:W-:Y:S01]  /*d7d0*/  @!P3 IMAD.IADD R13, R13, 0x1, -R12 ;  /* 0x000000010d0db824 */ /* 0x000fe200078e0a0c */
[C---:B------:R-:W-:Y:S01]  /*d7e0*/  ISETP.GT.U32.AND P1, PT, R12.reuse, R8, PT ;  /* 0x000000080c00720c */ /* 0x040fe20003f24070 */
[----:B------:R-:W-:Y:S01]  /*d7f0*/  IMAD R4, R12, R9, R4 ;  /* 0x000000090c047224 */ /* 0x000fe200078e0204 */
[----:B------:R-:W-:Y:S01]  /*d800*/  ISETP.GE.AND P3, PT, R6, RZ, PT ;  /* 0x000000ff0600720c */ /* 0x000fe20003f66270 */
[----:B0-----:R-:W-:Y:S01]  /*d810*/  IMAD.MOV.U32 R3, RZ, RZ, R2 ;  /* 0x000000ffff037224 */ /* 0x001fe200078e0002 */
[----:B------:R-:W-:Y:S01]  /*d820*/  LOP3.LUT R2, R10, 0x42, RZ, 0xfc, !PT ;  /* 0x000000420a027812 */ /* 0x000fe200078efcff */
[----:B------:R-:W-:-:S03]  /*d830*/  IMAD.HI.U32 R9, R14, R5, RZ ;  /* 0x000000050e097227 */ /* 0x000fc600078e00ff */
[----:B------:R-:W-:Y:S01]  /*d840*/  IABS R6, R2 ;  /* 0x0000000200067213 */ /* 0x000fe20000000000 */
[----:B------:R-:W-:Y:S01]  /*d850*/  @!P0 IMAD.MOV R3, RZ, RZ, -R3 ;  /* 0x000000ffff038224 */ /* 0x000fe200078e0a03 */
[C---:B------:R-:W-:Y:S01]  /*d860*/  ISETP.GT.U32.AND P0, PT, R12.reuse, R7, PT ;  /* 0x000000070c00720c */ /* 0x040fe20003f04070 */
[--C-:B------:R-:W-:Y:S01]  /*d870*/  @!P6 IMAD.IADD R11, R11, 0x1, -R12.reuse ;  /* 0x000000010b0be824 */ /* 0x100fe200078e0a0c */
[----:B------:R-:W-:Y:S01]  /*d880*/  ISETP.GT.U32.AND P6, PT, R12, R4, PT ;  /* 0x000000040c00720c */ /* 0x000fe20003fc4070 */
[----:B------:R-:W-:Y:S01]  /*d890*/  @!P1 IMAD.IADD R8, R8, 0x1, -R12 ;  /* 0x0000000108089824 */ /* 0x000fe200078e0a0c */
[----:B------:R0:W-:Y:S01]  /*d8a0*/  STL [R1+0x234], R3 ;  /* 0x0002340301007387 */ /* 0x0001e20000100800 */
[----:B------:R-:W-:Y:S01]  /*d8b0*/  @!P2 IMAD.MOV R11, RZ, RZ, -R11 ;  /* 0x000000ffff0ba224 */ /* 0x000fe200078e0a0b */
[----:B------:R-:W-:-:S07]  /*d8c0*/  ISETP.GE.AND P1, PT, R15, RZ, PT ;  /* 0x000000ff0f00720c */ /* 0x000fce0003f26270 */
[----:B------:R-:W-:Y:S02]  /*d8d0*/  @!P0 IMAD.IADD R7, R7, 0x1, -R12 ;  /* 0x0000000107078824 */ /* 0x000fe400078e0a0c */
[----:B0-----:R-:W-:Y:S02]  /*d8e0*/  IMAD.MOV.U32 R3, RZ, RZ, R13 ;  /* 0x000000ffff037224 */ /* 0x001fe400078e000d */
[----:B------:R-:W-:Y:S01]  /*d8f0*/  IMAD.MOV R13, RZ, RZ, -R9 ;  /* 0x000000ffff0d7224 */ /* 0x000fe200078e0a09 */
[----:B------:R-:W-:Y:S01]  /*d900*/  ISETP.GT.U32.AND P0, PT, R12, R7, PT ;  /* 0x000000070c00720c */ /* 0x000fe20003f04070 */
[----:B------:R-:W-:Y:S01]  /*d910*/  @!P4 IMAD.MOV R3, RZ, RZ, -R3 ;  /* 0x000000ffff03c224 */ /* 0x000fe200078e0a03 */
[----:B------:R-:W-:Y:S01]  /*d920*/  ISETP.GE.AND P4, PT, R0, RZ, PT ;  /* 0x000000ff0000720c */ /* 0x000fe20003f86270 */
[----:B------:R-:W-:Y:S01]  /*d930*/  IMAD R5, R12, R13, R5 ;  /* 0x0000000d0c057224 */ /* 0x000fe200078e0205 */
[----:B------:R-:W-:Y:S01]  /*d940*/  LOP3.LUT R0, R10, 0x40, RZ, 0xfc, !PT ;  /* 0x000000400a007812 */ /* 0x000fe200078efcff */
[----:B------:R-:W-:Y:S01]  /*d950*/  IMAD.HI.U32 R9, R14, R6, RZ ;  /* 0x000000060e097227 */ /* 0x000fe200078e00ff */
[----:B------:R0:W-:Y:S01]  /*d960*/  STL [R1+0x17c], R3 ;  /* 0x00017c0301007387 */ /* 0x0001e20000100800 */
[----:B------:R-:W-:-:S02]  /*d970*/  LOP3.LUT R13, R10, 0x34, RZ, 0xfc, !PT ;  /* 0x000000340a0d7812 */ /* 0x000fc400078efcff */
[----:B------:R-:W-:Y:S01]  /*d980*/  ISETP.GT.U32.AND P2, PT, R12, R5, PT ;  /* 0x000000050c00720c */ /* 0x000fe20003f44070 */
[----:B------:R-:W-:Y:S01]  /*d990*/  IMAD.MOV R9, RZ, RZ, -R9 ;  /* 0x000000ffff097224 */ /* 0x000fe200078e0a09 */
[----:B------:R-:W-:Y:S01]  /*d9a0*/  STL [R1+0x184], R11 ;  /* 0x0001840b01007387 */ /* 0x000fe20000100800 */
[--C-:B------:R-:W-:Y:S02]  /*d9b0*/  @!P6 IMAD.IADD R4, R4, 0x1, -R12.reuse ;  /* 0x000000010404e824 */ /* 0x100fe400078e0a0c */
[----:B------:R-:W-:Y:S01]  /*d9c0*/  @!P0 IMAD.IADD R7, R7, 0x1, -R12 ;  /* 0x0000000107078824 */ /* 0x000fe200078e0a0c */
[----:B------:R-:W-:Y:S01]  /*d9d0*/  ISETP.GE.AND P0, PT, R0, RZ, PT ;  /* 0x000000ff0000720c */ /* 0x000fe20003f06270 */
[----:B0-----:R-:W-:Y:S01]  /*d9e0*/  IMAD.MOV.U32 R3, RZ, RZ, R8 ;  /* 0x000000ffff037224 */ /* 0x001fe200078e0008 */
[----:B------:R-:W-:Y:S02]  /*d9f0*/  IABS R8, R0 ;  /* 0x0000000000087213 */ /* 0x000fe40000000000 */
[----:B------:R-:W-:Y:S01]  /*da00*/  ISETP.GT.U32.AND P6, PT, R12, R4, PT ;  /* 0x000000040c00720c */ /* 0x000fe20003fc4070 */
[----:B------:R-:W-:Y:S01]  /*da10*/  @!P5 IMAD.MOV R3, RZ, RZ, -R3 ;  /* 0x000000ffff03d224 */ /* 0x000fe200078e0a03 */
[----:B------:R-:W-:Y:S01]  /*da20*/  ISETP.GE.AND P5, PT, R2, RZ, PT ;  /* 0x000000ff0200720c */ /* 0x000fe20003fa6270 */
[----:B------:R-:W-:Y:S01]  /*da30*/  @!P2 IMAD.IADD R5, R5, 0x1, -R12 ;  /* 0x000000010505a824 */ /* 0x000fe200078e0a0c */
[----:B------:R-:W-:Y:S01]  /*da40*/  LOP3.LUT R0, R10, 0x3e, RZ, 0xfc, !PT ;  /* 0x0000003e0a007812 */ /* 0x000fe200078efcff */
[----:B------:R-:W-:Y:S01]  /*da50*/  IMAD R2, R12, R9, R6 ;  /* 0x000000090c027224 */ /* 0x000fe200078e0206 */
[----:B------:R0:W-:Y:S01]  /*da60*/  STL [R1+0x1e4], R3 ;  /* 0x0001e40301007387 */ /* 0x0001e20000100800 */
[----:B------:R-:W-:-:S02]  /*da70*/  LOP3.LUT R9, R10, 0x3c, RZ, 0xfc, !PT ;  /* 0x0000003c0a097812 */ /* 0x000fc400078efcff */
[----:B------:R-:W-:Y:S02]  /*da80*/  LOP3.LUT R6, R10, 0x3a, RZ, 0xfc, !PT ;  /* 0x0000003a0a067812 */ /* 0x000fe400078efcff */
[----:B------:R-:W-:Y:S02]  /*da90*/  ISETP.GT.U32.AND P2, PT, R12, R2, PT ;  /* 0x000000020c00720c */ /* 0x000fe40003f44070 */
[----:B------:R-:W-:Y:S01]  /*daa0*/  @!P6 IMAD.IADD R4, R4, 0x1, -R12 ;  /* 0x000000010404e824 */ /* 0x000fe200078e0a0c */
[----:B------:R-:W-:Y:S01]  /*dab0*/  ISETP.GE.AND P6, PT, R0, RZ, PT ;  /* 0x000000ff0000720c */ /* 0x000fe20003fc6270 */
[----:B0-----:R-:W-:Y:S01]  /*dac0*/  IMAD.MOV.U32 R3, RZ, RZ, R7 ;  /* 0x000000ffff037224 */ /* 0x001fe200078e0007 */
[----:B------:R-:W-:Y:S01]  /*dad0*/  IABS R0, R0 ;  /* 0x0000000000007213 */ /* 0x000fe20000000000 */
[----:B------:R-:W-:Y:S01]  /*dae0*/  IMAD.HI.U32 R7, R14, R8, RZ ;  /* 0x000000080e077227 */ /* 0x000fe200078e00ff */
[----:B------:R-:W-:Y:S02]  /*daf0*/  IABS R18, R9 ;  /* 0x0000000900127213 */ /* 0x000fe40000000000 */
[----:B------:R-:W-:Y:S01]  /*db00*/  IABS R11, c[0x0][0x178] ;  /* 0x00005e00000b7a13 */ /* 0x000fe20000000000 */
[----:B------:R-:W-:Y:S01]  /*db10*/  @!P3 IMAD.MOV R3, RZ, RZ, -R3 ;  /* 0x000000ffff03b224 */ /* 0x000fe200078e0a03 */
[----:B------:R-:W-:Y:S01]  /*db20*/  ISETP.GT.U32.AND P3, PT, R12, R5, PT ;  /* 0x000000050c00720c */ /* 0x000fe20003f64070 */
[----:B------:R-:W-:-:S02]  /*db30*/  IMAD.MOV R7, RZ, RZ, -R7 ;  /* 0x000000ffff077224 */ /* 0x000fc400078e0a07 */
[----:B------:R-:W-:Y:S01]  /*db40*/  @!P2 IMAD.IADD R2, R2, 0x1, -R12 ;  /* 0x000000010202a824 */ /* 0x000fe200078e0a0c */
[----:B------:R0:W-:Y:S01]  /*db50*/  STL [R1+0x1ec], R3 ;  /* 0x0001ec0301007387 */ /* 0x0001e20000100800 */
[----:B------:R-:W-:Y:S02]  /*db60*/  IMAD R8, R12, R7, R8 ;  /* 0x000000070c087224 */ /* 0x000fe400078e0208 */
[----:B------:R-:W-:Y:S01]  /*db70*/  IMAD.HI.U32 R7, R14, R0, RZ ;  /* 0x000000000e077227 */ /* 0x000fe200078e00ff */
[----:B------:R-:W-:-:S03]  /*db80*/  ISETP.GT.U32.AND P2, PT, R12, R2, PT ;  /* 0x000000020c00720c */ /* 0x000fc60003f44070 */
[----:B------:R-:W-:Y:S02]  /*db90*/  IMAD.MOV R7, RZ, RZ, -R7 ;  /* 0x000000ffff077224 */ /* 0x000fe400078e0a07 */
[----:B------:R-:W-:Y:S01]  /*dba0*/  @!P3 IMAD.IADD R5, R5, 0x1, -R12 ;  /* 0x000000010505b824 */ /* 0x000fe200078e0a0c */
[C---:B------:R-:W-:Y:S01]  /*dbb0*/  ISETP.GT.U32.AND P3, PT, R12.reuse, R8, PT ;  /* 0x000000080c00720c */ /* 0x040fe20003f64070 */
[----:B0-----:R-:W-:Y:S01]  /*dbc0*/  IMAD.MOV.U32 R3, RZ, RZ, R4 ;  /* 0x000000ffff037224 */ /* 0x001fe200078e0004 */
[----:B------:R-:W-:Y:S01]  /*dbd0*/  IABS R4, R6 ;  /* 0x0000000600047213 */ /* 0x000fe20000000000 */
[----:B------:R-:W-:Y:S02]  /*dbe0*/  IMAD R0, R12, R7, R0 ;  /* 0x000000070c007224 */ /* 0x000fe400078e0200 */
[----:B------:R-:W-:Y:S01]  /*dbf0*/  @!P1 IMAD.MOV R3, RZ, RZ, -R3 ;  /* 0x000000ffff039224 */ /* 0x000fe200078e0a03 */
[----:B------:R-:W-:Y:S01]  /*dc00*/  ISETP.GE.AND P1, PT, R9, RZ, PT ;  /* 0x000000ff0900720c */ /* 0x000fe20003f26270 */
[----:B------:R-:W-:-:S03]  /*dc10*/  IMAD.HI.U32 R9, R14, R18, RZ ;  /* 0x000000120e097227 */ /* 0x000fc600078e00ff */
[----:B------:R0:W-:Y:S01]  /*dc20*/  STL [R1+0x1e8], R3 ;  /* 0x0001e80301007387 */ /* 0x0001e20000100800 */
[--C-:B------:R-:W-:Y:S01]  /*dc30*/  @!P2 IMAD.IADD R2, R2, 0x1, -R12.reuse ;  /* 0x000000010202a824 */ /* 0x100fe200078e0a0c */
[----:B------:R-:W-:Y:S01]  /*dc40*/  ISETP.GT.U32.AND P2, PT, R12, R0, PT ;  /* 0x000000000c00720c */ /* 0x000fe20003f44070 */
[----:B------:R-:W-:Y:S02]  /*dc50*/  @!P3 IMAD.IADD R8, R8, 0x1, -R12 ;  /* 0x000000010808b824 */ /* 0x000fe400078e0a0c */
[----:B------:R-:W-:-:S03]  /*dc60*/  IMAD.MOV.U32 R16, RZ, RZ, R2 ;  /* 0x000000ffff107224 */ /* 0x000fc600078e0002 */
[----:B------:R-:W-:Y:S01]  /*dc70*/  ISETP.GT.U32.AND P3, PT, R12, R8, PT ;  /* 0x000000080c00720c */ /* 0x000fe20003f64070 */
[----:B------:R-:W-:Y:S02]  /*dc80*/  @!P5 IMAD.MOV R16, RZ, RZ, -R16 ;  /* 0x000000ffff10d224 */ /* 0x000fe400078e0a10 */
[----:B0-----:R-:W-:Y:S02]  /*dc90*/  IMAD.MOV.U32 R3, RZ, RZ, R5 ;  /* 0x000000ffff037224 */ /* 0x001fe400078e0005 */
[----:B------:R-:W-:-:S04]  /*dca0*/  IMAD.HI.U32 R5, R14, R4, RZ ;  /* 0x000000040e057227 */ /* 0x000fc800078e00ff */
[----:B------:R-:W-:Y:S01]  /*dcb0*/  @!P4 IMAD.MOV R3, RZ, RZ, -R3 ;  /* 0x000000ffff03c224 */ /* 0x000fe200078e0a03 */
[----:B------:R-:W-:Y:S01]  /*dcc0*/  ISETP.GE.AND P4, PT, R6, RZ, PT ;  /* 0x000000ff0600720c */ /* 0x000fe20003f86270 */
[----:B------:R-:W-:Y:S02]  /*dcd0*/  IMAD.MOV R6, RZ, RZ, -R9 ;  /* 0x000000ffff067224 */ /* 0x000fe400078e0a09 */
[----:B------:R-:W-:Y:S01]  /*dce0*/  IMAD.MOV R5, RZ, RZ, -R5 ;  /* 0x000000ffff057224 */ /* 0x000fe200078e0a05 */
[----:B------:R0:W-:Y:S01]  /*dcf0*/  STL [R1+0x1cc], R3 ;  /* 0x0001cc0301007387 */ /* 0x0001e20000100800 */
[----:B------:R-:W-:Y:S01]  /*dd00*/  IMAD R18, R12, R6, R18 ;  /* 0x000000060c127224 */ /* 0x000fe200078e0212 */
[----:B------:R-:W-:Y:S01]  /*dd10*/  LOP3.LUT R6, R10, 0x36, RZ, 0xfc, !PT ;  /* 0x000000360a067812 */ /* 0x000fe200078efcff */
[----:B------:R-:W-:Y:S01]  /*dd20*/  IMAD R4, R12, R5, R4 ;  /* 0x000000050c047224 */ /* 0x000fe200078e0204 */
[----:B------:R-:W-:Y:S01]  /*dd30*/  LOP3.LUT R5, R10, 0x38, RZ, 0xfc, !PT ;  /* 0x000000380a057812 */ /* 0x000fe200078efcff */
[--C-:B------:R-:W-:Y:S01]  /*dd40*/  @!P3 IMAD.IADD R8, R8, 0x1, -R12.reuse ;  /* 0x000000010808b824 */ /* 0x100fe200078e0a0c */
[----:B------:R-:W-:Y:S01]  /*dd50*/  ISETP.GT.U32.AND P5, PT, R12, R18, PT ;  /* 0x000000120c00720c */ /* 0x000fe20003fa4070 */
[----:B------:R-:W-:Y:S01]  /*dd60*/  @!P2 IMAD.IADD R0, R0, 0x1, -R12 ;  /* 0x000000010000a824 */ /* 0x000fe200078e0a0c */
[----:B------:R-:W-:Y:S01]  /*dd70*/  ISETP.GT.U32.AND P3, PT, R12, R4, PT ;  /* 0x000000040c00720c */ /* 0x000fe20003f64070 */
[----:B------:R2:W-:Y:S01]  /*dd80*/  STL [R1+0x1a4], R16 ;  /* 0x0001a41001007387 */ /* 0x0005e20000100800 */
[----:B------:R-:W-:Y:S01]  /*dd90*/  IABS R7, R5 ;  /* 0x0000000500077213 */ /* 0x000fe20000000000 */
[----:B0-----:R-:W-:Y:S01]  /*dda0*/  IMAD.MOV.U32 R3, RZ, RZ, R11 ;  /* 0x000000ffff037224 */ /* 0x001fe200078e000b */
[----:B------:R-:W-:-:S02]  /*ddb0*/  IABS R15, R6 ;  /* 0x00000006000f7213 */ /* 0x000fc40000000000 */
[----:B------:R-:W-:Y:S01]  /*ddc0*/  ISETP.GT.U32.AND P2, PT, R12, R0, PT ;  /* 0x000000000c00720c */ /* 0x000fe20003f44070 */
[----:B------:R-:W0:Y:S02]  /*ddd0*/  I2F.RP R9, R3 ;  /* 0x0000000300097306 */ /* 0x000e240000209400 */
[----:B------:R-:W-:Y:S01]  /*dde0*/  IMAD.HI.U32 R11, R14, R15, RZ ;  /* 0x0000000f0e0b7227 */ /* 0x000fe200078e00ff */
[----:B--2---:R-:W-:-:S03]  /*ddf0*/  IABS R16, R13 ;  /* 0x0000000d00107213 */ /* 0x004fc60000000000 */
[--C-:B------:R-:W-:Y:S02]  /*de00*/  @!P5 IMAD.IADD R18, R18, 0x1, -R12.reuse ;  /* 0x000000011212d824 */ /* 0x100fe400078e0a0c */
[----:B------:R-:W-:Y:S02]  /*de10*/  @!P3 IMAD.IADD R4, R4, 0x1, -R12 ;  /* 0x000000010404b824 */ /* 0x000fe400078e0a0c */
[----:B------:R-:W-:Y:S01]  /*de20*/  IMAD.HI.U32 R13, R14, R7, RZ ;  /* 0x000000070e0d7227 */ /* 0x000fe200078e00ff */
[C---:B------:R-:W-:Y:S02]  /*de30*/  ISETP.GT.U32.AND P5, PT, R12.reuse, R18, PT ;  /* 0x000000120c00720c */ /* 0x040fe40003fa4070 */
[----:B------:R-:W-:Y:S01]  /*de40*/  ISETP.GT.U32.AND P3, PT, R12, R4, PT ;  /* 0x000000040c00720c */ /* 0x000fe20003f64070 */
[----:B------:R-:W-:Y:S02]  /*de50*/  IMAD.MOV R13, RZ, RZ, -R13 ;  /* 0x000000ffff0d7224 */ /* 0x000fe400078e0a0d */
[----:B------:R-:W-:Y:S01]  /*de60*/  IMAD.HI.U32 R2, R14, R16, RZ ;  /* 0x000000100e027227 */ /* 0x000fe200078e00ff */
[----:B0-----:R-:W0:Y:S03]  /*de70*/  MUFU.RCP R9, R9 ;  /* 0x0000000900097308 */ /* 0x001e260000001000 */
[----:B------:R-:W-:-:S02]  /*de80*/  IMAD.MOV R11, RZ, RZ, -R11 ;  /* 0x000000ffff0b7224 */ /* 0x000fc400078e0a0b */
[C---:B------:R-:W-:Y:S02]  /*de90*/  IMAD R7, R12.reuse, R13, R7 ;  /* 0x0000000d0c077224 */ /* 0x040fe400078e0207 */
[----:B------:R-:W-:Y:S02]  /*dea0*/  IMAD.MOV R2, RZ, RZ, -R2 ;  /* 0x000000ffff027224 */ /* 0x000fe400078e0a02 */
[----:B------:R-:W-:Y:S02]  /*deb0*/  IMAD R15, R12, R11, R15 ;  /* 0x0000000b0c0f7224 */ /* 0x000fe400078e020f */
[----:B------:R-:W-:Y:S01]  /*dec0*/  @!P2 IMAD.IADD R0, R0, 0x1, -R12 ;  /* 0x000000010000a824 */ /* 0x000fe200078e0a0c */
[C---:B------:R-:W-:Y:S01]  /*ded0*/  ISETP.GT.U32.AND P2, PT, R12.reuse, R7, PT ;  /* 0x000000070c00720c */ /* 0x040fe20003f44070 */
[----:B------:R-:W-:Y:S01]  /*dee0*/  IMAD R16, R12, R2, R16 ;  /* 0x000000020c107224 */ /* 0x000fe200078e0210 */
[----:B------:R-:W-:Y:S01]  /*def0*/  IABS R2, R20 ;  /* 0x0000001400027213 */ /* 0x000fe20000000000 */
[--C-:B------:R-:W-:Y:S01]  /*df00*/  @!P5 IMAD.IADD R18, R18, 0x1, -R12.reuse ;  /* 0x000000011212d824 */ /* 0x100fe200078e0a0c */
[----:B------:R-:W-:Y:S01]  /*df10*/  ISETP.GT.U32.AND P5, PT, R12, R15, PT ;  /* 0x0000000f0c00720c */ /* 0x000fe20003fa4070 */
[----:B------:R-:W-:Y:S01]  /*df20*/  @!P3 IMAD.IADD R4, R4, 0x1, -R12 ;  /* 0x000000010404b824 */ /* 0x000fe200078e0a0c */
[----:B------:R-:W-:Y:S01]  /*df30*/  ISETP.GT.U32.AND P3, PT, R12, R16, PT ;  /* 0x000000100c00720c */ /* 0x000fe20003f64070 */
[----:B------:R-:W-:Y:S01]  /*df40*/  IMAD.HI.U32 R11, R14, R17, RZ ;  /* 0x000000110e0b7227 */ /* 0x000fe200078e00ff */
[----:B0-----:R-:W-:-:S03]  /*df50*/  IADD3 R9, R9, 0xffffffe, RZ ;  /* 0x0ffffffe09097810 */ /* 0x001fc60007ffe0ff */
[----:B------:R-:W-:Y:S02]  /*df60*/  IMAD.MOV.U32 R13, RZ, RZ, R8 ;  /* 0x000000ffff0d7224 */ /* 0x000fe400078e0008 */
[--C-:B------:R-:W-:Y:S01]  /*df70*/  @!P2 IMAD.IADD R7, R7, 0x1, -R12.reuse ;  /* 0x000000010707a824 */ /* 0x100fe200078e0a0c */
[----:B------:R-:W-:Y:S01]  /*df80*/  ISETP.GE.AND P2, PT, R5, RZ, PT ;  /* 0x000000ff0500720c */ /* 0x000fe20003f46270 */
[----:B------:R-:W-:Y:S01]  /*df90*/  IMAD.HI.U32 R5, R14, R2, RZ ;  /* 0x000000020e057227 */ /* 0x000fe200078e00ff */
[----:B------:R-:W0:Y:S03]  /*dfa0*/  F2I.FTZ.U32.TRUNC.NTZ R9, R9 ;  /* 0x0000000900097305 */ /* 0x000e26000021f000 */
[--C-:B------:R-:W-:Y:S01]  /*dfb0*/  @!P5 IMAD.IADD R15, R15, 0x1, -R12.reuse ;  /* 0x000000010f0fd824 */ /* 0x100fe200078e0a0c */
[----:B------:R-:W-:Y:S01]  /*dfc0*/  ISETP.GT.U32.AND P5, PT, R12, R7, PT ;  /* 0x000000070c00720c */ /* 0x000fe20003fa4070 */
[----:B------:R-:W-:-:S02]  /*dfd0*/  @!P3 IMAD.IADD R16, R16, 0x1, -R12 ;  /* 0x000000011010b824 */ /* 0x000fc400078e0a0c */
[----:B------:R-:W-:Y:S01]  /*dfe0*/  IMAD.MOV R8, RZ, RZ, -R11 ;  /* 0x000000ffff087224 */ /* 0x000fe200078e0a0b */
[----:B------:R-:W-:Y:S01]  /*dff0*/  ISETP.GT.U32.AND P3, PT, R12, R15, PT ;  /* 0x0000000f0c00720c */ /* 0x000fe20003f64070 */
[----:B------:R-:W-:Y:S01]  /*e000*/  IMAD.MOV R5, RZ, RZ, -R5 ;  /* 0x000000ffff057224 */ /* 0x000fe200078e0a05 */
[----:B------:R-:W-:Y:S01]  /*e010*/  LOP3.LUT R11, R10, 0x2c, RZ, 0xfc, !PT ;  /* 0x0000002c0a0b7812 */ /* 0x000fe200078efcff */
[C---:B------:R-:W-:Y:S02]  /*e020*/  IMAD R17, R12.reuse, R8, R17 ;  /* 0x000000080c117224 */ /* 0x040fe400078e0211 */
[C---:B------:R-:W-:Y:S01]  /*e030*/  IMAD R2, R12.reuse, R5, R2 ;  /* 0x000000050c027224 */ /* 0x040fe200078e0202 */
[----:B------:R-:W-:Y:S01]  /*e040*/  IABS R19, R11 ;  /* 0x0000000b00137213 */ /* 0x000fe20000000000 */
[----:B------:R-:W-:Y:S01]  /*e050*/  @!P0 IMAD.MOV R13, RZ, RZ, -R13 ;  /* 0x000000ffff0d8224 */ /* 0x000fe200078e0a0d */
[C---:B------:R-:W-:Y:S01]  /*e060*/  ISETP.GT.U32.AND P0, PT, R12.reuse, R16, PT ;  /* 0x000000100c00720c */ /* 0x040fe20003f04070 */
[--C-:B------:R-:W-:Y:S01]  /*e070*/  @!P5 IMAD.IADD R7, R7, 0x1, -R12.reuse ;  /* 0x000000010707d824 */ /* 0x100fe200078e0a0c */
[----:B------:R-:W-:Y:S01]  /*e080*/  ISETP.GT.U32.AND P5, PT, R12, R17, PT ;  /* 0x000000110c00720c */ /* 0x000fe20003fa4070 */
[----:B0-----:R-:W-:Y:S01]  /*e090*/  IMAD.MOV R23, RZ, RZ, -R9 ;  /* 0x000000ffff177224 */ /* 0x001fe200078e0a09 */
[----:B------:R-:W-:Y:S01]  /*e0a0*/  LOP3.LUT R11, R10, 0x2a, RZ, 0xfc, !PT ;  /* 0x0000002a0a0b7812 */ /* 0x000fe200078efcff */
[----:B------:R-:W-:Y:S01]  /*e0b0*/  @!P3 IMAD.IADD R15, R15, 0x1, -R12 ;  /* 0x000000010f0fb824 */ /* 0x000fe200078e0a0c */
[----:B------:R-:W-:Y:S01]  /*e0c0*/  ISETP.GT.U32.AND P3, PT, R12, R2, PT ;  /* 0x000000020c00720c */ /* 0x000fe20003f64070 */
[----:B------:R-:W-:Y:S01]  /*e0d0*/  IMAD R23, R23, R3, RZ ;  /* 0x0000000317177224 */ /* 0x000fe200078e02ff */
[----:B------:R-:W-:Y:S01]  /*e0e0*/  LOP3.LUT R3, R10, 0x28, RZ, 0xfc, !PT ;  /* 0x000000280a037812 */ /* 0x000fe200078efcff */
[----:B------:R-:W-:Y:S01]  /*e0f0*/  IMAD.MOV.U32 R8, RZ, RZ, RZ ;  /* 0x000000ffff087224 */ /* 0x000fe200078e00ff */
[----:B------:R0:W-:Y:S01]  /*e100*/  STL [R1+0x158], R13 ;  /* 0x0001580d01007387 */ /* 0x0001e20000100800 */
[----:B------:R-:W-:-:S03]  /*e110*/  IMAD.HI.U32 R5, R14, R27, RZ ;  /* 0x0000001b0e057227 */ /* 0x000fc600078e00ff */
[----:B------:R2:W-:Y:S01]  /*e120*/  STL [R1+0x80], R21 ;  /* 0x0000801501007387 */ /* 0x0005e20000100800 */
[----:B------:R-:W-:Y:S02]  /*e130*/  @!P5 IMAD.IADD R17, R17, 0x1, -R12 ;  /* 0x000000011111d824 */ /* 0x000fe400078e0a0c */
[----:B------:R-:W-:Y:S01]  /*e140*/  IMAD.HI.U32 R23, R9, R23, R8 ;  /* 0x0000001709177227 */ /* 0x000fe200078e0008 */
[----:B------:R-:W-:Y:S02]  /*e150*/  LOP3.LUT R9, R10, 0x26, RZ, 0xfc, !PT ;  /* 0x000000260a097812 */ /* 0x000fe400078efcff */
[----:B------:R-:W-:Y:S01]  /*e160*/  ISETP.GT.U32.AND P5, PT, R12, R17, PT ;  /* 0x000000110c00720c */ /* 0x000fe20003fa4070 */
[----:B------:R-:W-:Y:S02]  /*e170*/  @!P3 IMAD.IADD R2, R2, 0x1, -R12 ;  /* 0x000000010202b824 */ /* 0x000fe400078e0a0c */
[----:B------:R-:W-:-:S03]  /*e180*/  IMAD.HI.U32 R8, R14, R19, RZ ;  /* 0x000000130e087227 */ /* 0x000fc600078e00ff */
[----:B------:R-:W-:Y:S01]  /*e190*/  ISETP.GT.U32.AND P3, PT, R12, R2, PT ;  /* 0x000000020c00720c */ /* 0x000fe20003f64070 */
[----:B------:R-:W-:Y:S02]  /*e1a0*/  IMAD.MOV R5, RZ, RZ, -R5 ;  /* 0x000000ffff057224 */ /* 0x000fe400078e0a05 */
[----:B------:R-:W-:Y:S02]  /*e1b0*/  IMAD.MOV R8, RZ, RZ, -R8 ;  /* 0x000000ffff087224 */ /* 0x000fe400078e0a08 */
[--C-:B------:R-:W-:Y:S01]  /*e1c0*/  @!P0 IMAD.IADD R16, R16, 0x1, -R12.reuse ;  /* 0x0000000110108824 */ /* 0x100fe200078e0a0c */
[----:B------:R-:W-:Y:S01]  /*e1d0*/  ISETP.GE.AND P0, PT, R6, RZ, PT ;  /* 0x000000ff0600720c */ /* 0x000fe20003f06270 */
[C---:B------:R-:W-:Y:S01]  /*e1e0*/  IMAD R27, R12.reuse, R5, R27 ;  /* 0x000000050c1b7224 */ /* 0x040fe200078e021b */
[----:B------:R-:W-:Y:S01]  /*e1f0*/  IABS R5, R11 ;  /* 0x0000000b00057213 */ /* 0x000fe20000000000 */
[C---:B------:R-:W-:Y:S01]  /*e200*/  IMAD R19, R12.reuse, R8, R19 ;  /* 0x000000080c137224 */ /* 0x040fe200078e0213 */
[----:B------:R-:W-:Y:S01]  /*e210*/  IABS R6, R3 ;  /* 0x0000000300067213 */ /* 0x000fe20000000000 */
[--C-:B------:R-:W-:Y:S01]  /*e220*/  @!P5 IMAD.IADD R17, R17, 0x1, -R12.reuse ;  /* 0x000000011111d824 */ /* 0x100fe200078e0a0c */
[----:B------:R-:W-:Y:S01]  /*e230*/  ISETP.GT.U32.AND P5, PT, R12, R27, PT ;  /* 0x0000001b0c00720c */ /* 0x000fe20003fa4070 */
[----:B------:R-:W-:Y:S01]  /*e240*/  @!P3 IMAD.IADD R2, R2, 0x1, -R12 ;  /* 0x000000010202b824 */ /* 0x000fe200078e0a0c */
[----:B------:R-:W-:Y:S01]  /*e250*/  ISETP.GT.U32.AND P3, PT, R12, R19, PT ;  /* 0x000000130c00720c */ /* 0x000fe20003f64070 */
[----:B0-----:R-:W-:Y:S01]  /*e260*/  IMAD.HI.U32 R13, R14, R5, RZ ;  /* 0x000000050e0d7227 */ /* 0x001fe200078e00ff */
[----:B------:R-:W-:-:S02]  /*e270*/  LOP3.LUT R3, R10, 0x24, RZ, 0xfc, !PT ;  /* 0x000000240a037812 */ /* 0x000fc400078efcff */
[----:B------:R-:W-:Y:S01]  /*e280*/  IABS R8, R9 ;  /* 0x0000000900087213 */ /* 0x000fe20000000000 */
[----:B------:R-:W-:Y:S01]  /*e290*/  IMAD.HI.U32 R11, R14, R6, RZ ;  /* 0x000000060e0b7227 */ /* 0x000fe200078e00ff */
[----:B------:R-:W-:Y:S02]  /*e2a0*/  IABS R9, R3 ;  /* 0x0000000300097213 */ /* 0x000fe40000000000 */
[----:B------:R-:W-:Y:S01]  /*e2b0*/  LOP3.LUT R3, R10, 0x22, RZ, 0xfc, !PT ;  /* 0x000000220a037812 */ /* 0x000fe200078efcff */
[----:B------:R-:W-:Y:S02]  /*e2c0*/  IMAD.MOV R13, RZ, RZ, -R13 ;  /* 0x000000ffff0d7224 */ /* 0x000fe400078e0a0d */
[----:B------:R-:W-:Y:S02]  /*e2d0*/  IMAD.MOV R11, RZ, RZ, -R11 ;  /* 0x000000ffff0b7224 */ /* 0x000fe400078e0a0b */
[C---:B------:R-:W-:Y:S02]  /*e2e0*/  IMAD R5, R12.reuse, R13, R5 ;  /* 0x0000000d0c057224 */ /* 0x040fe400078e0205 */
[C---:B------:R-:W-:Y:S01]  /*e2f0*/  IMAD R6, R12.reuse, R11, R6 ;  /* 0x0000000b0c067224 */ /* 0x040fe200078e0206 */
[----:B------:R-:W-:Y:S01]  /*e300*/  IABS R11, R3 ;  /* 0x00000003000b7213 */ /* 0x000fe20000000000 */
[--C-:B------:R-:W-:Y:S01]  /*e310*/  @!P5 IMAD.IADD R27, R27, 0x1, -R12.reuse ;  /* 0x000000011b1bd824 */ /* 0x100fe200078e0a0c */
[C---:B------:R-:W-:Y:S01]  /*e320*/  ISETP.GT.U32.AND P5, PT, R12.reuse, R5, PT ;  /* 0x000000050c00720c */ /* 0x040fe20003fa4070 */
[----:B------:R-:W-:Y:S01]  /*e330*/  @!P3 IMAD.IADD R19, R19, 0x1, -R12 ;  /* 0x000000011313b824 */ /* 0x000fe200078e0a0c */
[----:B------:R-:W-:Y:S01]  /*e340*/  ISETP.GT.U32.AND P3, PT, R12, R6, PT ;  /* 0x000000060c00720c */ /* 0x000fe20003f64070 */
[----:B------:R-:W-:-:S04]  /*e350*/  IMAD.HI.U32 R20, R14, R8, RZ ;  /* 0x000000080e147227 */ /* 0x000fc800078e00ff */
[----:B------:R-:W-:-:S04]  /*e360*/  IMAD.HI.U32 R13, R14, R9, RZ ;  /* 0x000000090e0d7227 */ /* 0x000fc800078e00ff */
[----:B------:R-:W-:Y:S02]  /*e370*/  IMAD.MOV R20, RZ, RZ, -R20 ;  /* 0x000000ffff147224 */ /* 0x000fe400078e0a14 */
[----:B------:R-:W-:Y:S02]  /*e380*/  IMAD.MOV R13, RZ, RZ, -R13 ;  /* 0x000000ffff0d7224 */ /* 0x000fe400078e0a0d */
        /* <DEDUP_REMOVED lines=8> */
[----:B--2---:R-:W-:-:S04]  /*e410*/  IMAD.HI.U32 R21, R14, R11, RZ ;  /* 0x0000000b0e157227 */ /* 0x004fc800078e00ff */
[----:B------:R-:W-:Y:S02]  /*e420*/  IMAD.MOV R21, RZ, RZ, -R21 ;  /* 0x000000ffff157224 */ /* 0x000fe400078e0a15 */
[----:B------:R-:W-:Y:S02]  /*e430*/  @!P6 IMAD.MOV R0, RZ, RZ, -R0 ;  /* 0x000000ffff00e224 */ /* 0x000fe400078e0a00 */
[----:B------:R-:W-:Y:S01]  /*e440*/  IMAD R11, R12, R21, R11 ;  /* 0x000000150c0b7224 */ /* 0x000fe200078e020b */
[----:B------:R-:W-:Y:S01]  /*e450*/  IABS R21, R28 ;  /* 0x0000001c00157213 */ /* 0x000fe20000000000 */
[--C-:B------:R-:W-:Y:S01]  /*e460*/  @!P5 IMAD.IADD R8, R8, 0x1, -R12.reuse ;  /* 0x000000010808d824 */ /* 0x100fe200078e0a0c */
[----:B------:R0:W-:Y:S01]  /*e470*/  STL [R1+0x2c], R0 ;  /* 0x00002c0001007387 */ /* 0x0001e20000100800 */
[----:B------:R-:W-:Y:S01]  /*e480*/  @!P3 IMAD.IADD R9, R9, 0x1, -R12 ;  /* 0x000000010909b824 */ /* 0x000fe200078e0a0c */
[----:B------:R-:W-:Y:S01]  /*e490*/  ISETP.GT.U32.AND P5, PT, R12, R11, PT ;  /* 0x0000000b0c00720c */ /* 0x000fe20003fa4070 */
[----:B------:R-:W-:Y:S01]  /*e4a0*/  @!P1 IMAD.MOV R18, RZ, RZ, -R18 ;  /* 0x000000ffff129224 */ /* 0x000fe200078e0a12 */
[----:B------:R-:W-:Y:S01]  /*e4b0*/  LOP3.LUT R12, R10, 0x34, RZ, 0xfc, !PT ;  /* 0x000000340a0c7812 */ /* 0x000fe200078efcff */
[----:B------:R-:W-:-:S03]  /*e4c0*/  IMAD.HI.U32 R22, R23, R20, RZ ;  /* 0x0000001417167227 */ /* 0x000fc600078e00ff */
[----:B------:R-:W-:Y:S01]  /*e4d0*/  ISETP.GE.AND P3, PT, R12, RZ, PT ;  /* 0x000000ff0c00720c */ /* 0x000fe20003f66270 */
[----:B------:R-:W-:Y:S01]  /*e4e0*/  STL [R1+0x28], R18 ;  /* 0x0000281201007387 */ /* 0x000fe20000100800 */
[----:B0-----:R-:W-:Y:S01]  /*e4f0*/  IMAD.MOV.U32 R0, RZ, RZ, R4 ;  /* 0x000000ffff007224 */ /* 0x001fe200078e0004 */
[----:B------:R-:W-:Y:S01]  /*e500*/  IABS R12, c[0x0][0x17c] ;  /* 0x00005f00000c7a13 */ /* 0x000fe20000000000 */
[----:B------:R-:W-:Y:S02]  /*e510*/  IMAD.MOV.U32 R4, RZ, RZ, R15 ;  /* 0x000000ffff047224 */ /* 0x000fe400078e000f */
[----:B------:R-:W-:Y:S01]  /*e520*/  @!P4 IMAD.MOV R0, RZ, RZ, -R0 ;  /* 0x000000ffff00c224 */ /* 0x000fe200078e0a00 */
[C---:B------:R-:W-:Y:S01]  /*e530*/  ISETP.GT.U32.AND P4, PT, R12.reuse, R5, PT ;  /* 0x000000050c00720c */ /* 0x040fe20003f84070 */
[----:B------:R-:W-:Y:S01]  /*e540*/  @!P5 IMAD.IADD R11, R11, 0x1, -R12 ;  /* 0x000000010b0bd824 */ /* 0x000fe200078e0a0c */
[C---:B------:R-:W-:Y:S01]  /*e550*/  ISETP.GT.U32.AND P5, PT, R12.reuse, R27, PT ;  /* 0x0000001b0c00720c */ /* 0x040fe20003fa4070 */
[C---:B------:R-:W-:Y:S01]  /*e560*/  IMAD R24, R12.reuse, R26, R24 ;  /* 0x0000001a0c187224 */ /* 0x040fe200078e0218 */
[----:B------:R0:W-:Y:S01]  /*e570*/  STL [R1+0x24], R0 ;  /* 0x0000240001007387 */ /* 0x0001e20000100800 */
[----:B------:R-:W-:Y:S01]  /*e580*/  @!P2 IMAD.MOV R7, RZ, RZ, -R7 ;  /* 0x000000ffff07a224 */ /* 0x000fe200078e0a07 */
[----:B------:R-:W-:Y:S01]  /*e590*/  IABS R26, c[0x0][0x178] ;  /* 0x00005e00001a7a13 */ /* 0x000fe20000000000 */
[----:B------:R-:W-:Y:S01]  /*e5a0*/  @!P0 IMAD.MOV R4, RZ, RZ, -R4 ;  /* 0x000000ffff048224 */ /* 0x000fe200078e0a04 */
[----:B------:R-:W-:Y:S01]  /*e5b0*/  ISETP.GT.U32.AND P2, PT, R12, R6, PT ;  /* 0x000000060c00720c */ /* 0x000fe20003f44070 */
[----:B------:R-:W-:Y:S01]  /*e5c0*/  IMAD.HI.U32 R25, R14, R13, RZ ;  /* 0x0000000d0e197227 */ /* 0x000fe200078e00ff */
[C---:B------:R-:W-:Y:S01]  /*e5d0*/  ISETP.GT.U32.AND P0, PT, R12.reuse, R8, PT ;  /* 0x000000080c00720c */ /* 0x040fe20003f04070 */
[----:B------:R-:W-:Y:S01]  /*e5e0*/  STL [R1+0x20], R7 ;  /* 0x0000200701007387 */ /* 0x000fe20000100800 */
[C---:B------:R-:W-:Y:S01]  /*e5f0*/  ISETP.GT.U32.AND P6, PT, R12.reuse, R9, PT ;  /* 0x000000090c00720c */ /* 0x040fe20003fc4070 */
[----:B------:R-:W-:Y:S01]  /*e600*/  IMAD.MOV R22, RZ, RZ, -R22 ;  /* 0x000000ffff167224 */ /* 0x000fe200078e0a16 */
[----:B------:R-:W-:Y:S01]  /*e610*/  ISETP.GT.U32.AND P1, PT, R12, R19, PT ;  /* 0x000000130c00720c */ /* 0x000fe20003f24070 */
[----:B0-----:R-:W-:Y:S01]  /*e620*/  IMAD.MOV.U32 R0, RZ, RZ, R16 ;  /* 0x000000ffff007224 */ /* 0x001fe200078e0010 */
[----:B------:R0:W-:Y:S01]  /*e630*/  STL [R1+0x1c], R4 ;  /* 0x00001c0401007387 */ /* 0x0001e20000100800 */
[----:B------:R-:W-:-:S04]  /*e640*/  IMAD.HI.U32 R23, R23, R21, RZ ;  /* 0x0000001517177227 */ /* 0x000fc800078e00ff */
[----:B------:R-:W-:Y:S01]  /*e650*/  @!P3 IMAD.MOV R0, RZ, RZ, -R0 ;  /* 0x000000ffff00b224 */ /* 0x000fe200078e0a00 */
[----:B------:R-:W-:Y:S01]  /*e660*/  ISETP.GT.U32.AND P3, PT, R12, R11, PT ;  /* 0x0000000b0c00720c */ /* 0x000fe20003f64070 */
[----:B------:R-:W-:Y:S02]  /*e670*/  IMAD.MOV R25, RZ, RZ, -R25 ;  /* 0x000000ffff197224 */ /* 0x000fe400078e0a19 */
[----:B------:R-:W-:Y:S01]  /*e680*/  IMAD R20, R26, R22, R20 ;  /* 0x000000161a147224 */ /* 0x000fe200078e0214 */
[----:B------:R-:W-:Y:S01]  /*e690*/  LOP3.LUT R22, R10, 0x2e, RZ, 0xfc, !PT ;  /* 0x0000002e0a167812 */ /* 0x000fe200078efcff */
[----:B------:R-:W-:Y:S01]  /*e6a0*/  IMAD.MOV R23, RZ, RZ, -R23 ;  /* 0x000000ffff177224 */ /* 0x000fe200078e0a17 */
[----:B------:R2:W-:Y:S01]  /*e6b0*/  STL [R1+0x18], R0 ;  /* 0x0000180001007387 */ /* 0x0005e20000100800 */
[----:B------:R-:W-:Y:S01]  /*e6c0*/  IMAD R13, R12, R25, R13 ;  /* 0x000000190c0d7224 */ /* 0x000fe200078e020d */
[----:B------:R-:W-:Y:S01]  /*e6d0*/  LOP3.LUT R25, R10, 0x32, RZ, 0xfc, !PT ;  /* 0x000000320a197812 */ /* 0x000fe200078efcff */
[----:B------:R-:W-:Y:S01]  /*e6e0*/  IMAD R21, R26, R23, R21 ;  /* 0x000000171a157224 */ /* 0x000fe200078e0215 */
[----:B0-----:R-:W-:Y:S01]  /*e6f0*/  LOP3.LUT R4, R10, 0x1e, RZ, 0xfc, !PT ;  /* 0x0000001e0a047812 */ /* 0x001fe200078efcff */
[--C-:B------:R-:W-:Y:S01]  /*e700*/  @!P5 IMAD.IADD R27, R27, 0x1, -R12.reuse ;  /* 0x000000011b1bd824 */ /* 0x100fe200078e0a0c */
[----:B------:R-:W-:Y:S01]  /*e710*/  ISETP.GT.U32.AND P5, PT, R12, R24, PT ;  /* 0x000000180c00720c */ /* 0x000fe20003fa4070 */
[--C-:B------:R-:W-:Y:S01]  /*e720*/  @!P4 IMAD.IADD R5, R5, 0x1, -R12.reuse ;  /* 0x000000010505c824 */ /* 0x100fe200078e0a0c */
[----:B------:R-:W-:Y:S01]  /*e730*/  ISETP.GT.U32.AND P4, PT, R26, R20, PT ;  /* 0x000000141a00720c */ /* 0x000fe20003f84070 */
[--C-:B------:R-:W-:Y:S01]  /*e740*/  @!P2 IMAD.IADD R6, R6, 0x1, -R12.reuse ;  /* 0x000000010606a824 */ /* 0x100fe200078e0a0c */
[----:B------:R-:W-:Y:S01]  /*e750*/  ISETP.GE.AND P2, PT, R25, RZ, PT ;  /* 0x000000ff1900720c */ /* 0x000fe20003f46270 */
[--C-:B------:R-:W-:Y:S01]  /*e760*/  @!P0 IMAD.IADD R8, R8, 0x1, -R12.reuse ;  /* 0x0000000108088824 */ /* 0x100fe200078e0a0c */
[----:B------:R-:W-:Y:S01]  /*e770*/  ISETP.GT.U32.AND P0, PT, R26, R21, PT ;  /* 0x000000151a00720c */ /* 0x000fe20003f04070 */
[--C-:B------:R-:W-:Y:S01]  /*e780*/  @!P3 IMAD.IADD R11, R11, 0x1, -R12.reuse ;  /* 0x000000010b0bb824 */ /* 0x100fe200078e0a0c */
[----:B------:R-:W-:Y:S01]  /*e790*/  ISETP.GE.AND P3, PT, R22, RZ, PT ;  /* 0x000000ff1600720c */ /* 0x000fe20003f66270 */
[--C-:B------:R-:W-:Y:S01]  /*e7a0*/  @!P6 IMAD.IADD R9, R9, 0x1, -R12.reuse ;  /* 0x000000010909e824 */ /* 0x100fe200078e0a0c */
[----:B------:R-:W-:Y:S01]  /*e7b0*/  LOP3.LUT R25, R10, 0x30, RZ, 0xfc, !PT ;  /* 0x000000300a197812 */ /* 0x000fe200078efcff */
[--C-:B------:R-:W-:Y:S01]  /*e7c0*/  @!P1 IMAD.IADD R19, R19, 0x1, -R12.reuse ;  /* 0x0000000113139824 */ /* 0x100fe200078e0a0c */
[----:B------:R-:W-:Y:S01]  /*e7d0*/  ISETP.GT.U32.AND P1, PT, R12, R13, PT ;  /* 0x0000000d0c00720c */ /* 0x000fe20003f24070 */
[----:B------:R-:W-:Y:S01]  /*e7e0*/  @!P5 IMAD.IADD R24, R24, 0x1, -R12 ;  /* 0x000000011818d824 */ /* 0x000fe200078e0a0c */
[----:B------:R-:W-:Y:S01]  /*e7f0*/  ISETP.GE.AND P6, PT, R25, RZ, PT ;  /* 0x000000ff1900720c */ /* 0x000fe20003fc6270 */
[----:B------:R-:W-:Y:S01]  /*e800*/  @!P4 IMAD.IADD R20, R20, 0x1, -R26 ;  /* 0x000000011414c824 */ /* 0x000fe200078e0a1a */
[C---:B------:R-:W-:Y:S01]  /*e810*/  LOP3.LUT R25, R10.reuse, 0x2c, RZ, 0xfc, !PT ;  /* 0x0000002c0a197812 */ /* 0x040fe200078efcff */
[----:B--2---:R-:W-:Y:S01]  /*e820*/  IMAD.MOV.U32 R0, RZ, RZ, R2 ;  /* 0x000000ffff007224 */ /* 0x004fe200078e0002 */
[----:B------:R-:W-:Y:S01]  /*e830*/  LOP3.LUT R22, R10, 0x2a, RZ, 0xfc, !PT ;  /* 0x0000002a0a167812 */ /* 0x000fe200078efcff */
[----:B------:R-:W-:Y:S01]  /*e840*/  @!P0 IMAD.IADD R21, R21, 0x1, -R26 ;  /* 0x0000000115158824 */ /* 0x000fe200078e0a1a */
[----:B------:R-:W-:Y:S01]  /*e850*/  ISETP.GE.AND P5, PT, R25, RZ, PT ;  /* 0x000000ff1900720c */ /* 0x000fe20003fa6270 */
[----:B------:R-:W-:Y:S01]  /*e860*/  @!P3 IMAD.MOV R27, RZ, RZ, -R27 ;  /* 0x000000ffff1bb224 */ /* 0x000fe200078e0a1b */
[----:B------:R-:W-:Y:S01]  /*e870*/  ISETP.GT.U32.AND P0, PT, R12, R24, PT ;  /* 0x000000180c00720c */ /* 0x000fe20003f04070 */
[----:B------:R-:W-:Y:S01]  /*e880*/  IMAD.MOV.U32 R2, RZ, RZ, R19 ;  /* 0x000000ffff027224 */ /* 0x000fe200078e0013 */
[----:B------:R-:W-:Y:S01]  /*e890*/  ISETP.GT.U32.AND P3, PT, R26, R20, PT ;  /* 0x000000141a00720c */ /* 0x000fe20003f64070 */
[----:B------:R-:W-:Y:S01]  /*e8a0*/  IMAD.MOV.U32 R7, RZ, RZ, R17 ;  /* 0x000000ffff077224 */ /* 0x000fe200078e0011 */
[----:B------:R-:W-:Y:S01]  /*e8b0*/  IABS R15, R4 ;  /* 0x00000004000f7213 */ /* 0x000fe20000000000 */
[----:B------:R-:W-:Y:S01]  /*e8c0*/  @!P1 IMAD.IADD R13, R13, 0x1, -R12 ;  /* 0x000000010d0d9824 */ /* 0x000fe200078e0a0c */
[----:B------:R-:W-:Y:S01]  /*e8d0*/  ISETP.GE.AND P1, PT, R22, RZ, PT ;  /* 0x000000ff1600720c */ /* 0x000fe20003f26270 */
[----:B------:R-:W-:Y:S01]  /*e8e0*/  @!P2 IMAD.MOV R7, RZ, RZ, -R7 ;  /* 0x000000ffff07a224 */ /* 0x000fe200078e0a07 */
[C---:B------:R-:W-:Y:S01]  /*e8f0*/  LOP3.LUT R22, R10.reuse, 0x16, RZ, 0xfc, !PT ;  /* 0x000000160a167812 */ /* 0x040fe200078efcff */
[----:B------:R-:W-:Y:S01]  /*e900*/  @!P6 IMAD.MOV R0, RZ, RZ, -R0 ;  /* 0x000000ffff00e224 */ /* 0x000fe200078e0a00 */
[----:B------:R-:W-:Y:S01]  /*e910*/  LOP3.LUT R25, R10, 0x28, RZ, 0xfc, !PT ;  /* 0x000000280a197812 */ /* 0x000fe200078efcff */
[----:B------:R-:W-:Y:S01]  /*e920*/  @!P5 IMAD.MOV R2, RZ, RZ, -R2 ;  /* 0x000000ffff02d224 */ /* 0x000fe200078e0a02 */
[----:B------:R-:W-:Y:S01]  /*e930*/  ISETP.GT.U32.AND P5, PT, R26, R21, PT ;  /* 0x000000151a00720c */ /* 0x000fe20003fa4070 */
[----:B------:R-:W-:Y:S01]  /*e940*/  @!P0 IMAD.IADD R24, R24, 0x1, -R12 ;  /* 0x0000000118188824 */ /* 0x000fe200078e0a0c */
[----:B------:R-:W-:Y:S01]  /*e950*/  ISETP.GE.AND P0, PT, R29, RZ, PT ;  /* 0x000000ff1d00720c */ /* 0x000fe20003f06270 */
[----:B------:R-:W-:Y:S01]  /*e960*/  @!P3 IMAD.IADD R20, R20, 0x1, -R26 ;  /* 0x000000011414b824 */ /* 0x000fe200078e0a1a */
[----:B------:R-:W-:Y:S01]  /*e970*/  ISETP.GE.AND P3, PT, R28, RZ, PT ;  /* 0x000000ff1c00720c */ /* 0x000fe20003f66270 */
[----:B------:R-:W-:Y:S01]  /*e980*/  IMAD.HI.U32 R16, R14, R15, RZ ;  /* 0x0000000f0e107227 */ /* 0x000fe200078e00ff */
[----:B------:R-:W-:Y:S01]  /*e990*/  STL [R1+0x14], R7 ;  /* 0x0000140701007387 */ /* 0x000fe20000100800 */
[----:B------:R-:W-:-:S02]  /*e9a0*/  ISETP.GE.AND P4, PT, R25, RZ, PT ;  /* 0x000000ff1900720c */ /* 0x000fc40003f86270 */
[----:B------:R-:W-:Y:S01]  /*e9b0*/  IMAD.MOV R16, RZ, RZ, -R16 ;  /* 0x000000ffff107224 */ /* 0x000fe200078e0a10 */
[----:B------:R0:W-:Y:S01]  /*e9c0*/  STL [R1+0x10], R0 ;  /* 0x0000100001007387 */ /* 0x0001e20000100800 */
[----:B------:R-:W-:Y:S01]  /*e9d0*/  @!P1 IMAD.MOV R5, RZ, RZ, -R5 ;  /* 0x000000ffff059224 */ /* 0x000fe200078e0a05 */
[----:B------:R-:W-:Y:S01]  /*e9e0*/  ISETP.GT.U32.AND P2, PT, R12, R13, PT ;  /* 0x0000000d0c00720c */ /* 0x000fe20003f44070 */
[----:B------:R-:W-:Y:S01]  /*e9f0*/  @!P5 IMAD.IADD R21, R21, 0x1, -R26 ;  /* 0x000000011515d824 */ /* 0x000fe200078e0a1a */
[C---:B------:R-:W-:Y:S01]  /*ea00*/  LOP3.LUT R26, R10.reuse, 0x1a, RZ, 0xfc, !PT ;  /* 0x0000001a0a1a7812 */ /* 0x040fe200078efcff */
[----:B------:R-:W-:Y:S01]  /*ea10*/  STL [R1+0x2178], R27 ;  /* 0x0021781b01007387 */ /* 0x000fe20000100800 */
[----:B------:R-:W-:Y:S01]  /*ea20*/  ISETP.GE.AND P5, PT, R3, RZ, PT ;  /* 0x000000ff0300720c */ /* 0x000fe20003fa6270 */
[----:B------:R-:W-:Y:S01]  /*ea30*/  @!P0 IMAD.MOV R20, RZ, RZ, -R20 ;  /* 0x000000ffff148224 */ /* 0x000fe200078e0a14 */
[C---:B------:R-:W-:Y:S01]  /*ea40*/  LOP3.LUT R3, R10.reuse, 0x14, RZ, 0xfc, !PT ;  /* 0x000000140a037812 */ /* 0x040fe200078efcff */
[----:B------:R-:W-:Y:S01]  /*ea50*/  STL [R1+0x217c], R2 ;  /* 0x00217c0201007387 */ /* 0x000fe20000100800 */
[----:B0-----:R-:W-:Y:S01]  /*ea60*/  LOP3.LUT R0, R10, 0x1c, RZ, 0xfc, !PT ;  /* 0x0000001c0a007812 */ /* 0x001fe200078efcff */
[----:B------:R-:W-:Y:S01]  /*ea70*/  IMAD R15, R12, R16, R15 ;  /* 0x000000100c0f7224 */ /* 0x000fe200078e020f */
[----:B------:R-:W-:Y:S01]  /*ea80*/  LOP3.LUT R16, RZ, c[0x0][0x178], RZ, 0x33, !PT ;  /* 0x00005e00ff107a12 */ /* 0x000fe200078e33ff */
[----:B------:R-:W-:Y:S01]  /*ea90*/  STL [R1+0x2220], R24 ;  /* 0x0022201801007387 */ /* 0x000fe20000100800 */
[----:B------:R-:W-:Y:S01]  /*eaa0*/  IABS R18, R0 ;  /* 0x0000000000127213 */ /* 0x000fe20000000000 */
[----:B------:R-:W-:Y:S01]  /*eab0*/  @!P3 IMAD.MOV R21, RZ, RZ, -R21 ;  /* 0x000000ffff15b224 */ /* 0x000fe200078e0a15 */
[----:B------:R-:W-:Y:S01]  /*eac0*/  ISETP.NE.AND P3, PT, RZ, c[0x0][0x178], PT ;  /* 0x00005e00ff007a0c */ /* 0x000fe20003f65270 */
[----:B------:R0:W-:Y:S01]  /*ead0*/  STL [R1+0x2060], R29 ;  /* 0x0020601d01007387 */ /* 0x0001e20000100800 */
[----:B------:R-:W-:Y:S01]  /*eae0*/  IABS R17, R26 ;  /* 0x0000001a00117213 */ /* 0x000fe20000000000 */
[----:B------:R-:W-:Y:S01]  /*eaf0*/  IMAD.HI.U32 R7, R14, R18, RZ ;  /* 0x000000120e077227 */ /* 0x000fe200078e00ff */
[----:B------:R-:W-:Y:S01]  /*eb00*/  ISETP.GE.AND P0, PT, R4, RZ, PT ;  /* 0x000000ff0400720c */ /* 0x000fe20003f06270 */
[----:B------:R-:W-:Y:S01]  /*eb10*/  STL [R1+0x2064], R28 ;  /* 0x0020641c01007387 */ /* 0x000fe20000100800 */
[----:B------:R-:W-:Y:S01]  /*eb20*/  IABS R4, R3 ;  /* 0x0000000300047213 */ /* 0x000fe20000000000 */
[----:B------:R-:W-:Y:S01]  /*eb30*/  IMAD.MOV R7, RZ, RZ, -R7 ;  /* 0x000000ffff077224 */ /* 0x000fe200078e0a07 */
[----:B------:R-:W-:Y:S01]  /*eb40*/  ISETP.GT.U32.AND P1, PT, R12, R15, PT ;  /* 0x0000000f0c00720c */ /* 0x000fe20003f24070 */
[----:B------:R-:W-:Y:S01]  /*eb50*/  STL [R1+0x6c], R22 ;  /* 0x00006c1601007387 */ /* 0x000fe20000100800 */
[----:B------:R-:W-:Y:S01]  /*eb60*/  LOP3.LUT R25, R10, 0x26, RZ, 0xfc, !PT ;  /* 0x000000260a197812 */ /* 0x000fe200078efcff */
[----:B------:R-:W-:Y:S01]  /*eb70*/  IMAD R18, R12, R7, R18 ;  /* 0x000000070c127224 */ /* 0x000fe200078e0212 */
[----:B0-----:R-:W-:Y:S01]  /*eb80*/  SEL R29, R16, R20, !P3 ;  /* 0x00000014101d7207 */ /* 0x001fe20005800000 */
[----:B------:R0:W-:Y:S01]  /*eb90*/  STL [R1+0x64], R3 ;  /* 0x0000640301007387 */ /* 0x0001e20000100800 */
[----:B------:R-:W-:Y:S01]  /*eba0*/  LOP3.LUT R2, R10, 0x18, RZ, 0xfc, !PT ;  /* 0x000000180a027812 */ /* 0x000fe200078efcff */
[----:B------:R-:W-:Y:S01]  /*ebb0*/  @!P4 IMAD.MOV R6, RZ, RZ, -R6 ;  /* 0x000000ffff06c224 */ /* 0x000fe200078e0a06 */
[----:B------:R-:W-:Y:S01]  /*ebc0*/  ISETP.GE.AND P6, PT, R25, RZ, PT ;  /* 0x000000ff1900720c */ /* 0x000fe20003fc6270 */
[--C-:B------:R-:W-:Y:S01]  /*ebd0*/  @!P2 IMAD.IADD R13, R13, 0x1, -R12.reuse ;  /* 0x000000010d0da824 */ /* 0x100fe200078e0a0c */
[----:B------:R-:W-:Y:S01]  /*ebe0*/  ISETP.GT.U32.AND P4, PT, R12, R18, PT ;  /* 0x000000120c00720c */ /* 0x000fe20003f84070 */
[----:B------:R-:W-:Y:S01]  /*ebf0*/  STL [R1+0x20c0], R29 ;  /* 0x0020c01d01007387 */ /* 0x000fe20000100800 */
[----:B------:R-:W-:Y:S01]  /*ec00*/  LOP3.LUT R25, R10, 0x24, RZ, 0xfc, !PT ;  /* 0x000000240a197812 */ /* 0x000fe200078efcff */
[----:B------:R-:W-:Y:S01]  /*ec10*/  @!P1 IMAD.IADD R15, R15, 0x1, -R12 ;  /* 0x000000010f0f9824 */ /* 0x000fe200078e0a0c */
[----:B------:R-:W-:-:S02]  /*ec20*/  IABS R19, R2 ;  /* 0x0000000200137213 */ /* 0x000fc40000000000 */
[----:B0-----:R-:W-:Y:S01]  /*ec30*/  SEL R3, R16, R21, !P3 ;  /* 0x0000001510037207 */ /* 0x001fe20005800000 */
[----:B------:R-:W-:Y:S01]  /*ec40*/  IMAD.HI.U32 R16, R14, R17, RZ ;  /* 0x000000110e107227 */ /* 0x000fe200078e00ff */
[----:B------:R-:W-:Y:S02]  /*ec50*/  ISETP.GE.AND P2, PT, R25, RZ, PT ;  /* 0x000000ff1900720c */ /* 0x000fe40003f46270 */
[----:B------:R-:W-:Y:S01]  /*ec60*/  IABS R7, R22 ;  /* 0x0000001600077213 */ /* 0x000fe20000000000 */
[----:B------:R-:W-:Y:S01]  /*ec70*/  IMAD.MOV R16, RZ, RZ, -R16 ;  /* 0x000000ffff107224 */ /* 0x000fe200078e0a10 */
[----:B------:R-:W-:Y:S01]  /*ec80*/  LOP3.LUT R28, R10, 0x12, RZ, 0xfc, !PT ;  /* 0x000000120a1c7812 */ /* 0x000fe200078efcff */
[----:B------:R-:W-:Y:S01]  /*ec90*/  IMAD.HI.U32 R22, R14, R19, RZ ;  /* 0x000000130e167227 */ /* 0x000fe200078e00ff */
[C---:B------:R-:W-:Y:S01]  /*eca0*/  LOP3.LUT R24, R10.reuse, 0xc, RZ, 0xfc, !PT ;  /* 0x0000000c0a187812 */ /* 0x040fe200078efcff */
[----:B------:R-:W-:Y:S01]  /*ecb0*/  STL [R1+0x20c4], R3 ;  /* 0x0020c40301007387 */ /* 0x000fe20000100800 */
[----:B------:R-:W-:Y:S01]  /*ecc0*/  LOP3.LUT R27, R10, 0xe, RZ, 0xfc, !PT ;  /* 0x0000000e0a1b7812 */ /* 0x000fe200078efcff */
[----:B------:R-:W-:Y:S01]  /*ecd0*/  IMAD R17, R12, R16, R17 ;  /* 0x000000100c117224 */ /* 0x000fe200078e0211 */
[----:B------:R-:W-:Y:S01]  /*ece0*/  LOP3.LUT R23, R10, 0x10, RZ, 0xfc, !PT ;  /* 0x000000100a177812 */ /* 0x000fe200078efcff */
[----:B------:R-:W-:Y:S01]  /*ecf0*/  IMAD.MOV R22, RZ, RZ, -R22 ;  /* 0x000000ffff167224 */ /* 0x000fe200078e0a16 */
[----:B------:R-:W-:Y:S01]  /*ed00*/  STL [R1+0x2180], R5 ;  /* 0x0021800501007387 */ /* 0x000fe20000100800 */
[----:B------:R-:W-:Y:S01]  /*ed10*/  @!P4 IMAD.IADD R18, R18, 0x1, -R12 ;  /* 0x000000011212c824 */ /* 0x000fe200078e0a0c */
[C---:B------:R-:W-:Y:S01]  /*ed20*/  ISETP.GT.U32.AND P1, PT, R12.reuse, R17, PT ;  /* 0x000000110c00720c */ /* 0x040fe20003f24070 */
[C---:B------:R-:W-:Y:S01]  /*ed30*/  IMAD R19, R12.reuse, R22, R19 ;  /* 0x000000160c137224 */ /* 0x040fe200078e0213 */
[----:B------:R-:W-:Y:S01]  /*ed40*/  IABS R22, R28 ;  /* 0x0000001c00167213 */ /* 0x000fe20000000000 */
[----:B------:R-:W-:Y:S01]  /*ed50*/  IMAD.MOV.U32 R21, RZ, RZ, R4 ;  /* 0x000000ffff157224 */ /* 0x000fe200078e0004 */
[----:B------:R0:W-:Y:S01]  /*ed60*/  STL [R1+0x2184], R6 ;  /* 0x0021840601007387 */ /* 0x0001e20000100800 */
[----:B------:R-:W-:Y:S01]  /*ed70*/  @!P6 IMAD.MOV R8, RZ, RZ, -R8 ;  /* 0x000000ffff08e224 */ /* 0x000fe200078e0a08 */
[C---:B------:R-:W-:Y:S01]  /*ed80*/  ISETP.GT.U32.AND P6, PT, R12.reuse, R18, PT ;  /* 0x000000120c00720c */ /* 0x040fe20003fc4070 */
[----:B------:R-:W-:Y:S01]  /*ed90*/  @!P2 IMAD.MOV R9, RZ, RZ, -R9 ;  /* 0x000000ffff09a224 */ /* 0x000fe200078e0a09 */
[----:B------:R-:W-:Y:S01]  /*eda0*/  ISETP.GT.U32.AND P4, PT, R12, R19, PT ;  /* 0x000000130c00720c */ /* 0x000fe20003f84070 */
[----:B------:R-:W-:Y:S01]  /*edb0*/  IMAD.HI.U32 R4, R14, R21, RZ ;  /* 0x000000150e047227 */ /* 0x000fe200078e00ff */
[----:B------:R-:W-:Y:S01]  /*edc0*/  ISETP.GE.AND P3, PT, R0, RZ, PT ;  /* 0x000000ff0000720c */ /* 0x000fe20003f66270 */
[----:B------:R-:W-:Y:S01]  /*edd0*/  STL [R1+0x2224], R28 ;  /* 0x0022241c01007387 */ /* 0x000fe20000100800 */
[----:B------:R-:W-:Y:S01]  /*ede0*/  IABS R0, R23 ;  /* 0x0000001700007213 */ /* 0x000fe20000000000 */
[----:B------:R-:W-:Y:S01]  /*edf0*/  @!P1 IMAD.IADD R17, R17, 0x1, -R12 ;  /* 0x0000000111119824 */ /* 0x000fe200078e0a0c */
[----:B0-----:R-:W-:Y:S01]  /*ee00*/  LOP3.LUT R6, R10, 0x8, RZ, 0xfc, !PT ;  /* 0x000000080a067812 */ /* 0x001fe200078efcff */
[----:B------:R-:W-:Y:S01]  /*ee10*/  IMAD.HI.U32 R16, R14, R22, RZ ;  /* 0x000000160e107227 */ /* 0x000fe200078e00ff */
[----:B------:R-:W-:Y:S01]  /*ee20*/  STL [R1+0x58], R23 ;  /* 0x0000581701007387 */ /* 0x000fe20000100800 */
[----:B------:R-:W-:-:S02]  /*ee30*/  LOP3.LUT R5, R10, 0x6, RZ, 0xfc, !PT ;  /* 0x000000060a057812 */ /* 0x000fc400078efcff */
[----:B------:R-:W-:Y:S01]  /*ee40*/  ISETP.GT.U32.AND P2, PT, R12, R17, PT ;  /* 0x000000110c00720c */ /* 0x000fe20003f44070 */
[----:B------:R-:W-:Y:S01]  /*ee50*/  IMAD.MOV.U32 R20, RZ, RZ, R7 ;  /* 0x000000ffff147224 */ /* 0x000fe200078e0007 */
[----:B------:R-:W-:Y:S01]  /*ee60*/  STL [R1+0x2228], R27 ;  /* 0x0022281b01007387 */ /* 0x000fe20000100800 */
[----:B------:R-:W-:Y:S01]  /*ee70*/  IMAD.MOV R4, RZ, RZ, -R4 ;  /* 0x000000ffff047224 */ /* 0x000fe200078e0a04 */
[----:B------:R-:W-:Y:S01]  /*ee80*/  LOP3.LUT R3, R10, 0x4, RZ, 0xfc, !PT ;  /* 0x000000040a037812 */ /* 0x000fe200078efcff */
[----:B------:R-:W-:Y:S01]  /*ee90*/  IMAD.MOV R16, RZ, RZ, -R16 ;  /* 0x000000ffff107224 */ /* 0x000fe200078e0a10 */
[----:B------:R0:W-:Y:S01]  /*eea0*/  STL [R1+0x2188], R8 ;  /* 0x0021880801007387 */ /* 0x0001e20000100800 */
[----:B------:R-:W-:Y:S01]  /*eeb0*/  IMAD.HI.U32 R7, R14, R20, RZ ;  /* 0x000000140e077227 */ /* 0x000fe200078e00ff */
[C---:B------:R-:W-:Y:S02]  /*eec0*/  ISETP.GT.U32.AND P1, PT, R12.reuse, R15, PT ;  /* 0x0000000f0c00720c */ /* 0x040fe40003f24070 */
[----:B------:R2:W-:Y:S01]  /*eed0*/  STL [R1+0x218c], R9 ;  /* 0x00218c0901007387 */ /* 0x0005e20000100800 */
[C---:B------:R-:W-:Y:S01]  /*eee0*/  IMAD R21, R12.reuse, R4, R21 ;  /* 0x000000040c157224 */ /* 0x040fe200078e0215 */
[----:B------:R-:W-:Y:S01]  /*eef0*/  IABS R4, R27 ;  /* 0x0000001b00047213 */ /* 0x000fe20000000000 */
[----:B------:R-:W-:-:S02]  /*ef00*/  IMAD R22, R12, R16, R22 ;  /* 0x000000100c167224 */ /* 0x000fc400078e0216 */
[----:B------:R-:W-:Y:S01]  /*ef10*/  IMAD.MOV R7, RZ, RZ, -R7 ;  /* 0x000000ffff077224 */ /* 0x000fe200078e0a07 */
[----:B0-----:R-:W-:Y:S01]  /*ef20*/  LOP3.LUT R8, R10, 0xa, RZ, 0xfc, !PT ;  /* 0x0000000a0a087812 */ /* 0x001fe200078efcff */
[--C-:B------:R-:W-:Y:S01]  /*ef30*/  @!P6 IMAD.IADD R18, R18, 0x1, -R12.reuse ;  /* 0x000000011212e824 */ /* 0x100fe200078e0a0c */
[C---:B------:R-:W-:Y:S01]  /*ef40*/  ISETP.GT.U32.AND P6, PT, R12.reuse, R21, PT ;  /* 0x000000150c00720c */ /* 0x040fe20003fc4070 */
[--C-:B------:R-:W-:Y:S02]  /*ef50*/  @!P4 IMAD.IADD R19, R19, 0x1, -R12.reuse ;  /* 0x000000011313c824 */ /* 0x100fe400078e0a0c */
[----:B------:R-:W-:Y:S01]  /*ef60*/  @!P2 IMAD.IADD R17, R17, 0x1, -R12 ;  /* 0x000000011111a824 */ /* 0x000fe200078e0a0c */
[C---:B------:R-:W-:Y:S01]  /*ef70*/  ISETP.GT.U32.AND P2, PT, R12.reuse, R22, PT ;  /* 0x000000160c00720c */ /* 0x040fe20003f44070 */
[----:B------:R-:W-:Y:S01]  /*ef80*/  IMAD R20, R12, R7, R20 ;  /* 0x000000070c147224 */ /* 0x000fe200078e0214 */
[----:B------:R-:W-:Y:S01]  /*ef90*/  IABS R7, R24 ;  /* 0x0000001800077213 */ /* 0x000fe20000000000 */
[----:B------:R-:W-:Y:S01]  /*efa0*/  IMAD.HI.U32 R16, R14, R4, RZ ;  /* 0x000000040e107227 */ /* 0x000fe200078e00ff */
[----:B------:R-:W-:-:S03]  /*efb0*/  ISETP.GT.U32.AND P4, PT, R12, R19, PT ;  /* 0x000000130c00720c */ /* 0x000fc60003f84070 */
[----:B------:R-:W-:-:S04]  /*efc0*/  IMAD.HI.U32 R23, R14, R7, RZ ;  /* 0x000000070e177227 */ /* 0x000fc800078e00ff */
[----:B------:R-:W-:-:S04]  /*efd0*/  IMAD.HI.U32 R25, R14, R0, RZ ;  /* 0x000000000e197227 */ /* 0x000fc800078e00ff */
[----:B------:R-:W-:Y:S02]  /*efe0*/  IMAD.MOV R23, RZ, RZ, -R23 ;  /* 0x000000ffff177224 */ /* 0x000fe400078e0a17 */
[----:B------:R-:W-:Y:S01]  /*eff0*/  @!P6 IMAD.IADD R21, R21, 0x1, -R12 ;  /* 0x000000011515e824 */ /* 0x000fe200078e0a0c */
[----:B------:R-:W-:Y:S01]  /*f000*/  ISETP.GE.AND P6, PT, R2, RZ, PT ;  /* 0x000000ff0200720c */ /* 0x000fe20003fc6270 */
[----:B------:R-:W-:Y:S01]  /*f010*/  IMAD.MOV R16, RZ, RZ, -R16 ;  /* 0x000000ffff107224 */ /* 0x000fe200078e0a10 */
[----:B------:R-:W-:Y:S01]  /*f020*/  LOP3.LUT R2, R10, 0x2, RZ, 0xfc, !PT ;  /* 0x000000020a027812 */ /* 0x000fe200078efcff */
[--C-:B------:R-:W-:Y:S01]  /*f030*/  @!P2 IMAD.IADD R22, R22, 0x1, -R12.reuse ;  /* 0x000000011616a824 */ /* 0x100fe200078e0a0c */
[----:B------:R-:W-:Y:S01]  /*f040*/  ISETP.GE.AND P2, PT, R10, RZ, PT ;  /* 0x000000ff0a00720c */ /* 0x000fe20003f46270 */
[----:B------:R-:W-:Y:S01]  /*f050*/  IMAD.MOV R25, RZ, RZ, -R25 ;  /* 0x000000ffff197224 */ /* 0x000fe200078e0a19 */
[----:B------:R-:W-:Y:S01]  /*f060*/  IABS R10, R8 ;  /* 0x00000008000a7213 */ /* 0x000fe20000000000 */
[----:B------:R-:W-:Y:S01]  /*f070*/  IMAD R7, R12, R23, R7 ;  /* 0x000000170c077224 */ /* 0x000fe200078e0207 */
[----:B------:R-:W-:Y:S01]  /*f080*/  IABS R23, R6 ;  /* 0x0000000600177213 */ /* 0x000fe20000000000 */
[----:B------:R-:W-:Y:S01]  /*f090*/  @!P4 IMAD.IADD R19, R19, 0x1, -R12 ;  /* 0x000000011313c824 */ /* 0x000fe200078e0a0c */
[----:B------:R-:W-:Y:S01]  /*f0a0*/  ISETP.GE.AND P4, PT, R26, RZ, PT ;  /* 0x000000ff1a00720c */ /* 0x000fe20003f86270 */
[C---:B------:R-:W-:Y:S01]  /*f0b0*/  IMAD R4, R12.reuse, R16, R4 ;  /* 0x000000100c047224 */ /* 0x040fe200078e0204 */
[----:B------:R-:W-:Y:S01]  /*f0c0*/  IABS R16, R5 ;  /* 0x0000000500107213 */ /* 0x000fe20000000000 */
[----:B------:R-:W-:Y:S01]  /*f0d0*/  IMAD R0, R12, R25, R0 ;  /* 0x000000190c007224 */ /* 0x000fe200078e0200 */
[----:B------:R-:W-:Y:S01]  /*f0e0*/  IABS R26, R3 ;  /* 0x00000003001a7213 */ /* 0x000fe20000000000 */
[----:B------:R-:W-:Y:S01]  /*f0f0*/  IMAD.HI.U32 R25, R14, R10, RZ ;  /* 0x0000000a0e197227 */ /* 0x000fe200078e00ff */
[----:B------:R-:W-:-:S03]  /*f100*/  IABS R28, R2 ;  /* 0x00000002001c7213 */ /* 0x000fc60000000000 */
[----:B------:R-:W-:-:S04]  /*f110*/  IMAD.HI.U32 R27, R14, R23, RZ ;  /* 0x000000170e1b7227 */ /* 0x000fc800078e00ff */
[----:B------:R-:W-:-:S04]  /*f120*/  IMAD.HI.U32 R29, R14, R16, RZ ;  /* 0x000000100e1d7227 */ /* 0x000fc800078e00ff */
[----:B--2---:R-:W-:-:S04]  /*f130*/  IMAD.HI.U32 R9, R14, R26, RZ ;  /* 0x0000001a0e097227 */ /* 0x004fc800078e00ff */
[----:B------:R-:W-:Y:S02]  /*f140*/  IMAD.MOV R25, RZ, RZ, -R25 ;  /* 0x000000ffff197224 */ /* 0x000fe400078e0a19 */
[----:B------:R-:W-:Y:S02]  /*f150*/  IMAD.MOV R27, RZ, RZ, -R27 ;  /* 0x000000ffff1b7224 */ /* 0x000fe400078e0a1b */
[----:B------:R-:W-:Y:S02]  /*f160*/  IMAD.MOV R29, RZ, RZ, -R29 ;  /* 0x000000ffff1d7224 */ /* 0x000fe400078e0a1d */
[----:B------:R-:W-:Y:S01]  /*f170*/  @!P1 IMAD.IADD R15, R15, 0x1, -R12 ;  /* 0x000000010f0f9824 */ /* 0x000fe200078e0a0c */
[C---:B------:R-:W-:Y:S01]  /*f180*/  ISETP.GT.U32.AND P1, PT, R12.reuse, R20, PT ;  /* 0x000000140c00720c */ /* 0x040fe20003f24070 */
[----:B------:R-:W-:Y:S02]  /*f190*/  IMAD.MOV R9, RZ, RZ, -R9 ;  /* 0x000000ffff097224 */ /* 0x000fe400078e0a09 */
[----:B------:R-:W-:-:S02]  /*f1a0*/  IMAD R10, R12, R25, R10 ;  /* 0x000000190c0a7224 */ /* 0x000fc400078e020a */
[----:B------:R-:W-:-:S04]  /*f1b0*/  IMAD.HI.U32 R25, R14, R28, RZ ;  /* 0x0000001c0e197227 */ /* 0x000fc800078e00ff */
[C---:B------:R-:W-:Y:S02]  /*f1c0*/  IMAD R14, R12.reuse, R27, R23 ;  /* 0x0000001b0c0e7224 */ /* 0x040fe400078e0217 */
[----:B------:R-:W-:Y:S01]  /*f1d0*/  @!P5 IMAD.MOV R11, RZ, RZ, -R11 ;  /* 0x000000ffff0bd224 */ /* 0x000fe200078e0a0b */
[----:B------:R-:W2:Y:S01]  /*f1e0*/  LDL.LU R27, [R1+0x2228] ;  /* 0x00222800011b7983 */ /* 0x000ea20000300800 */
[----:B------:R-:W-:Y:S02]  /*f1f0*/  @!P2 IMAD.MOV R13, RZ, RZ, -R13 ;  /* 0x000000ffff0da224 */ /* 0x000fe400078e0a0d */
[C---:B------:R-:W-:Y:S01]  /*f200*/  IMAD R16, R12.reuse, R29, R16 ;  /* 0x0000001d0c107224 */ /* 0x040fe200078e0210 */
[----:B------:R-:W3:Y:S01]  /*f210*/  LDL.LU R23, [R1+0x6c] ;  /* 0x00006c0001177983 */ /* 0x000ee20000300800 */
[----:B------:R-:W-:Y:S02]  /*f220*/  @!P0 IMAD.MOV R15, RZ, RZ, -R15 ;  /* 0x000000ffff0f8224 */ /* 0x000fe400078e0a0f */
[----:B------:R-:W-:Y:S01]  /*f230*/  IMAD R26, R12, R9, R26 ;  /* 0x000000090c1a7224 */ /* 0x000fe200078e021a */
[----:B------:R-:W4:Y:S01]  /*f240*/  LDL.LU R29, [R1+0x64] ;  /* 0x00006400011d7983 */ /* 0x000f220000300800 */
[----:B------:R-:W-:-:S02]  /*f250*/  @!P3 IMAD.MOV R18, RZ, RZ, -R18 ;  /* 0x000000ffff12b224 */ /* 0x000fc400078e0a12 */
[----:B------:R-:W-:Y:S01]  /*f260*/  @!P4 IMAD.MOV R17, RZ, RZ, -R17 ;  /* 0x000000ffff11c224 */ /* 0x000fe200078e0a11 */
[----:B------:R-:W2:Y:S01]  /*f270*/  LDL.LU R9, [R1+0x58] ;  /* 0x0000580001097983 */ /* 0x000ea20000300800 */
[----:B------:R-:W-:Y:S02]  /*f280*/  IMAD.MOV R25, RZ, RZ, -R25 ;  /* 0x000000ffff197224 */ /* 0x000fe400078e0a19 */
[----:B------:R-:W-:Y:S01]  /*f290*/  @!P1 IMAD.IADD R20, R20, 0x1, -R12 ;  /* 0x0000000114149824 */ /* 0x000fe200078e0a0c */
[----:B------:R-:W-:Y:S01]  /*f2a0*/  STL [R1+0x2190], R11 ;  /* 0x0021900b01007387 */ /* 0x000fe20000100800 */
[C---:B------:R-:W-:Y:S01]  /*f2b0*/  IMAD R25, R12.reuse, R25, R28 ;  /* 0x000000190c197224 */ /* 0x040fe200078e021c */
[----:B------:R-:W-:Y:S02]  /*f2c0*/  ISETP.GT.U32.AND P1, PT, R12, R0, PT ;  /* 0x000000000c00720c */ /* 0x000fe40003f24070 */
[----:B------:R-:W-:Y:S04]  /*f2d0*/  STL [R1+0x2194], R13 ;  /* 0x0021940d01007387 */ /* 0x000fe80000100800 */
[----:B------:R-:W-:Y:S04]  /*f2e0*/  STL [R1+0x2198], R15 ;  /* 0x0021980f01007387 */ /* 0x000fe80000100800 */
[----:B------:R-:W-:Y:S03]  /*f2f0*/  STL [R1+0x219c], R18 ;  /* 0x00219c1201007387 */ /* 0x000fe60000100800 */
[----:B------:R-:W-:Y:S01]  /*f300*/  @!P1 IMAD.IADD R0, R0, 0x1, -R12 ;  /* 0x0000000100009824 */ /* 0x000fe200078e0a0c */
[----:B------:R-:W-:Y:S01]  /*f310*/  STL [R1+0x21a0], R17 ;  /* 0x0021a01101007387 */ /* 0x000fe20000100800 */
[----:B------:R-:W-:-:S03]  /*f320*/  ISETP.GT.U32.AND P1, PT, R12, R4, PT ;  /* 0x000000040c00720c */ /* 0x000fc60003f24070 */
[----:B------:R-:W2:Y:S10]  /*f330*/  LDL.LU R28, [R1+0x2224] ;  /* 0x00222400011c7983 */ /* 0x000eb40000300800 */
[----:B------:R-:W-:Y:S01]  /*f340*/  @!P1 IMAD.IADD R4, R4, 0x1, -R12 ;  /* 0x0000000104049824 */ /* 0x000fe200078e0a0c */
[C---:B------:R-:W-:Y:S01]  /*f350*/  ISETP.GT.U32.AND P1, PT, R12.reuse, R7, PT ;  /* 0x000000070c00720c */ /* 0x040fe20003f24070 */
[----:B------:R-:W-:Y:S01]  /*f360*/  @!P6 IMAD.MOV R19, RZ, RZ, -R19 ;  /* 0x000000ffff13e224 */ /* 0x000fe200078e0a13 */
[----:B------:R-:W-:-:S11]  /*f370*/  ISETP.GT.U32.AND P6, PT, R12, R10, PT ;  /* 0x0000000a0c00720c */ /* 0x000fd60003fc4070 */
[----:B------:R-:W-:-:S05]  /*f380*/  @!P1 IMAD.IADD R7, R7, 0x1, -R12 ;  /* 0x0000000107079824 */ /* 0x000fca00078e0a0c */
[----:B------:R-:W-:Y:S01]  /*f390*/  ISETP.GT.U32.AND P4, PT, R12, R7, PT ;  /* 0x000000070c00720c */ /* 0x000fe20003f84070 */
[----:B------:R-:W-:Y:S01]  /*f3a0*/  STL [R1+0x21a4], R19 ;  /* 0x0021a41301007387 */ /* 0x000fe20000100800 */
[----:B------:R-:W-:-:S11]  /*f3b0*/  @!P6 IMAD.IADD R10, R10, 0x1, -R12 ;  /* 0x000000010a0ae824 */ /* 0x000fd600078e0a0c */
[----:B------:R-:W-:Y:S01]  /*f3c0*/  @!P4 IMAD.IADD R7, R7, 0x1, -R12 ;  /* 0x000000010707c824 */ /* 0x000fe200078e0a0c */
[----:B----4-:R-:W-:Y:S02]  /*f3d0*/  ISETP.GE.AND P4, PT, R29, RZ, PT ;  /* 0x000000ff1d00720c */ /* 0x010fe40003f86270 */
[----:B------:R-:W4:Y:S01]  /*f3e0*/  LDL.LU R29, [R1+0x80] ;  /* 0x00008000011d7983 */ /* 0x000f220000300800 */
[----:B--2---:R-:W-:-:S03]  /*f3f0*/  ISETP.GE.AND P6, PT, R28, RZ, PT ;  /* 0x000000ff1c00720c */ /* 0x004fc60003fc6270 */
[----:B------:R-:W2:Y:S01]  /*f400*/  LDL.LU R28, [R1+0x220] ;  /* 0x00022000011c7983 */ /* 0x000ea20000300800 */
[C---:B------:R-:W-:Y:S02]  /*f410*/  ISETP.GT.U32.AND P2, PT, R12.reuse, R21, PT ;  /* 0x000000150c00720c */ /* 0x040fe40003f44070 */
[C---:B------:R-:W-:Y:S02]  /*f420*/  ISETP.GT.U32.AND P0, PT, R12.reuse, R22, PT ;  /* 0x000000160c00720c */ /* 0x040fe40003f04070 */
[C---:B------:R-:W-:Y:S02]  /*f430*/  ISETP.GT.U32.AND P1, PT, R12.reuse, R20, PT ;  /* 0x000000140c00720c */ /* 0x040fe40003f24070 */
[----:B------:R-:W-:-:S07]  /*f440*/  ISETP.GT.U32.AND P3, PT, R12, R0, PT ;  /* 0x000000000c00720c */ /* 0x000fce0003f64070 */
[--C-:B------:R-:W-:Y:S01]  /*f450*/  @!P2 IMAD.IADD R21, R21, 0x1, -R12.reuse ;  /* 0x000000011515a824 */ /* 0x100fe200078e0a0c */
[----:B------:R-:W-:Y:S01]  /*f460*/  ISETP.GT.U32.AND P2, PT, R12, R16, PT ;  /* 0x000000100c00720c */ /* 0x000fe20003f44070 */
[--C-:B------:R-:W-:Y:S01]  /*f470*/  @!P0 IMAD.IADD R22, R22, 0x1, -R12.reuse ;  /* 0x0000000116168824 */ /* 0x100fe200078e0a0c */
[----:B------:R-:W-:Y:S01]  /*f480*/  ISETP.GT.U32.AND P0, PT, R12, R26, PT ;  /* 0x0000001a0c00720c */ /* 0x000fe20003f04070 */
[--C-:B------:R-:W-:Y:S01]  /*f490*/  @!P1 IMAD.IADD R20, R20, 0x1, -R12.reuse ;  /* 0x0000000114149824 */ /* 0x100fe200078e0a0c */
[----:B------:R-:W-:Y:S01]  /*f4a0*/  ISETP.GT.U32.AND P1, PT, R12, R14, PT ;  /* 0x0000000e0c00720c */ /* 0x000fe20003f24070 */
[----:B------:R-:W-:Y:S01]  /*f4b0*/  @!P3 IMAD.IADD R0, R0, 0x1, -R12 ;  /* 0x000000010000b824 */ /* 0x000fe200078e0a0c */
[----:B---3--:R-:W-:-:S07]  /*f4c0*/  ISETP.GE.AND P3, PT, R23, RZ, PT ;  /* 0x000000ff1700720c */ /* 0x008fce0003f66270 */
[--C-:B------:R-:W-:Y:S01]  /*f4d0*/  @!P2 IMAD.IADD R16, R16, 0x1, -R12.reuse ;  /* 0x000000011010a824 */ /* 0x100fe200078e0a0c */
[----:B------:R-:W-:Y:S02]  /*f4e0*/  ISETP.GE.AND P2, PT, R27, RZ, PT ;  /* 0x000000ff1b00720c */ /* 0x000fe40003f46270 */
[----:B------:R-:W0:Y:S01]  /*f4f0*/  S2R R27, SR_TID.X ;  /* 0x00000000001b7919 */ /* 0x000e220000002100 */
[--C-:B------:R-:W-:Y:S01]  /*f500*/  @!P0 IMAD.IADD R26, R26, 0x1, -R12.reuse ;  /* 0x000000011a1a8824 */ /* 0x100fe200078e0a0c */
[----:B------:R-:W-:Y:S01]  /*f510*/  ISETP.GE.AND P0, PT, R24, RZ, PT ;  /* 0x000000ff1800720c */ /* 0x000fe20003f06270 */
[----:B------:R-:W-:Y:S01]  /*f520*/  @!P1 IMAD.IADD R14, R14, 0x1, -R12 ;  /* 0x000000010e0e9824 */ /* 0x000fe200078e0a0c */
[----:B------:R-:W-:Y:S02]  /*f530*/  ISETP.GE.AND P1, PT, R9, RZ, PT ;  /* 0x000000ff0900720c */ /* 0x000fe40003f26270 */
[C---:B------:R-:W-:Y:S01]  /*f540*/  ISETP.GT.U32.AND P5, PT, R12.reuse, R4, PT ;  /* 0x000000040c00720c */ /* 0x040fe20003fa4070 */
[----:B------:R-:W-:Y:S01]  /*f550*/  @!P3 IMAD.MOV R20, RZ, RZ, -R20 ;  /* 0x000000ffff14b224 */ /* 0x000fe200078e0a14 */
[----:B------:R-:W-:Y:S01]  /*f560*/  ISETP.GT.U32.AND P3, PT, R12, R10, PT ;  /* 0x0000000a0c00720c */ /* 0x000fe20003f64070 */
[----:B------:R-:W-:Y:S01]  /*f570*/  @!P4 IMAD.MOV R21, RZ, RZ, -R21 ;  /* 0x000000ffff15c224 */ /* 0x000fe200078e0a15 */
[----:B------:R-:W3:Y:S05]  /*f580*/  LDL.LU R24, [R1+0x2220] ;  /* 0x0022200001187983 */ /* 0x000eea0000300800 */
[----:B------:R-:W-:Y:S01]  /*f590*/  @!P0 IMAD.MOV R7, RZ, RZ, -R7 ;  /* 0x000000ffff078224 */ /* 0x000fe200078e0a07 */
[----:B------:R-:W-:Y:S01]  /*f5a0*/  ISETP.GE.AND P0, PT, R8, RZ, PT ;  /* 0x000000ff0800720c */ /* 0x000fe20003f06270 */
[----:B------:R-:W-:-:S02]  /*f5b0*/  @!P6 IMAD.MOV R22, RZ, RZ, -R22 ;  /* 0x000000ffff16e224 */ /* 0x000fc400078e0a16 */
[----:B------:R-:W-:Y:S01]  /*f5c0*/  @!P1 IMAD.MOV R0, RZ, RZ, -R0 ;  /* 0x000000ffff009224 */ /* 0x000fe200078e0a00 */
[----:B------:R-:W-:Y:S01]  /*f5d0*/  STL [R1+0x21a8], R20 ;  /* 0x0021a81401007387 */ /* 0x000fe20000100800 */
[--C-:B------:R-:W-:Y:S01]  /*f5e0*/  @!P5 IMAD.IADD R4, R4, 0x1, -R12.reuse ;  /* 0x000000010404d824 */ /* 0x100fe200078e0a0c */
[----:B0-----:R-:W-:Y:S02]  /*f5f0*/  LOP3.LUT R23, R27, 0x20, RZ, 0xc0, !PT ;  /* 0x000000201b177812 */ /* 0x001fe400078ec0ff */
[----:B------:R-:W-:Y:S01]  /*f600*/  STL [R1+0x21ac], R21 ;  /* 0x0021ac1501007387 */ /* 0x000fe20000100800 */
[----:B------:R-:W-:Y:S01]  /*f610*/  ISETP.GT.U32.AND P5, PT, R12, R25, PT ;  /* 0x000000190c00720c */ /* 0x000fe20003fa4070 */
[----:B------:R-:W-:Y:S02]  /*f620*/  @!P3 IMAD.IADD R10, R10, 0x1, -R12 ;  /* 0x000000010a0ab824 */ /* 0x000fe400078e0a0c */
[----:B------:R-:W-:Y:S01]  /*f630*/  STL [R1+0x21b0], R22 ;  /* 0x0021b01601007387 */ /* 0x000fe20000100800 */
[----:B------:R-:W-:-:S03]  /*f640*/  @!P2 IMAD.MOV R4, RZ, RZ, -R4 ;  /* 0x000000ffff04a224 */ /* 0x000fc600078e0a04 */
[----:B------:R2:W-:Y:S01]  /*f650*/  STL [R1+0x21b4], R0 ;  /* 0x0021b40001007387 */ /* 0x0005e20000100800 */
[----:B------:R-:W-:-:S03]  /*f660*/  @!P0 IMAD.MOV R10, RZ, RZ, -R10 ;  /* 0x000000ffff0a8224 */ /* 0x000fc600078e0a0a */
[----:B------:R-:W-:Y:S01]  /*f670*/  STL [R1+0x21b8], R4 ;  /* 0x0021b80401007387 */ /* 0x000fe20000100800 */
[C---:B------:R-:W-:Y:S01]  /*f680*/  ISETP.GT.U32.AND P4, PT, R12.reuse, R14, PT ;  /* 0x0000000e0c00720c */ /* 0x040fe20003f84070 */
[----:B------:R-:W-:Y:S01]  /*f690*/  @!P5 IMAD.IADD R25, R25, 0x1, -R12 ;  /* 0x000000011919d824 */ /* 0x000fe200078e0a0c */
[----:B------:R-:W-:Y:S02]  /*f6a0*/  ISETP.GT.U32.AND P5, PT, R12, R16, PT ;  /* 0x000000100c00720c */ /* 0x000fe40003fa4070 */
[----:B------:R-:W-:-:S09]  /*f6b0*/  ISETP.GE.AND P3, PT, R6, RZ, PT ;  /* 0x000000ff0600720c */ /* 0x000fd20003f66270 */
[--C-:B------:R-:W-:Y:S01]  /*f6c0*/  @!P4 IMAD.IADD R14, R14, 0x1, -R12.reuse ;  /* 0x000000010e0ec824 */ /* 0x100fe200078e0a0c */
[----:B------:R-:W-:Y:S01]  /*f6d0*/  ISETP.GE.AND P4, PT, R5, RZ, PT ;  /* 0x000000ff0500720c */ /* 0x000fe20003f86270 */
[----:B------:R-:W-:Y:S01]  /*f6e0*/  @!P5 IMAD.IADD R16, R16, 0x1, -R12 ;  /* 0x000000011010d824 */ /* 0x000fe200078e0a0c */
[----:B------:R-:W-:Y:S02]  /*f6f0*/  ISETP.GE.AND P5, PT, R3, RZ, PT ;  /* 0x000000ff0300720c */ /* 0x000fe40003fa6270 */
[----:B----4-:R-:W-:Y:S01]  /*f700*/  ISETP.GE.AND P2, PT, R29, RZ, PT ;  /* 0x000000ff1d00720c */ /* 0x010fe20003f46270 */
[----:B--2---:R-:W-:-:S05]  /*f710*/  IMAD R0, R23, 0x10, R28 ;  /* 0x0000001017007824 */ /* 0x004fca00078e021c */
[----:B------:R0:W-:Y:S04]  /*f720*/  STL [R1+0x220], R0 ;  /* 0x0002200001007387 */ /* 0x0001e80000100800 */
[----:B------:R2:W-:Y:S04]  /*f730*/  STL [R1+0x21bc], R7 ;  /* 0x0021bc0701007387 */ /* 0x0005e80000100800 */
[----:B------:R-:W-:Y:S04]  /*f740*/  STL [R1+0x21c0], R10 ;  /* 0x0021c00a01007387 */ /* 0x000fe80000100800 */
[----:B------:R-:W2:Y:S04]  /*f750*/  LDL.LU R19, [R1+0x8c] ;  /* 0x00008c0001137983 */ /* 0x000ea80000300800 */
[----:B------:R-:W4:Y:S04]  /*f760*/  LDL.LU R17, [R1+0x7c] ;  /* 0x00007c0001117983 */ /* 0x000f280000300800 */
        /* <DEDUP_REMOVED lines=10> */
[----:B------:R-:W4:Y:S01]  /*f810*/  LDL.LU R28, [R1+0x358] ;  /* 0x00035800011c7983 */ /* 0x000f220000300800 */
[----:B------:R-:W-:-:S02]  /*f820*/  ISETP.GT.U32.AND P1, PT, R12, R26, PT ;  /* 0x0000001a0c00720c */ /* 0x000fc40003f24070 */
[----:B------:R-:W-:Y:S02]  /*f830*/  ISETP.GT.U32.AND P6, PT, R12, R25, PT ;  /* 0x000000190c00720c */ /* 0x000fe40003fc4070 */
[----:B0-----:R-:W-:-:S09]  /*f840*/  LOP3.LUT R0, R27, 0x1f, RZ, 0xc0, !PT ;  /* 0x0000001f1b007812 */ /* 0x001fd200078ec0ff */
[--C-:B------:R-:W-:Y:S01]  /*f850*/  @!P1 IMAD.IADD R26, R26, 0x1, -R12.reuse ;  /* 0x000000011a1a9824 */ /* 0x100fe200078e0a0c */
[----:B------:R-:W-:Y:S01]  /*f860*/  ISETP.GE.AND P1, PT, R2, RZ, PT ;  /* 0x000000ff0200720c */ /* 0x000fe20003f26270 */
[----:B------:R-:W-:Y:S01]  /*f870*/  IMAD R0, R0, c[0x0][0x18c], RZ ;  /* 0x0000630000007a24 */ /* 0x000fe200078e02ff */
[----:B------:R-:W-:Y:S01]  /*f880*/  ISETP.NE.AND P0, PT, RZ, c[0x0][0x17c], PT ;  /* 0x00005f00ff007a0c */ /* 0x000fe20003f05270 */
[----:B------:R-:W-:Y:S01]  /*f890*/  @!P6 IMAD.IADD R25, R25, 0x1, -R12 ;  /* 0x000000011919e824 */ /* 0x000fe200078e0a0c */
[----:B------:R-:W-:Y:S01]  /*f8a0*/  LOP3.LUT R23, RZ, c[0x0][0x17c], RZ, 0x33, !PT ;  /* 0x00005f00ff177a12 */ /* 0x000fe200078e33ff */
[----:B------:R-:W-:Y:S01]  /*f8b0*/  @!P3 IMAD.MOV R14, RZ, RZ, -R14 ;  /* 0x000000ffff0eb224 */ /* 0x000fe200078e0a0e */
[----:B------:R-:W-:Y:S01]  /*f8c0*/  LEA R12, P6, R0, c[0x0][0x168], 0x1 ;  /* 0x00005a00000c7a11 */ /* 0x000fe200078c08ff */
[----:B------:R-:W-:Y:S01]  /*f8d0*/  @!P4 IMAD.MOV R16, RZ, RZ, -R16 ;  /* 0x000000ffff10c224 */ /* 0x000fe200078e0a10 */
[----:B------:R-:W4:Y:S01]  /*f8e0*/  LDL.LU R2, [R1+0x35c] ;  /* 0x00035c0001027983 */ /* 0x000f220000300800 */
[----:B------:R-:W-:-:S02]  /*f8f0*/  @!P5 IMAD.MOV R26, RZ, RZ, -R26 ;  /* 0x000000ffff1ad224 */ /* 0x000fc400078e0a1a */
[----:B---3--:R-:W-:Y:S01]  /*f900*/  @!P2 IMAD.MOV R24, RZ, RZ, -R24 ;  /* 0x000000ffff18a224 */ /* 0x008fe200078e0a18 */
[----:B------:R-:W3:Y:S01]  /*f910*/  LDL.LU R27, [R1+0x370] ;  /* 0x00037000011b7983 */ /* 0x000ee20000300800 */
[----:B------:R-:W-:-:S03]  /*f920*/  @!P1 IMAD.MOV R25, RZ, RZ, -R25 ;  /* 0x000000ffff199224 */ /* 0x000fc600078e0a19 */
[----:B------:R-:W-:Y:S04]  /*f930*/  STL [R1+0x20c8], R12 ;  /* 0x0020c80c01007387 */ /* 0x000fe80000100800 */
[----:B------:R-:W-:Y:S04]  /*f940*/  STL [R1+0x21c4], R14 ;  /* 0x0021c40e01007387 */ /* 0x000fe80000100800 */
[----:B------:R-:W-:Y:S04]  /*f950*/  STL [R1+0x21c8], R16 ;  /* 0x0021c81001007387 */ /* 0x000fe80000100800 */
[----:B------:R-:W-:Y:S04]  /*f960*/  STL [R1+0x21cc], R26 ;  /* 0x0021cc1a01007387 */ /* 0x000fe80000100800 */
[----:B------:R-:W-:Y:S04]  /*f970*/  STL [R1+0x21d0], R25 ;  /* 0x0021d01901007387 */ /* 0x000fe80000100800 */
[----:B------:R-:W-:Y:S01]  /*f980*/  STL [R1+0x21d4], R24 ;  /* 0x0021d41801007387 */ /* 0x000fe20000100800 */
[----:B--2---:R-:W-:-:S02]  /*f990*/  SEL R7, R23, R19, !P0 ;  /* 0x0000001317077207 */ /* 0x004fc40004000000 */
[----:B----4-:R-:W-:-:S03]  /*f9a0*/  SEL R4, R23, R17, !P0 ;  /* 0x0000001117047207 */ /* 0x010fc60004000000 */
[----:B------:R0:W-:Y:S01]  /*f9b0*/  STL [R1+0x418], R7 ;  /* 0x0004180701007387 */ /* 0x0001e20000100800 */
[----:B------:R-:W-:-:S03]  /*f9c0*/  SEL R0, R23, R18, !P0 ;  /* 0x0000001217007207 */ /* 0x000fc60004000000 */
[----:B------:R2:W-:Y:S04]  /*f9d0*/  STL [R1+0x414], R4 ;  /* 0x0004140401007387 */ /* 0x0005e80000100800 */
[----:B------:R4:W-:Y:S01]  /*f9e0*/  STL [R1+0x410], R0 ;  /* 0x0004100001007387 */ /* 0x0009e20000100800 */
[C---:B0-----:R-:W-:Y:S02]  /*f9f0*/  SEL R7, R23.reuse, R15, !P0 ;  /* 0x0000000f17077207 */ /* 0x041fe40004000000 */
[----:B--2---:R-:W-:-:S03]  /*fa00*/  SEL R4, R23, R13, !P0 ;  /* 0x0000000d17047207 */ /* 0x004fc60004000000 */
[----:B------:R0:W-:Y:S01]  /*fa10*/  STL [R1+0x408], R7 ;  /* 0x0004080701007387 */ /* 0x0001e20000100800 */
[----:B----4-:R-:W-:-:S03]  /*fa20*/  SEL R0, R23, R11, !P0 ;  /* 0x0000000b17007207 */ /* 0x010fc60004000000 */
[----:B------:R2:W-:Y:S04]  /*fa30*/  STL [R1+0x404], R4 ;  /* 0x0004040401007387 */ /* 0x0005e80000100800 */
[----:B------:R4:W-:Y:S01]  /*fa40*/  STL [R1+0x400], R0 ;  /* 0x0004000001007387 */ /* 0x0009e20000100800 */
[C---:B0-----:R-:W-:Y:S02]  /*fa50*/  SEL R7, R23.reuse, R9, !P0 ;  /* 0x0000000917077207 */ /* 0x041fe40004000000 */
[----:B--2---:R-:W-:-:S03]  /*fa60*/  SEL R4, R23, R8, !P0 ;  /* 0x0000000817047207 */ /* 0x004fc60004000000 */
[----:B------:R-:W-:Y:S01]  /*fa70*/  STL [R1+0x3fc], R7 ;  /* 0x0003fc0701007387 */ /* 0x000fe20000100800 */
[----:B----4-:R-:W-:-:S03]  /*fa80*/  SEL R0, R23, R6, !P0 ;  /* 0x0000000617007207 */ /* 0x010fc60004000000 */
[----:B------:R0:W-:Y:S01]  /*fa90*/  STL [R1+0x3f8], R4 ;  /* 0x0003f80401007387 */ /* 0x0001e20000100800 */
[----:B------:R-:W-:-:S03]  /*faa0*/  SEL R5, R23, R5, !P0 ;  /* 0x0000000517057207 */ /* 0x000fc60004000000 */
[----:B------:R2:W-:Y:S01]  /*fab0*/  STL [R1+0x3f4], R0 ;  /* 0x0003f40001007387 */ /* 0x0005e20000100800 */
[C---:B0-----:R-:W-:Y:S02]  /*fac0*/  SEL R4, R23.reuse, R3, !P0 ;  /* 0x0000000317047207 */ /* 0x041fe40004000000 */
[C---:B------:R-:W-:Y:S02]  /*fad0*/  SEL R3, R23.reuse, R28, !P0 ;  /* 0x0000001c17037207 */ /* 0x040fe40004000000 */
[C---:B--2---:R-:W-:Y:S01]  /*fae0*/  SEL R0, R23.reuse, R29, !P0 ;  /* 0x0000001d17007207 */ /* 0x044fe20004000000 */
[----:B------:R-:W-:Y:S04]  /*faf0*/  STL [R1+0x3f0], R5 ;  /* 0x0003f00501007387 */ /* 0x000fe80000100800 */
[----:B------:R-:W-:Y:S04]  /*fb00*/  STL [R1+0x3e4], R4 ;  /* 0x0003e40401007387 */ /* 0x000fe80000100800 */
[----:B------:R3:W-:Y:S04]  /*fb10*/  STL [R1+0x3e0], R0 ;  /* 0x0003e00001007387 */ /* 0x0007e80000100800 */
[----:B------:R-:W-:Y:S04]  /*fb20*/  STL [R1+0x3dc], R3 ;  /* 0x0003dc0301007387 */ /* 0x000fe80000100800 */
[----:B------:R-:W2:Y:S01]  /*fb30*/  LDL.LU R24, [R1+0x3bc] ;  /* 0x0003bc0001187983 */ /* 0x000ea20000300800 */
[----:B------:R-:W-:-:S02]  /*fb40*/  SEL R2, R23, R2, !P0 ;  /* 0x0000000217027207 */ /* 0x000fc40004000000 */
[----:B---3--:R-:W-:-:S03]  /*fb50*/  SEL R0, R23, R27, !P0 ;  /* 0x0000001b17007207 */ /* 0x008fc60004000000 */
[----:B------:R-:W-:Y:S04]  /*fb60*/  STL [R1+0x3d8], R2 ;  /* 0x0003d80201007387 */ /* 0x000fe80000100800 */
[----:B--2---:R0:W-:Y:S04]  /*fb70*/  STL [R1+0x2214], R24 ;  /* 0x0022141801007387 */ /* 0x0041e80000100800 */
[----:B------:R-:W-:Y:S04]  /*fb80*/  STL [R1+0x3d4], R0 ;  /* 0x0003d40001007387 */ /* 0x000fe80000100800 */
[----:B0-----:R-:W2:Y:S04]  /*fb90*/  LDL.LU R24, [R1+0x3c0] ;  /* 0x0003c00001187983 */ /* 0x001ea80000300800 */
[----:B--2---:R0:W-:Y:S04]  /*fba0*/  STL [R1+0x2218], R24 ;  /* 0x0022181801007387 */ /* 0x0041e80000100800 */
[----:B0-----:R-:W2:Y:S04]  /*fbb0*/  LDL.LU R24, [R1+0x3b8] ;  /* 0x0003b80001187983 */ /* 0x001ea80000300800 */
[----:B--2---:R0:W-:Y:S04]  /*fbc0*/  STL [R1+0x221c], R24 ;  /* 0x00221c1801007387 */ /* 0x0041e80000100800 */
[----:B0-----:R-:W2:Y:S04]  /*fbd0*/  LDL.LU R24, [R1+0x3b4] ;  /* 0x0003b40001187983 */ /* 0x001ea80000300800 */
[----:B------:R-:W3:Y:S04]  /*fbe0*/  LDL.LU R25, [R1+0x398] ;  /* 0x0003980001197983 */ /* 0x000ee80000300800 */
[----:B------:R-:W4:Y:S04]  /*fbf0*/  LDL.LU R26, [R1+0x39c] ;  /* 0x00039c00011a7983 */ /* 0x000f280000300800 */
[----:B------:R-:W3:Y:S04]  /*fc00*/  LDL.LU R16, [R1+0x3b0] ;  /* 0x0003b00001107983 */ /* 0x000ee80000300800 */
        /* <DEDUP_REMOVED lines=23> */
[----:B------:R-:W3:Y:S01]  /*fd80*/  LDL.LU R27, [R1+0x2f0] ;  /* 0x0002f000011b7983 */ /* 0x000ee20000300800 */
[----:B--2---:R-:W-:-:S05]  /*fd90*/  SEL R24, R23, R24, !P0 ;  /* 0x0000001817187207 */ /* 0x004fca0004000000 */
[----:B------:R0:W-:Y:S04]  /*fda0*/  STL [R1+0x3d0], R24 ;  /* 0x0003d01801007387 */ /* 0x0001e80000100800 */
[----:B0-----:R-:W2:Y:S02]  /*fdb0*/  LDL.LU R24, [R1+0x221c] ;  /* 0x00221c0001187983 */ /* 0x001ea40000300800 */
[----:B--2---:R-:W-:-:S05]  /*fdc0*/  SEL R24, R23, R24, !P0 ;  /* 0x0000001817187207 */ /* 0x004fca0004000000 */
[----:B------:R0:W-:Y:S04]  /*fdd0*/  STL [R1+0x3cc], R24 ;  /* 0x0003cc1801007387 */ /* 0x0001e80000100800 */
[----:B0-----:R-:W2:Y:S02]  /*fde0*/  LDL.LU R24, [R1+0x2218] ;  /* 0x0022180001187983 */ /* 0x001ea40000300800 */
[----:B--2---:R-:W-:-:S05]  /*fdf0*/  SEL R24, R23, R24, !P0 ;  /* 0x0000001817187207 */ /* 0x004fca0004000000 */
[----:B------:R0:W-:Y:S04]  /*fe00*/  STL [R1+0x3c8], R24 ;  /* 0x0003c81801007387 */ /* 0x0001e80000100800 */
[----:B0-----:R-:W2:Y:S01]  /*fe10*/  LDL.LU R24, [R1+0x2214] ;  /* 0x0022140001187983 */ /* 0x001ea20000300800 */
[C---:B---3--:R-:W-:Y:S02]  /*fe20*/  SEL R25, R23.reuse, R25, !P0 ;  /* 0x0000001917197207 */ /* 0x048fe40004000000 */
[C---:B------:R-:W-:Y:S02]  /*fe30*/  SEL R16, R23.reuse, R16, !P0 ;  /* 0x0000001017107207 */ /* 0x040fe40004000000 */
[C---:B------:R-:W-:Y:S02]  /*fe40*/  SEL R14, R23.reuse, R14, !P0 ;  /* 0x0000000e170e7207 */ /* 0x040fe40004000000 */
[----:B------:R-:W-:-:S02]  /*fe50*/  SEL R12, R23, R12, !P0 ;  /* 0x0000000c170c7207 */ /* 0x000fc40004000000 */
[C---:B------:R-:W-:Y:S02]  /*fe60*/  SEL R10, R23.reuse, R10, !P0 ;  /* 0x0000000a170a7207 */ /* 0x040fe40004000000 */
[C---:B------:R-:W-:Y:S02]  /*fe70*/  SEL R7, R23.reuse, R7, !P0 ;  /* 0x0000000717077207 */ /* 0x040fe40004000000 */
[C---:B------:R-:W-:Y:S02]  /*fe80*/  SEL R4, R23.reuse, R4, !P0 ;  /* 0x0000000417047207 */ /* 0x040fe40004000000 */
[C---:B------:R-:W-:Y:S02]  /*fe90*/  SEL R0, R23.reuse, R0, !P0 ;  /* 0x0000000017007207 */ /* 0x040fe40004000000 */
[C---:B------:R-:W-:Y:S02]  /*fea0*/  SEL R5, R23.reuse, R5, !P0 ;  /* 0x0000000517057207 */ /* 0x040fe40004000000 */
[----:B--2---:R-:W-:-:S05]  /*feb0*/  SEL R24, R23, R24, !P0 ;  /* 0x0000001817187207 */ /* 0x004fca0004000000 */
[----:B------:R4:W-:Y:S04]  /*fec0*/  STL [R1+0x3c4], R24 ;  /* 0x0003c41801007387 */ /* 0x0009e80000100800 */
[----:B------:R-:W-:Y:S01]  /*fed0*/  STL [R1+0x3c0], R25 ;  /* 0x0003c01901007387 */ /* 0x000fe20000100800 */
[----:B----4-:R-:W-:-:S05]  /*fee0*/  SEL R24, R23, R26, !P0 ;  /* 0x0000001a17187207 */ /* 0x010fca0004000000 */
[----:B------:R-:W-:Y:S04]  /*fef0*/  STL [R1+0x3bc], R24 ;  /* 0x0003bc1801007387 */ /* 0x000fe80000100800 */
[----:B------:R-:W-:Y:S04]  /*ff00*/  STL [R1+0x3b8], R16 ;  /* 0x0003b81001007387 */ /* 0x000fe80000100800 */
[----:B------:R-:W-:Y:S04]  /*ff10*/  STL [R1+0x3b4], R14 ;  /* 0x0003b40e01007387 */ /* 0x000fe80000100800 */
[----:B------:R-:W-:Y:S04]  /*ff20*/  STL [R1+0x3b0], R12 ;  /* 0x0003b00c01007387 */ /* 0x000fe80000100800 */
[----:B------:R-:W-:Y:S04]  /*ff30*/  STL [R1+0x3ac], R10 ;  /* 0x0003ac0a01007387 */ /* 0x000fe80000100800 */
[----:B------:R0:W-:Y:S04]  /*ff40*/  STL [R1+0x3a8], R7 ;  /* 0x0003a80701007387 */ /* 0x0001e80000100800 */
[----:B------:R2:W-:Y:S04]  /*ff50*/  STL [R1+0x3a4], R4 ;  /* 0x0003a40401007387 */ /* 0x0005e80000100800 */
[----:B------:R3:W-:Y:S01]  /*ff60*/  STL [R1+0x3a0], R0 ;  /* 0x0003a00001007387 */ /* 0x0007e20000100800 */
[----:B0-----:R-:W-:-:S02]  /*ff70*/  SEL R7, R23, R22, !P0 ;  /* 0x0000001617077207 */ /* 0x001fc40004000000 */
[----:B--2---:R-:W-:-:S03]  /*ff80*/  SEL R4, R23, R21, !P0 ;  /* 0x0000001517047207 */ /* 0x004fc60004000000 */
[----:B------:R0:W-:Y:S01]  /*ff90*/  STL [R1+0x39c], R7 ;  /* 0x00039c0701007387 */ /* 0x0001e20000100800 */
[----:B---3--:R-:W-:-:S03]  /*ffa0*/  SEL R0, R23, R20, !P0 ;  /* 0x0000001417007207 */ /* 0x008fc60004000000 */
[----:B------:R2:W-:Y:S04]  /*ffb0*/  STL [R1+0x398], R4 ;  /* 0x0003980401007387 */ /* 0x0005e80000100800 */
[----:B------:R3:W-:Y:S01]  /*ffc0*/  STL [R1+0x394], R0 ;  /* 0x0003940001007387 */ /* 0x0007e20000100800 */
[C---:B0-----:R-:W-:Y:S02]  /*ffd0*/  SEL R7, R23.reuse, R19, !P0 ;  /* 0x0000001317077207 */ /* 0x041fe40004000000 */
        /* <DEDUP_REMOVED lines=13> */
[----:B------:R-:W-:Y:S01]  /*100b0*/  STL [R1+0x378], R7 ;  /* 0x0003780701007387 */ /* 0x000fe20000100800 */
[----:B---3--:R-:W-:-:S03]  /*100c0*/  SEL R0, R23, R6, !P0 ;  /* 0x0000000617007207 */ /* 0x008fc60004000000 */
[----:B------:R0:W-:Y:S04]  /*100d0*/  STL [R1+0x374], R4 ;  /* 0x0003740401007387 */ /* 0x0001e80000100800 */
        /* <DEDUP_REMOVED lines=10> */
[----:B0-----:R-:W-:-:S03]  /*10180*/  SEL R0, R23, R27, !P0 ;  /* 0x0000001b17007207 */ /* 0x001fc60004000000 */
        /* <DEDUP_REMOVED lines=350> */
[----:B------:R-:W-:-:S02]  /*11770*/  SEL R2, R23, R2, !P0 ;  /* 0x0000000217027207 */ /* 0x000fc40004000000 */
        /* <DEDUP_REMOVED lines=42> */
[----:B------:R-:W-:Y:S01]  /*11a20*/  STL [R1+0x110], R3 ;  /* 0x0001100301007387 */ /* 0x000fe20000100800 */
[----:B0-----:R-:W-:-:S03]  /*11a30*/  SEL R0, R23, R27, !P0 ;  /* 0x0000001b17007207 */ /* 0x001fc60004000000 */
[----:B------:R-:W2:Y:S04]  /*11a40*/  LDL.LU R27, [R1+0xf4] ;  /* 0x0000f400011b7983 */ /* 0x000ea80000300800 */
[----:B------:R-:W-:Y:S04]  /*11a50*/  STL [R1+0x10c], R2 ;  /* 0x00010c0201007387 */ /* 0x000fe80000100800 */
[----:B------:R-:W3:Y:S04]  /*11a60*/  LDL.LU R24, [R1+0xe8] ;  /* 0x0000e80001187983 */ /* 0x000ee80000300800 */
[----:B------:R-:W-:Y:S04]  /*11a70*/  STL [R1+0x108], R0 ;  /* 0x0001080001007387 */ /* 0x000fe80000100800 */
[----:B---3--:R0:W-:Y:S04]  /*11a80*/  STL [R1+0x21dc], R24 ;  /* 0x0021dc1801007387 */ /* 0x0081e80000100800 */
[----:B0-----:R-:W3:Y:S01]  /*11a90*/  LDL.LU R24, [R1+0xec] ;  /* 0x0000ec0001187983 */ /* 0x001ee20000300800 */
[----:B--2---:R-:W-:-:S03]  /*11aa0*/  SEL R27, R23, R27, !P0 ;  /* 0x0000001b171b7207 */ /* 0x004fc60004000000 */
[----:B---3--:R0:W-:Y:S04]  /*11ab0*/  STL [R1+0x21e0], R24 ;  /* 0x0021e01801007387 */ /* 0x0081e80000100800 */
        /* <DEDUP_REMOVED lines=27> */
[----:B------:R0:W-:Y:S04]  /*11c70*/  STL [R1+0x104], R27 ;  /* 0x0001041b01007387 */ /* 0x0001e80000100800 */
[----:B0-----:R-:W3:Y:S01]  /*11c80*/  LDL.LU R27, [R1+0x318] ;  /* 0x00031800011b7983 */ /* 0x001ee20000300800 */
        /* <DEDUP_REMOVED lines=9> */
[----:B--2---:R-:W-:-:S05]  /*11d20*/  SEL R24, R23, R24, !P0 ;  /* 0x0000001817187207 */ /* 0x004fca0004000000 */
[----:B------:R0:W-:Y:S02]  /*11d30*/  STL [R1+0xf8], R24 ;  /* 0x0000f81801007387 */ /* 0x0001e40000100800 */
[C---:B0-----:R-:W-:Y:S02]  /*11d40*/  SEL R24, R23.reuse, R25, !P0 ;  /* 0x0000001917187207 */ /* 0x041fe40004000000 */
[----:B----4-:R-:W-:-:S03]  /*11d50*/  SEL R25, R23, R26, !P0 ;  /* 0x0000001a17197207 */ /* 0x010fc60004000000 */
[----:B------:R0:W-:Y:S04]  /*11d60*/  STL [R1+0xf4], R24 ;  /* 0x0000f41801007387 */ /* 0x0001e80000100800 */
[----:B------:R-:W-:Y:S01]  /*11d70*/  STL [R1+0xf0], R25 ;  /* 0x0000f01901007387 */ /* 0x000fe20000100800 */
[C---:B0-----:R-:W-:Y:S02]  /*11d80*/  SEL R24, R23.reuse, R16, !P0 ;  /* 0x0000001017187207 */ /* 0x041fe40004000000 */
[C---:B------:R-:W-:Y:S02]  /*11d90*/  SEL R16, R23.reuse, R14, !P0 ;  /* 0x0000000e17107207 */ /* 0x040fe40004000000 */
[C---:B------:R-:W-:Y:S02]  /*11da0*/  SEL R14, R23.reuse, R12, !P0 ;  /* 0x0000000c170e7207 */ /* 0x040fe40004000000 */
[C---:B------:R-:W-:Y:S01]  /*11db0*/  SEL R12, R23.reuse, R10, !P0 ;  /* 0x0000000a170c7207 */ /* 0x040fe20004000000 */
[----:B------:R-:W-:Y:S01]  /*11dc0*/  STL [R1+0xec], R24 ;  /* 0x0000ec1801007387 */ /* 0x000fe20000100800 */
[----:B------:R-:W-:-:S02]  /*11dd0*/  SEL R10, R23, R7, !P0 ;  /* 0x00000007170a7207 */ /* 0x000fc40004000000 */
[C---:B------:R-:W-:Y:S01]  /*11de0*/  SEL R7, R23.reuse, R0, !P0 ;  /* 0x0000000017077207 */ /* 0x040fe20004000000 */
[----:B------:R-:W-:Y:S01]  /*11df0*/  STL [R1+0xe8], R16 ;  /* 0x0000e81001007387 */ /* 0x000fe20000100800 */
[----:B------:R-:W-:-:S03]  /*11e00*/  SEL R0, R23, R22, !P0 ;  /* 0x0000001617007207 */ /* 0x000fc60004000000 */
        /* <DEDUP_REMOVED lines=22> */
[----:B------:R-:W-:Y:S04]  /*11f70*/  STL [R1+0xb0], R7 ;  /* 0x0000b00701007387 */ /* 0x000fe80000100800 */
[----:B------:R2:W-:Y:S01]  /*11f80*/  STL [R1+0xac], R0 ;  /* 0x0000ac0001007387 */ /* 0x0005e20000100800 */
[----:B0-----:R-:W-:-:S05]  /*11f90*/  SEL R4, R23, R8, !P0 ;  /* 0x0000000817047207 */ /* 0x001fca0004000000 */
[----:B------:R0:W-:Y:S01]  /*11fa0*/  STL [R1+0xa8], R4 ;  /* 0x0000a80401007387 */ /* 0x0001e20000100800 */
[----:B--2---:R-:W-:-:S03]  /*11fb0*/  SEL R0, R23, R5, !P0 ;  /* 0x0000000517007207 */ /* 0x004fc60004000000 */
[----:B------:R-:W-:Y:S04]  /*11fc0*/  STL [R1+0xa4], R6 ;  /* 0x0000a40601007387 */ /* 0x000fe80000100800 */
[----:B------:R2:W-:Y:S01]  /*11fd0*/  STL [R1+0xa0], R0 ;  /* 0x0000a00001007387 */ /* 0x0005e20000100800 */
[C---:B0-----:R-:W-:Y:S02]  /*11fe0*/  SEL R4, R23.reuse, R3, !P0 ;  /* 0x0000000317047207 */ /* 0x041fe40004000000 */
[----:B------:R-:W-:-:S03]  /*11ff0*/  SEL R3, R23, R29, !P0 ;  /* 0x0000001d17037207 */ /* 0x000fc60004000000 */
[----:B------:R-:W-:Y:S01]  /*12000*/  STL [R1+0x9c], R4 ;  /* 0x00009c0401007387 */ /* 0x000fe20000100800 */
[----:B--2---:R-:W-:-:S03]  /*12010*/  SEL R0, R23, R28, !P0 ;  /* 0x0000001c17007207 */ /* 0x004fc60004000000 */
[----:B------:R-:W-:Y:S04]  /*12020*/  STL [R1+0x98], R3 ;  /* 0x0000980301007387 */ /* 0x000fe80000100800 */
[----:B------:R-:W2:Y:S04]  /*12030*/  LDL.LU R29, [R1+0x340] ;  /* 0x00034000011d7983 */ /* 0x000ea80000300800 */
[----:B------:R0:W-:Y:S04]  /*12040*/  STL [R1+0x94], R0 ;  /* 0x0000940001007387 */ /* 0x0001e80000100800 */
[----:B------:R-:W-:Y:S04]  /*12050*/  STL [R1+0x90], R2 ;  /* 0x0000900201007387 */ /* 0x000fe80000100800 */
[----:B------:R-:W3:Y:S04]  /*12060*/  LDL.LU R28, [R1+0x320] ;  /* 0x00032000011c7983 */ /* 0x000ee80000300800 */
[----:B------:R-:W4:Y:S01]  /*12070*/  LDL.LU R24, [R1+0x68] ;  /* 0x0000680001187983 */ /* 0x000f220000300800 */
[----:B0-----:R-:W-:-:S05]  /*12080*/  SEL R0, R23, R27, !P0 ;  /* 0x0000001b17007207 */ /* 0x001fca0004000000 */
[----:B------:R-:W-:Y:S04]  /*12090*/  STL [R1+0x8c], R0 ;  /* 0x00008c0001007387 */ /* 0x000fe80000100800 */
[----:B----4-:R0:W-:Y:S04]  /*120a0*/  STL [R1+0x21d8], R24 ;  /* 0x0021d81801007387 */ /* 0x0101e80000100800 */
[----:B0-----:R-:W4:Y:S04]  /*120b0*/  LDL.LU R24, [R1+0x310] ;  /* 0x0003100001187983 */ /* 0x001f280000300800 */
        /* <DEDUP_REMOVED lines=17> */
[----:B--2---:R-:W-:-:S03]  /*121d0*/  SEL R29, R23, R29, !P0 ;  /* 0x0000001d171d7207 */ /* 0x004fc60004000000 */
[----:B------:R-:W2:Y:S04]  /*121e0*/  LDL.LU R9, [R1+0x1a4] ;  /* 0x0001a40001097983 */ /* 0x000ea80000300800 */
[----:B------:R-:W2:Y:S01]  /*121f0*/  LDL.LU R8, [R1+0x158] ;  /* 0x0001580001087983 */ /* 0x000ea20000300800 */
[----:B---3--:R-:W-:-:S03]  /*12200*/  SEL R28, R23, R28, !P0 ;  /* 0x0000001c171c7207 */ /* 0x008fc60004000000 */
[----:B------:R-:W3:Y:S04]  /*12210*/  LDL.LU R6, [R1+0x2c] ;  /* 0x00002c0001067983 */ /* 0x000ee80000300800 */
[----:B------:R-:W3:Y:S04]  /*12220*/  LDL.LU R5, [R1+0x28] ;  /* 0x0000280001057983 */ /* 0x000ee80000300800 */
[----:B------:R-:W3:Y:S04]  /*12230*/  LDL.LU R2, [R1+0x24] ;  /* 0x0000240001027983 */ /* 0x000ee80000300800 */
[----:B------:R-:W3:Y:S04]  /*12240*/  LDL.LU R27, [R1+0x20] ;  /* 0x00002000011b7983 */ /* 0x000ee80000300800 */
[----:B------:R-:W3:Y:S04]  /*12250*/  LDL.LU R12, [R1+0x1c] ;  /* 0x00001c00010c7983 */ /* 0x000ee80000300800 */
[----:B------:R-:W3:Y:S04]  /*12260*/  LDL.LU R3, [R1+0x18] ;  /* 0x0000180001037983 */ /* 0x000ee80000300800 */
[----:B------:R0:W-:Y:S04]  /*12270*/  STL [R1+0x88], R29 ;  /* 0x0000881d01007387 */ /* 0x0001e80000100800 */
[----:B0-----:R-:W3:Y:S04]  /*12280*/  LDL.LU R29, [R1+0x14] ;  /* 0x00001400011d7983 */ /* 0x001ee80000300800 */
[----:B------:R0:W-:Y:S04]  /*12290*/  STL [R1+0x84], R28 ;  /* 0x0000841c01007387 */ /* 0x0001e80000100800 */
[----:B0-----:R-:W3:Y:S01]  /*122a0*/  LDL.LU R28, [R1+0x10] ;  /* 0x00001000011c7983 */ /* 0x001ee20000300800 */
[----:B----4-:R-:W-:-:S05]  /*122b0*/  SEL R24, R23, R24, !P0 ;  /* 0x0000001817187207 */ /* 0x010fca0004000000 */
[----:B------:R0:W-:Y:S04]  /*122c0*/  STL [R1+0x80], R24 ;  /* 0x0000801801007387 */ /* 0x0001e80000100800 */
[----:B0-----:R-:W4:Y:S01]  /*122d0*/  LDL.LU R24, [R1+0x21d8] ;  /* 0x0021d80001187983 */ /* 0x001f220000300800 */
[C---:B------:R-:W-:Y:S02]  /*122e0*/  SEL R25, R23.reuse, R25, !P0 ;  /* 0x0000001917197207 */ /* 0x040fe40004000000 */
        /* <DEDUP_REMOVED lines=16> */
[C---:B--2---:R-:W-:Y:S02]  /*123f0*/  SEL R9, R23.reuse, R9, !P0 ;  /* 0x0000000917097207 */ /* 0x044fe40004000000 */
[C---:B------:R-:W-:Y:S02]  /*12400*/  SEL R8, R23.reuse, R8, !P0 ;  /* 0x0000000817087207 */ /* 0x040fe40004000000 */
[C---:B---3--:R-:W-:Y:S02]  /*12410*/  SEL R6, R23.reuse, R6, !P0 ;  /* 0x0000000617067207 */ /* 0x048fe40004000000 */
[C---:B------:R-:W-:Y:S02]  /*12420*/  SEL R5, R23.reuse, R5, !P0 ;  /* 0x0000000517057207 */ /* 0x040fe40004000000 */
[----:B------:R-:W-:-:S02]  /*12430*/  SEL R2, R23, R2, !P0 ;  /* 0x0000000217027207 */ /* 0x000fc40004000000 */
[C---:B------:R-:W-:Y:S02]  /*12440*/  SEL R27, R23.reuse, R27, !P0 ;  /* 0x0000001b171b7207 */ /* 0x040fe40004000000 */
[----:B----4-:R-:W-:-:S05]  /*12450*/  SEL R24, R23, R24, !P0 ;  /* 0x0000001817187207 */ /* 0x010fca0004000000 */
[----:B------:R0:W-:Y:S04]  /*12460*/  STL [R1+0x7c], R24 ;  /* 0x00007c1801007387 */ /* 0x0001e80000100800 */
[----:B0-----:R-:W2:Y:S04]  /*12470*/  LDL.LU R24, [R1+0x21d4] ;  /* 0x0021d40001187983 */ /* 0x001ea80000300800 */
[----:B------:R0:W-:Y:S04]  /*12480*/  STL [R1+0x78], R25 ;  /* 0x0000781901007387 */ /* 0x0001e80000100800 */
[----:B0-----:R-:W3:Y:S04]  /*12490*/  LDL.LU R25, [R1+0x21d0] ;  /* 0x0021d00001197983 */ /* 0x001ee80000300800 */
[----:B------:R0:W-:Y:S04]  /*124a0*/  STL [R1+0x74], R26 ;  /* 0x0000741a01007387 */ /* 0x0001e80000100800 */
[----:B0-----:R-:W4:Y:S04]  /*124b0*/  LDL.LU R26, [R1+0x21cc] ;  /* 0x0021cc00011a7983 */ /* 0x001f280000300800 */
[----:B------:R0:W-:Y:S04]  /*124c0*/  STL [R1+0x70], R16 ;  /* 0x0000701001007387 */ /* 0x0001e80000100800 */
[----:B0-----:R-:W2:Y:S04]  /*124d0*/  LDL.LU R16, [R1+0x21c8] ;  /* 0x0021c80001107983 */ /* 0x001ea80000300800 */
        /* <DEDUP_REMOVED lines=25> */
[----:B0-----:R-:W3:Y:S04]  /*12670*/  LDL.LU R13, [R1+0x2194] ;  /* 0x00219400010d7983 */ /* 0x001ee80000300800 */
[----:B------:R0:W-:Y:S04]  /*12680*/  STL [R1+0x38], R11 ;  /* 0x0000380b01007387 */ /* 0x0001e80000100800 */
[----:B0-----:R-:W4:Y:S04]  /*12690*/  LDL.LU R11, [R1+0x2190] ;  /* 0x00219000010b7983 */ /* 0x001f280000300800 */
        /* <DEDUP_REMOVED lines=11> */
[----:B0-----:R-:W4:Y:S01]  /*12750*/  LDL.LU R27, [R1+0x2178] ;  /* 0x00217800011b7983 */ /* 0x001f220000300800 */
[----:B------:R-:W-:-:S05]  /*12760*/  SEL R12, R23, R12, !P0 ;  /* 0x0000000c170c7207 */ /* 0x000fca0004000000 */
[----:B------:R0:W-:Y:S02]  /*12770*/  STL [R1+0x1c], R12 ;  /* 0x00001c0c01007387 */ /* 0x0001e40000100800 */
[C---:B0-----:R-:W-:Y:S02]  /*12780*/  SEL R12, R23.reuse, R3, !P0 ;  /* 0x00000003170c7207 */ /* 0x041fe40004000000 */
[C---:B------:R-:W-:Y:S02]  /*12790*/  SEL R3, R23.reuse, R29, !P0 ;  /* 0x0000001d17037207 */ /* 0x040fe40004000000 */
[C---:B------:R-:W-:Y:S01]  /*127a0*/  SEL R29, R23.reuse, R28, !P0 ;  /* 0x0000001c171d7207 */ /* 0x040fe20004000000 */
[----:B------:R-:W-:Y:S04]  /*127b0*/  STL [R1+0x20cc], R12 ;  /* 0x0020cc0c01007387 */ /* 0x000fe80000100800 */
[----:B------:R0:W-:Y:S04]  /*127c0*/  STL [R1+0x20d0], R3 ;  /* 0x0020d00301007387 */ /* 0x0001e80000100800 */
[----:B0-----:R-:W4:Y:S04]  /*127d0*/  LDL.LU R3, [R1+0x3e4] ;  /* 0x0003e40001037983 */ /* 0x001f280000300800 */
[----:B------:R-:W4:Y:S04]  /*127e0*/  LDL.LU R12, [R1+0x3e0] ;  /* 0x0003e000010c7983 */ /* 0x000f280000300800 */
[----:B------:R0:W-:Y:S04]  /*127f0*/  STL [R1+0x20d4], R29 ;  /* 0x0020d41d01007387 */ /* 0x0001e80000100800 */
[----:B0-----:R-:W4:Y:S01]  /*12800*/  LDL.LU R29, [R1+0x3f0] ;  /* 0x0003f000011d7983 */ /* 0x001f220000300800 */
[----:B--2---:R-:W-:-:S02]  /*12810*/  SEL R15, R23, R15, !P0 ;  /* 0x0000000f170f7207 */ /* 0x004fc40004000000 */
[C---:B---3--:R-:W-:Y:S02]  /*12820*/  SEL R13, R23.reuse, R13, !P0 ;  /* 0x0000000d170d7207 */ /* 0x048fe40004000000 */
[C---:B----4-:R-:W-:Y:S02]  /*12830*/  SEL R11, R23.reuse, R11, !P0 ;  /* 0x0000000b170b7207 */ /* 0x050fe40004000000 */
[C---:B------:R-:W-:Y:S02]  /*12840*/  SEL R9, R23.reuse, R9, !P0 ;  /* 0x0000000917097207 */ /* 0x040fe40004000000 */
[C---:B------:R-:W-:Y:S02]  /*12850*/  SEL R8, R23.reuse, R8, !P0 ;  /* 0x0000000817087207 */ /* 0x040fe40004000000 */
[C---:B------:R-:W-:Y:S02]  /*12860*/  SEL R6, R23.reuse, R6, !P0 ;  /* 0x0000000617067207 */ /* 0x040fe40004000000 */
[----:B------:R-:W-:-:S02]  /*12870*/  SEL R5, R23, R5, !P0 ;  /* 0x0000000517057207 */ /* 0x000fc40004000000 */
[C---:B------:R-:W-:Y:S02]  /*12880*/  SEL R28, R23.reuse, R27, !P0 ;  /* 0x0000001b171c7207 */ /* 0x040fe40004000000 */
[----:B------:R-:W-:-:S03]  /*12890*/  SEL R27, R23, R2, !P0 ;  /* 0x00000002171b7207 */ /* 0x000fc60004000000 */
        /* <DEDUP_REMOVED lines=18> */
[----:B------:R-:W0:Y:S01]  /*129c0*/  S2R R2, SR_TID.X ;  /* 0x0000000000027919 */ /* 0x000e220000002100 */
[----:B------:R-:W-:-:S02]  /*129d0*/  SEL R18, R23, R18, !P0 ;  /* 0x0000001217127207 */ /* 0x000fc40004000000 */
[C---:B------:R-:W-:Y:S02]  /*129e0*/  SEL R17, R23.reuse, R17, !P0 ;  /* 0x0000001117117207 */ /* 0x040fe40004000000 */
[C---:B------:R-:W-:Y:S02]  /*129f0*/  SEL R19, R23.reuse, R19, !P0 ;  /* 0x0000001317137207 */ /* 0x040fe40004000000 */
[C---:B------:R-:W-:Y:S01]  /*12a00*/  SEL R20, R23.reuse, R20, !P0 ;  /* 0x0000001417147207 */ /* 0x040fe20004000000 */
[----:B------:R-:W-:Y:S01]  /*12a10*/  STL [R1+0x20fc], R18 ;  /* 0x0020fc1201007387 */ /* 0x000fe20000100800 */
[C---:B------:R-:W-:Y:S02]  /*12a20*/  SEL R21, R23.reuse, R21, !P0 ;  /* 0x0000001517157207 */ /* 0x040fe40004000000 */
[C---:B------:R-:W-:Y:S01]  /*12a30*/  SEL R22, R23.reuse, R22, !P0 ;  /* 0x0000001617167207 */ /* 0x040fe20004000000 */
[----:B------:R-:W-:Y:S01]  /*12a40*/  STL [R1+0x2100], R17 ;  /* 0x0021001101007387 */ /* 0x000fe20000100800 */
[----:B------:R-:W-:-:S02]  /*12a50*/  SEL R0, R23, R0, !P0 ;  /* 0x0000000017007207 */ /* 0x000fc40004000000 */
[C---:B------:R-:W-:Y:S01]  /*12a60*/  SEL R4, R23.reuse, R4, !P0 ;  /* 0x0000000417047207 */ /* 0x040fe20004000000 */
[----:B------:R-:W-:Y:S01]  /*12a70*/  STL [R1+0x2104], R19 ;  /* 0x0021041301007387 */ /* 0x000fe20000100800 */
[C---:B------:R-:W-:Y:S02]  /*12a80*/  SEL R7, R23.reuse, R7, !P0 ;  /* 0x0000000717077207 */ /* 0x040fe40004000000 */
[----:B------:R-:W-:Y:S01]  /*12a90*/  SEL R10, R23, R10, !P0 ;  /* 0x0000000a170a7207 */ /* 0x000fe20004000000 */
[----:B------:R-:W-:Y:S01]  /*12aa0*/  STL [R1+0x2108], R20 ;  /* 0x0021081401007387 */ /* 0x000fe20000100800 */
[----:B0-----:R-:W-:-:S03]  /*12ab0*/  LOP3.LUT R2, R2, 0x1f, RZ, 0xc0, !PT ;  /* 0x0000001f02027812 */ /* 0x001fc600078ec0ff */
[----:B------:R-:W-:Y:S01]  /*12ac0*/  STL [R1+0x210c], R21 ;  /* 0x00210c1501007387 */ /* 0x000fe20000100800 */
[C---:B------:R-:W-:Y:S02]  /*12ad0*/  SEL R14, R23.reuse, R14, !P0 ;  /* 0x0000000e170e7207 */ /* 0x040fe40004000000 */
[C---:B------:R-:W-:Y:S01]  /*12ae0*/  SEL R16, R23.reuse, R16, !P0 ;  /* 0x0000001017107207 */ /* 0x040fe20004000000 */
[----:B------:R-:W-:Y:S01]  /*12af0*/  STL [R1+0x2110], R22 ;  /* 0x0021101601007387 */ /* 0x000fe20000100800 */
[----:B------:R-:W-:Y:S01]  /*12b00*/  IMAD R2, R2, c[0x0][0x18c], RZ ;  /* 0x0000630002027a24 */ /* 0x000fe200078e02ff */
[C---:B------:R-:W-:Y:S02]  /*12b10*/  SEL R26, R23.reuse, R26, !P0 ;  /* 0x0000001a171a7207 */ /* 0x040fe40004000000 */
[----:B------:R-:W-:Y:S01]  /*12b20*/  STL [R1+0x2114], R0 ;  /* 0x0021140001007387 */ /* 0x000fe20000100800 */
[----:B------:R-:W-:-:S03]  /*12b30*/  SEL R25, R23, R25, !P0 ;  /* 0x0000001917197207 */ /* 0x000fc60004000000 */
[----:B------:R2:W-:Y:S01]  /*12b40*/  STL [R1+0x2118], R4 ;  /* 0x0021180401007387 */ /* 0x0005e20000100800 */
[----:B------:R-:W-:-:S03]  /*12b50*/  SEL R23, R23, R24, !P0 ;  /* 0x0000001817177207 */ /* 0x000fc60004000000 */
[----:B------:R-:W-:Y:S01]  /*12b60*/  STL [R1+0x211c], R7 ;  /* 0x00211c0701007387 */ /* 0x000fe20000100800 */
[----:B------:R-:W-:-:S03]  /*12b70*/  LEA.HI.X.SX32 R2, R2, c[0x0][0x16c], 0x1, P6 ;  /* 0x00005b0002027a11 */ /* 0x000fc600030f0eff */
[----:B------:R-:W-:Y:S04]  /*12b80*/  STL [R1+0x2120], R10 ;  /* 0x0021200a01007387 */ /* 0x000fe80000100800 */
[----:B------:R-:W-:Y:S04]  /*12b90*/  STL [R1+0x2124], R14 ;  /* 0x0021240e01007387 */ /* 0x000fe80000100800 */
[----:B------:R-:W-:Y:S04]  /*12ba0*/  STL [R1+0x2128], R16 ;  /* 0x0021281001007387 */ /* 0x000fe80000100800 */
[----:B------:R-:W-:Y:S04]  /*12bb0*/  STL [R1+0x212c], R26 ;  /* 0x00212c1a01007387 */ /* 0x000fe80000100800 */
[----:B------:R-:W-:Y:S04]  /*12bc0*/  STL [R1+0x2130], R25 ;  /* 0x0021301901007387 */ /* 0x000fe80000100800 */
[----:B------:R-:W-:Y:S04]  /*12bd0*/  STL [R1+0x2134], R23 ;  /* 0x0021341701007387 */ /* 0x000fe80000100800 */
[----:B------:R4:W-:Y:S01]  /*12be0*/  STL [R1+0x2138], R2 ;  /* 0x0021380201007387 */ /* 0x0009e20000100800 */
[----:B--2---:R-:W-:-:S02]  /*12bf0*/  IMAD R4, R9, c[0x0][0x190], RZ ;  /* 0x0000640009047a24 */ /* 0x004fc400078e02ff */
[----:B---3--:R-:W-:Y:S02]  /*12c00*/  IMAD R0, R11, c[0x0][0x190], RZ ;  /* 0x000064000b007a24 */ /* 0x008fe400078e02ff */
[----:B----4-:R-:W-:Y:S02]  /*12c10*/  IMAD R2, R13, c[0x0][0x190], RZ ;  /* 0x000064000d027a24 */ /* 0x010fe400078e02ff */
[----:B------:R-:W-:-:S05]  /*12c20*/  IMAD R24, R15, c[0x0][0x190], RZ ;  /* 0x000064000f187a24 */ /* 0x000fca00078e02ff */
[----:B------:R-:W-:Y:S04]  /*12c30*/  STL [R1+0x213c], R24 ;  /* 0x00213c1801007387 */ /* 0x000fe80000100800 */
[----:B------:R0:W-:Y:S04]  /*12c40*/  STL [R1+0x10], R2 ;  /* 0x0000100201007387 */ /* 0x0001e80000100800 */
[----:B------:R2:W-:Y:S04]  /*12c50*/  STL [R1+0x14], R0 ;  /* 0x0000140001007387 */ /* 0x0005e80000100800 */
[----:B------:R3:W-:Y:S01]  /*12c60*/  STL [R1+0x18], R4 ;  /* 0x0000180401007387 */ /* 0x0007e20000100800 */
[----:B0-----:R-:W-:-:S02]  /*12c70*/  IMAD R2, R8, c[0x0][0x190], RZ ;  /* 0x0000640008027a24 */ /* 0x001fc400078e02ff */
[----:B--2---:R-:W-:-:S03]  /*12c80*/  IMAD R0, R6, c[0x0][0x190], RZ ;  /* 0x0000640006007a24 */ /* 0x004fc600078e02ff */
[----:B------:R0:W-:Y:S01]  /*12c90*/  STL [R1+0x158], R2 ;  /* 0x0001580201007387 */ /* 0x0001e20000100800 */
[----:B---3--:R-:W-:-:S03]  /*12ca0*/  IMAD R4, R5, c[0x0][0x190], RZ ;  /* 0x0000640005047a24 */ /* 0x008fc600078e02ff */
[----:B------:R2:W-:Y:S04]  /*12cb0*/  STL [R1+0x15c], R0 ;  /* 0x00015c0001007387 */ /* 0x0005e80000100800 */
[----:B------:R3:W-:Y:S01]  /*12cc0*/  STL [R1+0x174], R4 ;  /* 0x0001740401007387 */ /* 0x0007e20000100800 */
[----:B0-----:R-:W-:Y:S02]  /*12cd0*/  IMAD R2, R27, c[0x0][0x190], RZ ;  /* 0x000064001b027a24 */ /* 0x001fe400078e02ff */
[----:B--2---:R-:W-:-:S03]  /*12ce0*/  IMAD R0, R28, c[0x0][0x190], RZ ;  /* 0x000064001c007a24 */ /* 0x004fc600078e02ff */
[----:B------:R0:W-:Y:S01]  /*12cf0*/  STL [R1+0x17c], R2 ;  /* 0x00017c0201007387 */ /* 0x0001e20000100800 */
[----:B---3--:R-:W-:-:S03]  /*12d00*/  IMAD R4, R29, c[0x0][0x190], RZ ;  /* 0x000064001d047a24 */ /* 0x008fc600078e02ff */
[----:B------:R2:W-:Y:S04]  /*12d10*/  STL [R1+0x184], R0 ;  /* 0x0001840001007387 */ /* 0x0005e80000100800 */
[----:B------:R-:W-:Y:S04]  /*12d20*/  STL [R1+0x1a4], R4 ;  /* 0x0001a40401007387 */ /* 0x000fe80000100800 */
[----:B------:R-:W3:Y:S01]  /*12d30*/  LDL.LU R24, [R1+0x3d4] ;  /* 0x0003d40001187983 */ /* 0x000ee20000300800 */
[----:B0-----:R-:W-:Y:S02]  /*12d40*/  IMAD R2, R3, c[0x0][0x190], RZ ;  /* 0x0000640003027a24 */ /* 0x001fe400078e02ff */
[----:B--2---:R-:W-:-:S03]  /*12d50*/  IMAD R0, R12, c[0x0][0x190], RZ ;  /* 0x000064000c007a24 */ /* 0x004fc600078e02ff */
[----:B------:R-:W-:Y:S04]  /*12d60*/  STL [R1+0x1cc], R2 ;  /* 0x0001cc0201007387 */ /* 0x000fe80000100800 */
[----:B---3--:R0:W-:Y:S04]  /*12d70*/  STL [R1+0x2170], R24 ;  /* 0x0021701801007387 */ /* 0x0081e80000100800 */
[----:B------:R-:W-:Y:S04]  /*12d80*/  STL [R1+0x1e4], R0 ;  /* 0x0001e40001007387 */ /* 0x000fe80000100800 */
        /* <DEDUP_REMOVED lines=31> */
[----:B--2---:R-:W-:-:S05]  /*12f80*/  IMAD R24, R24, c[0x0][0x190], RZ ;  /* 0x0000640018187a24 */ /* 0x004fca00078e02ff */
[----:B------:R0:W-:Y:S04]  /*12f90*/  STL [R1+0x1e8], R24 ;  /* 0x0001e81801007387 */ /* 0x0001e80000100800 */
[----:B0-----:R-:W2:Y:S02]  /*12fa0*/  LDL.LU R24, [R1+0x2174] ;  /* 0x0021740001187983 */ /* 0x001ea40000300800 */
[----:B--2---:R-:W-:-:S05]  /*12fb0*/  IMAD R24, R24, c[0x0][0x190], RZ ;  /* 0x0000640018187a24 */ /* 0x004fca00078e02ff */
[----:B------:R0:W-:Y:S04]  /*12fc0*/  STL [R1+0x1ec], R24 ;  /* 0x0001ec1801007387 */ /* 0x0001e80000100800 */
[----:B0-----:R-:W2:Y:S01]  /*12fd0*/  LDL.LU R24, [R1+0x2170] ;  /* 0x0021700001187983 */ /* 0x001ea20000300800 */
[----:B---3--:R-:W-:Y:S02]  /*12fe0*/  IMAD R2, R2, c[0x0][0x190], RZ ;  /* 0x0000640002027a24 */ /* 0x008fe400078e02ff */
[----:B------:R-:W-:Y:S02]  /*12ff0*/  IMAD R16, R16, c[0x0][0x190], RZ ;  /* 0x0000640010107a24 */ /* 0x000fe400078e02ff */
[----:B------:R-:W-:Y:S02]  /*13000*/  IMAD R10, R10, c[0x0][0x190], RZ ;  /* 0x000064000a0a7a24 */ /* 0x000fe400078e02ff */
[----:B------:R-:W-:-:S02]  /*13010*/  IMAD R7, R7, c[0x0][0x190], RZ ;  /* 0x0000640007077a24 */ /* 0x000fc400078e02ff */
[----:B------:R-:W-:Y:S02]  /*13020*/  IMAD R0, R0, c[0x0][0x190], RZ ;  /* 0x0000640000007a24 */ /* 0x000fe400078e02ff */
[----:B--2---:R-:W-:-:S05]  /*13030*/  IMAD R24, R24, c[0x0][0x190], RZ ;  /* 0x0000640018187a24 */ /* 0x004fca00078e02ff */
[----:B------:R4:W-:Y:S04]  /*13040*/  STL [R1+0x234], R24 ;  /* 0x0002341801007387 */ /* 0x0009e80000100800 */
[----:B------:R0:W-:Y:S01]  /*13050*/  STL [R1+0x24c], R2 ;  /* 0x00024c0201007387 */ /* 0x0001e20000100800 */
[----:B----4-:R-:W-:Y:S02]  /*13060*/  IMAD R24, R23, c[0x0][0x190], RZ ;  /* 0x0000640017187a24 */ /* 0x010fe400078e02ff */
[----:B0-----:R-:W-:-:S03]  /*13070*/  IMAD R2, R25, c[0x0][0x190], RZ ;  /* 0x0000640019027a24 */ /* 0x001fc600078e02ff */
[----:B------:R-:W-:Y:S01]  /*13080*/  STL [R1+0x268], R24 ;  /* 0x0002681801007387 */ /* 0x000fe20000100800 */
[----:B------:R-:W-:-:S03]  /*13090*/  IMAD R23, R26, c[0x0][0x190], RZ ;  /* 0x000064001a177a24 */ /* 0x000fc600078e02ff */
[----:B------:R0:W-:Y:S04]  /*130a0*/  STL [R1+0x26c], R2 ;  /* 0x00026c0201007387 */ /* 0x0001e80000100800 */
[----:B------:R-:W-:Y:S01]  /*130b0*/  STL [R1+0x278], R23 ;  /* 0x0002781701007387 */ /* 0x000fe20000100800 */
[----:B0-----:R-:W-:-:S03]  /*130c0*/  IMAD R2, R14, c[0x0][0x190], RZ ;  /* 0x000064000e027a24 */ /* 0x001fc600078e02ff */
[----:B------:R-:W-:Y:S04]  /*130d0*/  STL [R1+0x27c], R16 ;  /* 0x00027c1001007387 */ /* 0x000fe80000100800 */
[----:B------:R0:W-:Y:S04]  /*130e0*/  STL [R1+0x284], R2 ;  /* 0x0002840201007387 */ /* 0x0001e80000100800 */
[----:B------:R-:W-:Y:S01]  /*130f0*/  STL [R1+0x310], R10 ;  /* 0x0003100a01007387 */ /* 0x000fe20000100800 */
[----:B0-----:R-:W-:Y:S02]  /*13100*/  IMAD R2, R4, c[0x0][0x190], RZ ;  /* 0x0000640004027a24 */ /* 0x001fe400078e02ff */
[----:B------:R-:W-:Y:S01]  /*13110*/  IMAD R4, R22, c[0x0][0x190], RZ ;  /* 0x0000640016047a24 */ /* 0x000fe200078e02ff */
        /* <DEDUP_REMOVED lines=563> */
[----:B----4-:R-:W-:Y:S02]  /*15450*/  IMAD R23, R23, c[0x0][0x190], RZ ;  /* 0x0000640017177a24 */ /* 0x010fe400078e02ff */
[----:B------:R-:W-:Y:S02]  /*15460*/  IMAD R25, R25, c[0x0][0x190], RZ ;  /* 0x0000640019197a24 */ /* 0x000fe400078e02ff */
[----:B------:R-:W-:-:S02]  /*15470*/  IMAD R26, R26, c[0x0][0x190], RZ ;  /* 0x000064001a1a7a24 */ /* 0x000fc400078e02ff */
[----:B------:R-:W-:Y:S02]  /*15480*/  IMAD R16, R16, c[0x0][0x190], RZ ;  /* 0x0000640010107a24 */ /* 0x000fe400078e02ff */
[----:B------:R-:W-:Y:S02]  /*15490*/  IMAD R14, R14, c[0x0][0x190], RZ ;  /* 0x000064000e0e7a24 */ /* 0x000fe400078e02ff */
[----:B------:R-:W-:Y:S02]  /*154a0*/  IMAD R10, R10, c[0x0][0x190], RZ ;  /* 0x000064000a0a7a24 */ /* 0x000fe400078e02ff */
[----:B------:R-:W-:Y:S02]  /*154b0*/  IMAD R7, R7, c[0x0][0x190], RZ ;  /* 0x0000640007077a24 */ /* 0x000fe400078e02ff */
        /* <DEDUP_REMOVED lines=20> */
[----:B--2---:R-:W-:-:S05]  /*15600*/  IMAD R24, R24, c[0x0][0x190], RZ ;  /* 0x0000640018187a24 */ /* 0x004fca00078e02ff */
        /* <DEDUP_REMOVED lines=57> */
[----:B0-----:R-:W4:Y:S01]  /*159a0*/  LDL.LU R12, [R1+0x20cc] ;  /* 0x0020cc00010c7983 */ /* 0x001f220000300800 */
[----:B--2---:R-:W-:-:S02]  /*159b0*/  IMAD R29, R29, c[0x0][0x190], RZ ;  /* 0x000064001d1d7a24 */ /* 0x004fc400078e02ff */
[----:B---3--:R-:W-:Y:S02]  /*159c0*/  IMAD R3, R3, c[0x0][0x190], RZ ;  /* 0x0000640003037a24 */ /* 0x008fe400078e02ff */
[----:B----4-:R-:W-:-:S05]  /*159d0*/  IMAD R12, R12, c[0x0][0x190], RZ ;  /* 0x000064000c0c7a24 */ /* 0x010fca00078e02ff */
[----:B------:R0:W-:Y:S04]  /*159e0*/  STL [R1+0xc], R12 ;  /* 0x00000c0c01007387 */ /* 0x0001e80000100800 */
[----:B0-----:R-:W2:Y:S04]  /*159f0*/  LDL.LU R12, [R1+0x20c8] ;  /* 0x0020c800010c7983 */ /* 0x001ea80000300800 */
[----:B------:R0:W-:Y:S04]  /*15a00*/  STL [R1+0x8], R3 ;  /* 0x0000080301007387 */ /* 0x0001e80000100800 */
[----:B0-----:R-:W3:Y:S04]  /*15a10*/  LDL.LU R3, [R1+0x20c4] ;  /* 0x0020c40001037983 */ /* 0x001ee80000300800 */
[----:B------:R0:W-:Y:S04]  /*15a20*/  STL [R1+0x4], R29 ;  /* 0x0000041d01007387 */ /* 0x0001e80000100800 */
[----:B0-----:R-:W4:Y:S01]  /*15a30*/  LDL.LU R29, [R1+0x20c0] ;  /* 0x0020c000011d7983 */ /* 0x001f220000300800 */
[----:B------:R-:W-:-:S02]  /*15a40*/  IMAD R28, R28, c[0x0][0x190], RZ ;  /* 0x000064001c1c7a24 */ /* 0x000fc400078e02ff */
[----:B------:R-:W-:Y:S02]  /*15a50*/  IMAD R27, R27, c[0x0][0x190], RZ ;  /* 0x000064001b1b7a24 */ /* 0x000fe400078e02ff */
[----:B------:R-:W-:Y:S02]  /*15a60*/  IMAD R5, R5, c[0x0][0x190], RZ ;  /* 0x0000640005057a24 */ /* 0x000fe400078e02ff */
[----:B------:R-:W-:Y:S01]  /*15a70*/  IMAD R6, R6, c[0x0][0x190], RZ ;  /* 0x0000640006067a24 */ /* 0x000fe200078e02ff */
[----:B------:R-:W-:Y:S01]  /*15a80*/  STL [R1+0x2080], R28 ;  /* 0x0020801c01007387 */ /* 0x000fe20000100800 */
[----:B------:R-:W-:Y:S02]  /*15a90*/  IMAD R8, R8, c[0x0][0x190], RZ ;  /* 0x0000640008087a24 */ /* 0x000fe400078e02ff */
[----:B------:R-:W-:Y:S01]  /*15aa0*/  IMAD R9, R9, c[0x0][0x190], RZ ;  /* 0x0000640009097a24 */ /* 0x000fe200078e02ff */
[----:B------:R-:W-:Y:S01]  /*15ab0*/  STL [R1+0x207c], R27 ;  /* 0x00207c1b01007387 */ /* 0x000fe20000100800 */
[----:B------:R-:W-:-:S02]  /*15ac0*/  IMAD R11, R11, c[0x0][0x190], RZ ;  /* 0x000064000b0b7a24 */ /* 0x000fc400078e02ff */
[----:B------:R-:W-:Y:S01]  /*15ad0*/  IMAD R13, R13, c[0x0][0x190], RZ ;  /* 0x000064000d0d7a24 */ /* 0x000fe200078e02ff */
[----:B------:R-:W-:Y:S04]  /*15ae0*/  STL [R1+0x2078], R5 ;  /* 0x0020780501007387 */ /* 0x000fe80000100800 */
[----:B------:R0:W-:Y:S04]  /*15af0*/  STL [R1+0x2074], R6 ;  /* 0x0020740601007387 */ /* 0x0001e80000100800 */
[----:B------:R-:W-:Y:S04]  /*15b00*/  STL [R1+0x2070], R8 ;  /* 0x0020700801007387 */ /* 0x000fe80000100800 */
[----:B------:R-:W-:Y:S04]  /*15b10*/  STL [R1+0x206c], R9 ;  /* 0x00206c0901007387 */ /* 0x000fe80000100800 */
[----:B------:R-:W-:Y:S04]  /*15b20*/  STL [R1+0x2068], R11 ;  /* 0x0020680b01007387 */ /* 0x000fe80000100800 */
[----:B------:R-:W-:Y:S01]  /*15b30*/  STL [R1+0x2084], R13 ;  /* 0x0020840d01007387 */ /* 0x000fe20000100800 */
[----:B------:R-:W-:-:S02]  /*15b40*/  IMAD R15, R15, c[0x0][0x190], RZ ;  /* 0x000064000f0f7a24 */ /* 0x000fc400078e02ff */
[----:B------:R-:W-:Y:S02]  /*15b50*/  IMAD R18, R18, c[0x0][0x190], RZ ;  /* 0x0000640012127a24 */ /* 0x000fe400078e02ff */
[----:B------:R-:W-:Y:S02]  /*15b60*/  IMAD R17, R17, c[0x0][0x190], RZ ;  /* 0x0000640011117a24 */ /* 0x000fe400078e02ff */
[----:B------:R-:W-:Y:S02]  /*15b70*/  IMAD R19, R19, c[0x0][0x190], RZ ;  /* 0x0000640013137a24 */ /* 0x000fe400078e02ff */
[----:B------:R-:W-:Y:S02]  /*15b80*/  IMAD R20, R20, c[0x0][0x190], RZ ;  /* 0x0000640014147a24 */ /* 0x000fe400078e02ff */
[----:B------:R-:W-:Y:S02]  /*15b90*/  IMAD R21, R21, c[0x0][0x190], RZ ;  /* 0x0000640015157a24 */ /* 0x000fe400078e02ff */
[----:B------:R-:W-:-:S02]  /*15ba0*/  IMAD R22, R22, c[0x0][0x190], RZ ;  /* 0x0000640016167a24 */ /* 0x000fc400078e02ff */
[----:B---3--:R-:W-:Y:S02]  /*15bb0*/  IMAD R3, R3, c[0x0][0x184], RZ ;  /* 0x0000610003037a24 */ /* 0x008fe400078e02ff */
[----:B----4-:R-:W-:-:S05]  /*15bc0*/  IMAD R29, R29, c[0x0][0x184], RZ ;  /* 0x000061001d1d7a24 */ /* 0x010fca00078e02ff */
[----:B------:R3:W-:Y:S04]  /*15bd0*/  STL [R1+0x2088], R29 ;  /* 0x0020881d01007387 */ /* 0x0007e80000100800 */
[----:B0-----:R-:W4:Y:S04]  /*15be0*/  LDL.LU R6, [R1+0x14] ;  /* 0x0000140001067983 */ /* 0x001f280000300800 */
[----:B---3--:R-:W3:Y:S04]  /*15bf0*/  LDL.LU R29, [R1+0x1cc] ;  /* 0x0001cc00011d7983 */ /* 0x008ee80000300800 */
[----:B------:R-:W3:Y:S04]  /*15c00*/  LDL.LU R13, [R1+0x1e4] ;  /* 0x0001e400010d7983 */ /* 0x000ee80000300800 */
[----:B------:R-:W3:Y:S04]  /*15c10*/  LDL.LU R11, [R1+0x1e8] ;  /* 0x0001e800010b7983 */ /* 0x000ee80000300800 */
[----:B------:R-:W3:Y:S04]  /*15c20*/  LDL.LU R9, [R1+0x1ec] ;  /* 0x0001ec0001097983 */ /* 0x000ee80000300800 */
[----:B------:R0:W-:Y:S04]  /*15c30*/  STL [R1+0x208c], R3 ;  /* 0x00208c0301007387 */ /* 0x0001e80000100800 */
[----:B0-----:R-:W3:Y:S04]  /*15c40*/  LDL.LU R3, [R1+0x1a4] ;  /* 0x0001a40001037983 */ /* 0x001ee80000300800 */
        /* <DEDUP_REMOVED lines=13> */
[----:B0-----:R-:W3:Y:S01]  /*15d20*/  LDL.LU R22, [R1+0x10] ;  /* 0x0000100001167983 */ /* 0x001ee20000300800 */
[----:B------:R-:W-:-:S02]  /*15d30*/  IMAD R0, R0, c[0x0][0x190], RZ ;  /* 0x0000640000007a24 */ /* 0x000fc400078e02ff */
[----:B------:R-:W-:Y:S02]  /*15d40*/  IMAD R4, R4, c[0x0][0x190], RZ ;  /* 0x0000640004047a24 */ /* 0x000fe400078e02ff */
[----:B------:R-:W-:Y:S02]  /*15d50*/  IMAD R7, R7, c[0x0][0x190], RZ ;  /* 0x0000640007077a24 */ /* 0x000fe400078e02ff */
[----:B------:R-:W-:Y:S01]  /*15d60*/  IMAD R10, R10, c[0x0][0x190], RZ ;  /* 0x000064000a0a7a24 */ /* 0x000fe200078e02ff */
[----:B------:R-:W-:Y:S01]  /*15d70*/  STL [R1+0x20ac], R0 ;  /* 0x0020ac0001007387 */ /* 0x000fe20000100800 */
[----:B------:R-:W-:-:S03]  /*15d80*/  IMAD R14, R14, c[0x0][0x190], RZ ;  /* 0x000064000e0e7a24 */ /* 0x000fc600078e02ff */
[----:B------:R2:W-:Y:S04]  /*15d90*/  STL [R1+0x20b0], R4 ;  /* 0x0020b00401007387 */ /* 0x0005e80000100800 */
[----:B------:R-:W-:Y:S04]  /*15da0*/  STL [R1+0x20b4], R7 ;  /* 0x0020b40701007387 */ /* 0x000fe80000100800 */
[----:B------:R-:W-:Y:S01]  /*15db0*/  STL [R1+0x20b8], R10 ;  /* 0x0020b80a01007387 */ /* 0x000fe20000100800 */
[----:B--2---:R-:W-:-:S03]  /*15dc0*/  LEA R4, P5, R24, R12, 0x1 ;  /* 0x0000000c18047211 */ /* 0x004fc600078a08ff */
[----:B------:R-:W-:Y:S04]  /*15dd0*/  STL [R1+0x20bc], R14 ;  /* 0x0020bc0e01007387 */ /* 0x000fe80000100800 */
[----:B------:R-:W2:Y:S04]  /*15de0*/  LDL.LU R8, [R1+0x234] ;  /* 0x0002340001087983 */ /* 0x000ea80000300800 */
[----:B------:R4:W-:Y:S02]  /*15df0*/  STL [R1+0x1850], R4 ;  /* 0x0018500401007387 */ /* 0x0009e40000100800 */
[----:B----4-:R-:W-:-:S02]  /*15e00*/  LEA R4, P1, R6, R12, 0x1 ;  /* 0x0000000c06047211 */ /* 0x010fc400078208ff */
[----:B---3--:R-:W-:-:S05]  /*15e10*/  LEA R0, P2, R22, R12, 0x1 ;  /* 0x0000000c16007211 */ /* 0x008fca00078408ff */
[----:B------:R0:W-:Y:S04]  /*15e20*/  STL [R1+0x1858], R0 ;  /* 0x0018580001007387 */ /* 0x0001e80000100800 */
[----:B------:R-:W3:Y:S01]  /*15e30*/  LDL.LU R5, [R1+0x24c] ;  /* 0x00024c0001057983 */ /* 0x000ee20000300800 */
[----:B0-----:R-:W-:-:S03]  /*15e40*/  LEA R0, P3, R21, R12, 0x1 ;  /* 0x0000000c15007211 */ /* 0x001fc600078608ff */
[----:B------:R0:W-:Y:S04]  /*15e50*/  STL [R1+0x1860], R4 ;  /* 0x0018600401007387 */ /* 0x0001e80000100800 */
[----:B------:R4:W-:Y:S04]  /*15e60*/  STL [R1+0x1868], R0 ;  /* 0x0018680001007387 */ /* 0x0009e80000100800 */
[----:B------:R-:W3:Y:S01]  /*15e70*/  LDL.LU R28, [R1+0x268] ;  /* 0x00026800011c7983 */ /* 0x000ee20000300800 */
[-C--:B0-----:R-:W-:Y:S02]  /*15e80*/  LEA R4, P0, R20, R12.reuse, 0x1 ;  /* 0x0000000c14047211 */ /* 0x081fe400078008ff */
[----:B----4-:R-:W-:-:S03]  /*15e90*/  LEA R0, P4, R19, R12, 0x1 ;  /* 0x0000000c13007211 */ /* 0x010fc600078808ff */
[----:B------:R0:W-:Y:S04]  /*15ea0*/  STL [R1+0x1870], R4 ;  /* 0x0018700401007387 */ /* 0x0001e80000100800 */
[----:B------:R4:W-:Y:S04]  /*15eb0*/  STL [R1+0x1878], R0 ;  /* 0x0018780001007387 */ /* 0x0009e80000100800 */
[----:B------:R-:W3:Y:S01]  /*15ec0*/  LDL.LU R27, [R1+0x26c] ;  /* 0x00026c00011b7983 */ /* 0x000ee20000300800 */
[----:B0-----:R-:W-:Y:S02]  /*15ed0*/  LEA R4, P6, R17, R12, 0x1 ;  /* 0x0000000c11047211 */ /* 0x001fe400078c08ff */
[----:B----4-:R-:W-:-:S03]  /*15ee0*/  LEA.HI.X.SX32 R0, R24, R2, 0x1, P5 ;  /* 0x0000000218007211 */ /* 0x010fc600028f0eff */
[----:B------:R0:W-:Y:S04]  /*15ef0*/  STL [R1+0x1880], R4 ;  /* 0x0018800401007387 */ /* 0x0001e80000100800 */
[----:B------:R4:W-:Y:S01]  /*15f00*/  STL [R1+0x184c], R0 ;  /* 0x00184c0001007387 */ /* 0x0009e20000100800 */
[----:B0-----:R-:W-:Y:S02]  /*15f10*/  LEA R4, P5, R18, R12, 0x1 ;  /* 0x0000000c12047211 */ /* 0x001fe400078a08ff */
[-C--:B----4-:R-:W-:Y:S02]  /*15f20*/  LEA.HI.X.SX32 R0, R22, R2.reuse, 0x1, P2 ;  /* 0x0000000216007211 */ /* 0x090fe400010f0eff */
[----:B------:R-:W4:Y:S04]  /*15f30*/  LDL.LU R22, [R1+0x278] ;  /* 0x0002780001167983 */ /* 0x000f280000300800 */
[----:B------:R-:W-:Y:S04]  /*15f40*/  STL [R1+0x1888], R4 ;  /* 0x0018880401007387 */ /* 0x000fe80000100800 */
[----:B------:R0:W-:Y:S02]  /*15f50*/  STL [R1+0x1854], R0 ;  /* 0x0018540001007387 */ /* 0x0001e40000100800 */
[----:B0-----:R-:W-:-:S02]  /*15f60*/  LEA.HI.X.SX32 R0, R6, R2, 0x1, P1 ;  /* 0x0000000206007211 */ /* 0x001fc400008f0eff */
[----:B------:R-:W4:Y:S01]  /*15f70*/  LDL.LU R6, [R1+0x27c] ;  /* 0x00027c0001067983 */ /* 0x000f220000300800 */
[----:B------:R-:W-:-:S05]  /*15f80*/  LEA R4, P2, R15, R12, 0x1 ;  /* 0x0000000c0f047211 */ /* 0x000fca00078408ff */
[----:B------:R-:W-:Y:S04]  /*15f90*/  STL [R1+0x1890], R4 ;  /* 0x0018900401007387 */ /* 0x000fe80000100800 */
[----:B------:R0:W-:Y:S02]  /*15fa0*/  STL [R1+0x185c], R0 ;  /* 0x00185c0001007387 */ /* 0x0001e40000100800 */
[----:B0-----:R-:W-:Y:S02]  /*15fb0*/  LEA.HI.X.SX32 R0, R21, R2, 0x1, P3 ;  /* 0x0000000215007211 */ /* 0x001fe400018f0eff */
        /* <DEDUP_REMOVED lines=12> */
[----:B------:R0:W-:Y:S04]  /*16080*/  STL [R1+0x18a8], R4 ;  /* 0x0018a80401007387 */ /* 0x0001e80000100800 */
[----:B------:R1:W-:Y:S01]  /*16090*/  STL [R1+0x1874], R0 ;  /* 0x0018740001007387 */ /* 0x0003e20000100800 */
[----:B0-----:R-:W-:Y:S02]  /*160a0*/  LEA R4, P4, R11, R12, 0x1 ;  /* 0x0000000c0b047211 */ /* 0x001fe400078808ff */
[-C--:B-1----:R-:W-:Y:S02]  /*160b0*/  LEA.HI.X.SX32 R0, R17, R2.reuse, 0x1, P6 ;  /* 0x0000000211007211 */ /* 0x082fe400030f0eff */
        /* <DEDUP_REMOVED lines=10> */
[----:B--2---:R-:W-:-:S05]  /*16160*/  LEA R4, P5, R8, R12, 0x1 ;  /* 0x0000000c08047211 */ /* 0x004fca00078a08ff */
[----:B------:R-:W-:Y:S04]  /*16170*/  STL [R1+0x18c0], R4 ;  /* 0x0018c00401007387 */ /* 0x000fe80000100800 */
[----:B------:R0:W-:Y:S02]  /*16180*/  STL [R1+0x188c], R0 ;  /* 0x00188c0001007387 */ /* 0x0001e40000100800 */
[----:B0-----:R-:W-:Y:S02]  /*16190*/  LEA.HI.X.SX32 R0, R3, R2, 0x1, P1 ;  /* 0x0000000203007211 */ /* 0x001fe400008f0eff */
[----:B------:R-:W2:Y:S01]  /*161a0*/  LDL.LU R3, [R1+0x3a4] ;  /* 0x0003a40001037983 */ /* 0x000ea20000300800 */
[----:B---3--:R-:W-:-:S05]  /*161b0*/  LEA R4, P2, R5, R12, 0x1 ;  /* 0x0000000c05047211 */ /* 0x008fca00078408ff */
[----:B------:R0:W-:Y:S04]  /*161c0*/  STL [R1+0x18c8], R4 ;  /* 0x0018c80401007387 */ /* 0x0001e80000100800 */
[----:B------:R1:W-:Y:S01]  /*161d0*/  STL [R1+0x1894], R0 ;  /* 0x0018940001007387 */ /* 0x0003e20000100800 */
[----:B0-----:R-:W-:Y:S02]  /*161e0*/  LEA R4, P1, R28, R12, 0x1 ;  /* 0x0000000c1c047211 */ /* 0x001fe400078208ff */
[-C--:B-1----:R-:W-:Y:S02]  /*161f0*/  LEA.HI.X.SX32 R0, R29, R2.reuse, 0x1, P3 ;  /* 0x000000021d007211 */ /* 0x082fe400018f0eff */
[----:B------:R-:W3:Y:S04]  /*16200*/  LDL.LU R29, [R1+0x3a0] ;  /* 0x0003a000011d7983 */ /* 0x000ee80000300800 */
[----:B------:R-:W-:Y:S04]  /*16210*/  STL [R1+0x18d0], R4 ;  /* 0x0018d00401007387 */ /* 0x000fe80000100800 */
[----:B------:R0:W-:Y:S02]  /*16220*/  STL [R1+0x189c], R0 ;  /* 0x00189c0001007387 */ /* 0x0001e40000100800 */
[----:B0-----:R-:W-:-:S02]  /*16230*/  LEA.HI.X.SX32 R0, R13, R2, 0x1, P0 ;  /* 0x000000020d007211 */ /* 0x001fc400000f0eff */
[----:B------:R-:W3:Y:S01]  /*16240*/  LDL.LU R13, [R1+0x39c] ;  /* 0x00039c00010d7983 */ /* 0x000ee20000300800 */
[----:B------:R-:W-:-:S05]  /*16250*/  LEA R4, P3, R27, R12, 0x1 ;  /* 0x0000000c1b047211 */ /* 0x000fca00078608ff */
[----:B------:R4:W-:Y:S04]  /*16260*/  STL [R1+0x18d8], R4 ;  /* 0x0018d80401007387 */ /* 0x0009e80000100800 */
[----:B------:R0:W-:Y:S01]  /*16270*/  STL [R1+0x18a4], R0 ;  /* 0x0018a40001007387 */ /* 0x0001e20000100800 */
[----:B----4-:R-:W-:Y:S02]  /*16280*/  LEA R4, P0, R22, R12, 0x1 ;  /* 0x0000000c16047211 */ /* 0x010fe400078008ff */
[----:B0-----:R-:W-:Y:S02]  /*16290*/  LEA.HI.X.SX32 R0, R11, R2, 0x1, P4 ;  /* 0x000000020b007211 */ /* 0x001fe400020f0eff */
[----:B------:R-:W4:Y:S04]  /*162a0*/  LDL.LU R11, [R1+0x398] ;  /* 0x00039800010b7983 */ /* 0x000f280000300800 */
[----:B------:R0:W-:Y:S04]  /*162b0*/  STL [R1+0x18e0], R4 ;  /* 0x0018e00401007387 */ /* 0x0001e80000100800 */
[----:B------:R1:W-:Y:S01]  /*162c0*/  STL [R1+0x18ac], R0 ;  /* 0x0018ac0001007387 */ /* 0x0003e20000100800 */
[----:B0-----:R-:W-:-:S02]  /*162d0*/  LEA R4, P4, R6, R12, 0x1 ;  /* 0x0000000c06047211 */ /* 0x001fc400078808ff */
        /* <DEDUP_REMOVED lines=42> */
[----:B------:R-:W-:Y:S04]  /*16580*/  STL [R1+0x1928], R4 ;  /* 0x0019280401007387 */ /* 0x000fe80000100800 */
[----:B------:R0:W-:Y:S02]  /*16590*/  STL [R1+0x18f4], R0 ;  /* 0x0018f40001007387 */ /* 0x0001e40000100800 */
[----:B0-----:R-:W-:Y:S02]  /*165a0*/  LEA.HI.X.SX32 R0, R19, R2, 0x1, P2 ;  /* 0x0000000213007211 */ /* 0x001fe400010f0eff */
[----:B------:R-:W-:Y:S01]  /*165b0*/  LEA R4, P5, R13, R12, 0x1 ;  /* 0x0000000c0d047211 */ /* 0x000fe200078a08ff */
[----:B------:R-:W3:Y:S04]  /*165c0*/  LDL.LU R19, [R1+0x370] ;  /* 0x0003700001137983 */ /* 0x000ee80000300800 */
[----:B------:R-:W-:Y:S04]  /*165d0*/  STL [R1+0x1930], R4 ;  /* 0x0019300401007387 */ /* 0x000fe80000100800 */
[----:B------:R0:W-:Y:S02]  /*165e0*/  STL [R1+0x18fc], R0 ;  /* 0x0018fc0001007387 */ /* 0x0001e40000100800 */
[----:B0-----:R-:W-:-:S02]  /*165f0*/  LEA.HI.X.SX32 R0, R17, R2, 0x1, P1 ;  /* 0x0000000211007211 */ /* 0x001fc400008f0eff */
[----:B------:R-:W3:Y:S01]  /*16600*/  LDL.LU R17, [R1+0x36c] ;  /* 0x00036c0001117983 */ /* 0x000ee20000300800 */
[----:B----4-:R-:W-:-:S05]  /*16610*/  LEA R4, P2, R11, R12, 0x1 ;  /* 0x0000000c0b047211 */ /* 0x010fca00078408ff */
        /* <DEDUP_REMOVED lines=128> */
[----:B------:R-:W-:Y:S01]  /*16e20*/  LEA R4, P6, R20, R12, 0x1 ;  /* 0x0000000c14047211 */ /* 0x000fe200078c08ff */
        /* <DEDUP_REMOVED lines=517> */
[----:B------:R0:W-:Y:S01]  /*18e80*/  STL [R1+0x1d0c], R0 ;  /* 0x001d0c0001007387 */ /* 0x0001e20000100800 */
[-C--:B------:R-:W-:Y:S02]  /*18e90*/  LEA.HI.X.SX32 R7, R22, R2.reuse, 0x1, P5 ;  /* 0x0000000216077211 */ /* 0x080fe400028f0eff */
[----:B0-----:R-:W-:Y:S02]  /*18ea0*/  LEA.HI.X.SX32 R0, R27, R2, 0x1, P6 ;  /* 0x000000021b007211 */ /* 0x001fe400030f0eff */
[----:B------:R-:W2:Y:S01]  /*18eb0*/  LDL.LU R27, [R1+0x104] ;  /* 0x00010400011b7983 */ /* 0x000ea20000300800 */
[----:B---3--:R-:W-:-:S05]  /*18ec0*/  LEA R4, P4, R17, R12, 0x1 ;  /* 0x0000000c11047211 */ /* 0x008fca00078808ff */
[----:B------:R-:W-:Y:S04]  /*18ed0*/  STL [R1+0x1d48], R4 ;  /* 0x001d480401007387 */ /* 0x000fe80000100800 */
[----:B------:R0:W-:Y:S04]  /*18ee0*/  STL [R1+0x1d14], R0 ;  /* 0x001d140001007387 */ /* 0x0001e80000100800 */
[----:B0-----:R-:W3:Y:S01]  /*18ef0*/  LDL.LU R0, [R1+0x100] ;  /* 0x0001000001007983 */ /* 0x001ee20000300800 */
[----:B------:R-:W-:-:S05]  /*18f00*/  LEA R4, P6, R18, R12, 0x1 ;  /* 0x0000000c12047211 */ /* 0x000fca00078c08ff */
[----:B------:R-:W-:Y:S04]  /*18f10*/  STL [R1+0x1d50], R4 ;  /* 0x001d500401007387 */ /* 0x000fe80000100800 */
[----:B------:R0:W-:Y:S02]  /*18f20*/  STL [R1+0x1d1c], R7 ;  /* 0x001d1c0701007387 */ /* 0x0001e40000100800 */
[----:B0-----:R-:W-:Y:S02]  /*18f30*/  LEA.HI.X.SX32 R7, R6, R2, 0x1, P2 ;  /* 0x0000000206077211 */ /* 0x001fe400010f0eff */
[----:B------:R-:W3:Y:S01]  /*18f40*/  LDL.LU R6, [R1+0xfc] ;  /* 0x0000fc0001067983 */ /* 0x000ee20000300800 */
[----:B----4-:R-:W-:-:S05]  /*18f50*/  LEA R4, P5, R15, R12, 0x1 ;  /* 0x0000000c0f047211 */ /* 0x010fca00078a08ff */
[----:B------:R-:W-:Y:S04]  /*18f60*/  STL [R1+0x1d58], R4 ;  /* 0x001d580401007387 */ /* 0x000fe80000100800 */
[----:B------:R0:W-:Y:S04]  /*18f70*/  STL [R1+0x1d24], R7 ;  /* 0x001d240701007387 */ /* 0x0001e80000100800 */
[----:B------:R-:W4:Y:S01]  /*18f80*/  LDL.LU R22, [R1+0xf8] ;  /* 0x0000f80001167983 */ /* 0x000f220000300800 */
[----:B0-----:R-:W-:Y:S02]  /*18f90*/  LEA.HI.X.SX32 R7, R21, R2, 0x1, P1 ;  /* 0x0000000215077211 */ /* 0x001fe400008f0eff */
[----:B------:R-:W-:-:S05]  /*18fa0*/  LEA R4, P2, R3, R12, 0x1 ;  /* 0x0000000c03047211 */ /* 0x000fca00078408ff */
        /* <DEDUP_REMOVED lines=24> */
[----:B------:R-:W-:-:S02]  /*19130*/  LEA R4, P6, R8, R12, 0x1 ;  /* 0x0000000c08047211 */ /* 0x000fc400078c08ff */
[----:B------:R-:W-:-:S03]  /*19140*/  LEA.HI.X.SX32 R3, R3, R2, 0x1, P2 ;  /* 0x0000000203037211 */ /* 0x000fc600010f0eff */
[----:B------:R0:W-:Y:S04]  /*19150*/  STL [R1+0x1d88], R4 ;  /* 0x001d880401007387 */ /* 0x0001e80000100800 */
[----:B------:R1:W-:Y:S04]  /*19160*/  STL [R1+0x1d54], R7 ;  /* 0x001d540701007387 */ /* 0x0003e80000100800 */
[----:B------:R-:W4:Y:S01]  /*19170*/  LDL.LU R15, [R1+0xe0] ;  /* 0x0000e000010f7983 */ /* 0x000f220000300800 */
[----:B0-----:R-:W-:-:S05]  /*19180*/  LEA R4, P5, R5, R12, 0x1 ;  /* 0x0000000c05047211 */ /* 0x001fca00078a08ff */
[----:B------:R-:W-:Y:S04]  /*19190*/  STL [R1+0x1d90], R4 ;  /* 0x001d900401007387 */ /* 0x000fe80000100800 */
[----:B------:R0:W-:Y:S01]  /*191a0*/  STL [R1+0x1d5c], R3 ;  /* 0x001d5c0301007387 */ /* 0x0001e20000100800 */
[----:B-1----:R-:W-:-:S03]  /*191b0*/  LEA.HI.X.SX32 R7, R29, R2, 0x1, P1 ;  /* 0x000000021d077211 */ /* 0x002fc600008f0eff */
[----:B0-----:R-:W4:Y:S01]  /*191c0*/  LDL.LU R3, [R1+0xdc] ;  /* 0x0000dc0001037983 */ /* 0x001f220000300800 */
[----:B------:R-:W-:-:S05]  /*191d0*/  LEA R4, P2, R28, R12, 0x1 ;  /* 0x0000000c1c047211 */ /* 0x000fca00078408ff */
[----:B------:R-:W-:Y:S04]  /*191e0*/  STL [R1+0x1d98], R4 ;  /* 0x001d980401007387 */ /* 0x000fe80000100800 */
[----:B------:R0:W-:Y:S04]  /*191f0*/  STL [R1+0x1d64], R7 ;  /* 0x001d640701007387 */ /* 0x0001e80000100800 */
[----:B------:R-:W4:Y:S01]  /*19200*/  LDL.LU R29, [R1+0xd8] ;  /* 0x0000d800011d7983 */ /* 0x000f220000300800 */
[----:B0-----:R-:W-:Y:S02]  /*19210*/  LEA.HI.X.SX32 R7, R13, R2, 0x1, P3 ;  /* 0x000000020d077211 */ /* 0x001fe400018f0eff */
[----:B--2---:R-:W-:-:S05]  /*19220*/  LEA R4, P1, R27, R12, 0x1 ;  /* 0x0000000c1b047211 */ /* 0x004fca00078208ff */
[----:B------:R-:W-:Y:S04]  /*19230*/  STL [R1+0x1da0], R4 ;  /* 0x001da00401007387 */ /* 0x000fe80000100800 */
[----:B------:R0:W-:Y:S04]  /*19240*/  STL [R1+0x1d6c], R7 ;  /* 0x001d6c0701007387 */ /* 0x0001e80000100800 */
[----:B------:R-:W2:Y:S01]  /*19250*/  LDL.LU R13, [R1+0xd4] ;  /* 0x0000d400010d7983 */ /* 0x000ea20000300800 */
[----:B0-----:R-:W-:Y:S02]  /*19260*/  LEA.HI.X.SX32 R7, R11, R2, 0x1, P0 ;  /* 0x000000020b077211 */ /* 0x001fe400000f0eff */
[----:B---3--:R-:W-:-:S05]  /*19270*/  LEA R4, P3, R0, R12, 0x1 ;  /* 0x0000000c00047211 */ /* 0x008fca00078608ff */
[----:B------:R-:W-:Y:S04]  /*19280*/  STL [R1+0x1da8], R4 ;  /* 0x001da80401007387 */ /* 0x000fe80000100800 */
[----:B------:R0:W-:Y:S04]  /*19290*/  STL [R1+0x1d74], R7 ;  /* 0x001d740701007387 */ /* 0x0001e80000100800 */
[----:B------:R-:W3:Y:S01]  /*192a0*/  LDL.LU R11, [R1+0xd0] ;  /* 0x0000d000010b7983 */ /* 0x000ee20000300800 */
[----:B0-----:R-:W-:Y:S02]  /*192b0*/  LEA.HI.X.SX32 R7, R9, R2, 0x1, P4 ;  /* 0x0000000209077211 */ /* 0x001fe400020f0eff */
[----:B------:R-:W-:-:S05]  /*192c0*/  LEA R4, P0, R6, R12, 0x1 ;  /* 0x0000000c06047211 */ /* 0x000fca00078008ff */
[----:B------:R4:W-:Y:S04]  /*192d0*/  STL [R1+0x1db0], R4 ;  /* 0x001db00401007387 */ /* 0x0009e80000100800 */
[----:B------:R0:W-:Y:S04]  /*192e0*/  STL [R1+0x1d7c], R7 ;  /* 0x001d7c0701007387 */ /* 0x0001e80000100800 */
[----:B------:R-:W3:Y:S01]  /*192f0*/  LDL.LU R9, [R1+0xcc] ;  /* 0x0000cc0001097983 */ /* 0x000ee20000300800 */
[----:B----4-:R-:W-:Y:S02]  /*19300*/  LEA R4, P4, R22, R12, 0x1 ;  /* 0x0000000c16047211 */ /* 0x010fe400078808ff */
[----:B0-----:R-:W-:-:S03]  /*19310*/  LEA.HI.X.SX32 R7, R8, R2, 0x1, P6 ;  /* 0x0000000208077211 */ /* 0x001fc600030f0eff */
[----:B------:R0:W-:Y:S04]  /*19320*/  STL [R1+0x1db8], R4 ;  /* 0x001db80401007387 */ /* 0x0001e80000100800 */
[----:B------:R-:W4:Y:S04]  /*19330*/  LDL.LU R8, [R1+0xc8] ;  /* 0x0000c80001087983 */ /* 0x000f280000300800 */
[----:B------:R1:W-:Y:S01]  /*19340*/  STL [R1+0x1d84], R7 ;  /* 0x001d840701007387 */ /* 0x0003e20000100800 */
[----:B0-----:R-:W-:Y:S02]  /*19350*/  LEA R4, P6, R21, R12, 0x1 ;  /* 0x0000000c15047211 */ /* 0x001fe400078c08ff */
[----:B-1----:R-:W-:-:S03]  /*19360*/  LEA.HI.X.SX32 R7, R5, R2, 0x1, P5 ;  /* 0x0000000205077211 */ /* 0x002fc600028f0eff */
        /* <DEDUP_REMOVED lines=14> */
[----:B-1----:R-:W-:-:S02]  /*19450*/  LEA.HI.X.SX32 R7, R0, R2, 0x1, P3 ;  /* 0x0000000200077211 */ /* 0x002fc400018f0eff */
[----:B------:R-:W-:Y:S01]  /*19460*/  LEA.HI.X.SX32 R0, R6, R2, 0x1, P0 ;  /* 0x0000000206007211 */ /* 0x000fe200000f0eff */
[----:B------:R0:W-:Y:S04]  /*19470*/  STL [R1+0x1dd8], R4 ;  /* 0x001dd80401007387 */ /* 0x0001e80000100800 */
[----:B------:R-:W-:Y:S04]  /*19480*/  STL [R1+0x1da4], R7 ;  /* 0x001da40701007387 */ /* 0x000fe80000100800 */
[----:B------:R-:W4:Y:S01]  /*19490*/  LDL.LU R6, [R1+0xb8] ;  /* 0x0000b80001067983 */ /* 0x000f220000300800 */
[----:B0-----:R-:W-:-:S05]  /*194a0*/  LEA R4, P3, R18, R12, 0x1 ;  /* 0x0000000c12047211 */ /* 0x001fca00078608ff */
[----:B------:R0:W-:Y:S04]  /*194b0*/  STL [R1+0x1de0], R4 ;  /* 0x001de00401007387 */ /* 0x0001e80000100800 */
[----:B------:R1:W-:Y:S04]  /*194c0*/  STL [R1+0x1dac], R0 ;  /* 0x001dac0001007387 */ /* 0x0003e80000100800 */
[----:B0-----:R-:W4:Y:S01]  /*194d0*/  LDL.LU R4, [R1+0xb4] ;  /* 0x0000b40001047983 */ /* 0x001f220000300800 */
[----:B-1----:R-:W-:Y:S02]  /*194e0*/  LEA.HI.X.SX32 R0, R22, R2, 0x1, P4 ;  /* 0x0000000216007211 */ /* 0x002fe400020f0eff */
[----:B------:R-:W-:-:S05]  /*194f0*/  LEA R7, P0, R15, R12, 0x1 ;  /* 0x0000000c0f077211 */ /* 0x000fca00078008ff */
[----:B------:R0:W-:Y:S04]  /*19500*/  STL [R1+0x1de8], R7 ;  /* 0x001de80701007387 */ /* 0x0001e80000100800 */
[----:B------:R1:W-:Y:S01]  /*19510*/  STL [R1+0x1db4], R0 ;  /* 0x001db40001007387 */ /* 0x0003e20000100800 */
[----:B0-----:R-:W-:-:S03]  /*19520*/  LEA.HI.X.SX32 R7, R21, R2, 0x1, P6 ;  /* 0x0000000215077211 */ /* 0x001fc600030f0eff */
[----:B-1----:R-:W4:Y:S01]  /*19530*/  LDL.LU R0, [R1+0xb0] ;  /* 0x0000b00001007983 */ /* 0x002f220000300800 */
[----:B------:R-:W-:-:S05]  /*19540*/  LEA R10, P4, R3, R12, 0x1 ;  /* 0x0000000c030a7211 */ /* 0x000fca00078808ff */
[----:B------:R0:W-:Y:S04]  /*19550*/  STL [R1+0x1df0], R10 ;  /* 0x001df00a01007387 */ /* 0x0001e80000100800 */
[----:B------:R1:W-:Y:S04]  /*19560*/  STL [R1+0x1dbc], R7 ;  /* 0x001dbc0701007387 */ /* 0x0003e80000100800 */
[----:B------:R-:W4:Y:S01]  /*19570*/  LDL.LU R22, [R1+0xac] ;  /* 0x0000ac0001167983 */ /* 0x000f220000300800 */
[----:B0-----:R-:W-:Y:S02]  /*19580*/  LEA R10, P6, R29, R12, 0x1 ;  /* 0x0000000c1d0a7211 */ /* 0x001fe400078c08ff */
[----:B-1----:R-:W-:-:S03]  /*19590*/  LEA.HI.X.SX32 R7, R20, R2, 0x1, P5 ;  /* 0x0000000214077211 */ /* 0x002fc600028f0eff */
[----:B------:R-:W-:Y:S04]  /*195a0*/  STL [R1+0x1df8], R10 ;  /* 0x001df80a01007387 */ /* 0x000fe80000100800 */
[----:B------:R0:W-:Y:S04]  /*195b0*/  STL [R1+0x1dc4], R7 ;  /* 0x001dc40701007387 */ /* 0x0001e80000100800 */
[----:B------:R-:W4:Y:S01]  /*195c0*/  LDL.LU R21, [R1+0xa8] ;  /* 0x0000a80001157983 */ /* 0x000f220000300800 */
[----:B0-----:R-:W-:Y:S02]  /*195d0*/  LEA.HI.X.SX32 R7, R19, R2, 0x1, P2 ;  /* 0x0000000213077211 */ /* 0x001fe400010f0eff */
[----:B--2---:R-:W-:-:S05]  /*195e0*/  LEA R10, P5, R13, R12, 0x1 ;  /* 0x0000000c0d0a7211 */ /* 0x004fca00078a08ff */
[----:B------:R-:W-:Y:S04]  /*195f0*/  STL [R1+0x1e00], R10 ;  /* 0x001e000a01007387 */ /* 0x000fe80000100800 */
[----:B------:R0:W-:Y:S02]  /*19600*/  STL [R1+0x1dcc], R7 ;  /* 0x001dcc0701007387 */ /* 0x0001e40000100800 */
[----:B0-----:R-:W-:Y:S02]  /*19610*/  LEA.HI.X.SX32 R7, R17, R2, 0x1, P1 ;  /* 0x0000000211077211 */ /* 0x001fe400008f0eff */
[----:B---3--:R-:W-:-:S05]  /*19620*/  LEA R14, P2, R11, R12, 0x1 ;  /* 0x0000000c0b0e7211 */ /* 0x008fca00078408ff */
[----:B------:R-:W-:Y:S04]  /*19630*/  STL [R1+0x1e08], R14 ;  /* 0x001e080e01007387 */ /* 0x000fe80000100800 */
[----:B------:R-:W2:Y:S04]  /*19640*/  LDL.LU R20, [R1+0xa4] ;  /* 0x0000a40001147983 */ /* 0x000ea80000300800 */
[----:B------:R0:W-:Y:S01]  /*19650*/  STL [R1+0x1dd4], R7 ;  /* 0x001dd40701007387 */ /* 0x0001e20000100800 */
[----:B------:R-:W-:-:S05]  /*19660*/  LEA R10, P1, R9, R12, 0x1 ;  /* 0x0000000c090a7211 */ /* 0x000fca00078208ff */
[----:B------:R4:W-:Y:S04]  /*19670*/  STL [R1+0x1e10], R10 ;  /* 0x001e100a01007387 */ /* 0x0009e80000100800 */
[----:B------:R-:W3:Y:S01]  /*19680*/  LDL.LU R19, [R1+0xa0] ;  /* 0x0000a00001137983 */ /* 0x000ee20000300800 */
[----:B0-----:R-:W-:Y:S02]  /*19690*/  LEA.HI.X.SX32 R7, R18, R2, 0x1, P3 ;  /* 0x0000000212077211 */ /* 0x001fe400018f0eff */
[----:B----4-:R-:W-:-:S03]  /*196a0*/  LEA R10, P3, R8, R12, 0x1 ;  /* 0x0000000c080a7211 */ /* 0x010fc600078608ff */
[----:B------:R0:W-:Y:S04]  /*196b0*/  STL [R1+0x1ddc], R7 ;  /* 0x001ddc0701007387 */ /* 0x0001e80000100800 */
[----:B------:R1:W-:Y:S04]  /*196c0*/  STL [R1+0x1e18], R10 ;  /* 0x001e180a01007387 */ /* 0x0003e80000100800 */
[----:B------:R-:W4:Y:S01]  /*196d0*/  LDL.LU R17, [R1+0x9c] ;  /* 0x00009c0001117983 */ /* 0x000f220000300800 */
[----:B0-----:R-:W-:-:S05]  /*196e0*/  LEA.HI.X.SX32 R7, R15, R2, 0x1, P0 ;  /* 0x000000020f077211 */ /* 0x001fca00000f0eff */
[----:B------:R0:W-:Y:S01]  /*196f0*/  STL [R1+0x1de4], R7 ;  /* 0x001de40701007387 */ /* 0x0001e20000100800 */
[----:B-1----:R-:W-:Y:S02]  /*19700*/  LEA R10, P0, R5, R12, 0x1 ;  /* 0x0000000c050a7211 */ /* 0x002fe400078008ff */
[----:B0-----:R-:W-:-:S03]  /*19710*/  LEA.HI.X.SX32 R7, R3, R2, 0x1, P4 ;  /* 0x0000000203077211 */ /* 0x001fc600020f0eff */
[----:B------:R-:W-:Y:S04]  /*19720*/  STL [R1+0x1e20], R10 ;  /* 0x001e200a01007387 */ /* 0x000fe80000100800 */
[----:B------:R-:W4:Y:S04]  /*19730*/  LDL.LU R18, [R1+0x98] ;  /* 0x0000980001127983 */ /* 0x000f280000300800 */
[----:B------:R0:W-:Y:S01]  /*19740*/  STL [R1+0x1dec], R7 ;  /* 0x001dec0701007387 */ /* 0x0001e20000100800 */
[----:B------:R-:W-:-:S05]  /*19750*/  LEA R3, P4, R28, R12, 0x1 ;  /* 0x0000000c1c037211 */ /* 0x000fca00078808ff */
[----:B------:R1:W-:Y:S04]  /*19760*/  STL [R1+0x1e28], R3 ;  /* 0x001e280301007387 */ /* 0x0003e80000100800 */
[----:B------:R-:W4:Y:S01]  /*19770*/  LDL.LU R15, [R1+0x94] ;  /* 0x00009400010f7983 */ /* 0x000f220000300800 */
[----:B0-----:R-:W-:-:S05]  /*19780*/  LEA.HI.X.SX32 R7, R29, R2, 0x1, P6 ;  /* 0x000000021d077211 */ /* 0x001fca00030f0eff */
[----:B------:R0:W-:Y:S01]  /*19790*/  STL [R1+0x1df4], R7 ;  /* 0x001df40701007387 */ /* 0x0001e20000100800 */
[----:B-1----:R-:W-:-:S05]  /*197a0*/  LEA R3, P6, R27, R12, 0x1 ;  /* 0x0000000c1b037211 */ /* 0x002fca00078c08ff */
[----:B------:R1:W-:Y:S01]  /*197b0*/  STL [R1+0x1e30], R3 ;  /* 0x001e300301007387 */ /* 0x0003e20000100800 */
[----:B0-----:R-:W-:-:S03]  /*197c0*/  LEA.HI.X.SX32 R7, R13, R2, 0x1, P5 ;  /* 0x000000020d077211 */ /* 0x001fc600028f0eff */
[----:B-1----:R-:W4:Y:S04]  /*197d0*/  LDL.LU R3, [R1+0x90] ;  /* 0x0000900001037983 */ /* 0x002f280000300800 */
[----:B------:R0:W-:Y:S04]  /*197e0*/  STL [R1+0x1dfc], R7 ;  /* 0x001dfc0701007387 */ /* 0x0001e80000100800 */
[----:B------:R-:W4:Y:S01]  /*197f0*/  LDL.LU R29, [R1+0x8c] ;  /* 0x00008c00011d7983 */ /* 0x000f220000300800 */
[----:B------:R-:W-:Y:S02]  /*19800*/  LEA R10, P5, R6, R12, 0x1 ;  /* 0x0000000c060a7211 */ /* 0x000fe400078a08ff */
[----:B0-----:R-:W-:-:S03]  /*19810*/  LEA.HI.X.SX32 R7, R11, R2, 0x1, P2 ;  /* 0x000000020b077211 */ /* 0x001fc600010f0eff */
        /* <DEDUP_REMOVED lines=10> */
[----:B------:R0:W-:Y:S04]  /*198c0*/  STL [R1+0x1e48], R9 ;  /* 0x001e480901007387 */ /* 0x0001e80000100800 */
[----:B------:R-:W4:Y:S04]  /*198d0*/  LDL.LU R8, [R1+0x80] ;  /* 0x0000800001087983 */ /* 0x000f280000300800 */
[----:B------:R1:W-:Y:S01]  /*198e0*/  STL [R1+0x1e14], R7 ;  /* 0x001e140701007387 */ /* 0x0003e20000100800 */
[----:B0-----:R-:W-:Y:S02]  /*198f0*/  LEA R9, P3, R22, R12, 0x1 ;  /* 0x0000000c16097211 */ /* 0x001fe400078608ff */
[----:B-1----:R-:W-:-:S03]  /*19900*/  LEA.HI.X.SX32 R7, R5, R2, 0x1, P0 ;  /* 0x0000000205077211 */ /* 0x002fc600000f0eff */
[----:B------:R0:W-:Y:S04]  /*19910*/  STL [R1+0x1e50], R9 ;  /* 0x001e500901007387 */ /* 0x0001e80000100800 */
[----:B------:R-:W4:Y:S01]  /*19920*/  LDL.LU R5, [R1+0x7c] ;  /* 0x00007c0001057983 */ /* 0x000f220000300800 */
[----:B0-----:R-:W-:-:S03]  /*19930*/  LEA R9, P0, R21, R12, 0x1 ;  /* 0x0000000c15097211 */ /* 0x001fc600078008ff */
[----:B------:R0:W-:Y:S04]  /*19940*/  STL [R1+0x1e1c], R7 ;  /* 0x001e1c0701007387 */ /* 0x0001e80000100800 */
[----:B------:R-:W-:Y:S01]  /*19950*/  STL [R1+0x1e58], R9 ;  /* 0x001e580901007387 */ /* 0x000fe20000100800 */
[----:B0-----:R-:W-:-:S03]  /*19960*/  LEA.HI.X.SX32 R7, R28, R2, 0x1, P4 ;  /* 0x000000021c077211 */ /* 0x001fc600020f0eff */
[----:B------:R-:W4:Y:S04]  /*19970*/  LDL.LU R28, [R1+0x78] ;  /* 0x00007800011c7983 */ /* 0x000f280000300800 */
[----:B------:R0:W-:Y:S02]  /*19980*/  STL [R1+0x1e24], R7 ;  /* 0x001e240701007387 */ /* 0x0001e40000100800 */
[-C--:B0-----:R-:W-:Y:S02]  /*19990*/  LEA.HI.X.SX32 R7, R27, R2.reuse, 0x1, P6 ;  /* 0x000000021b077211 */ /* 0x081fe400030f0eff */
[----:B------:R-:W4:Y:S01]  /*199a0*/  LDL.LU R27, [R1+0x74] ;  /* 0x00007400011b7983 */ /* 0x000f220000300800 */
[----:B------:R-:W-:Y:S02]  /*199b0*/  LEA.HI.X.SX32 R0, R0, R2, 0x1, P1 ;  /* 0x0000000200007211 */ /* 0x000fe400008f0eff */
[----:B--2---:R-:W-:-:S05]  /*199c0*/  LEA R9, P4, R20, R12, 0x1 ;  /* 0x0000000c14097211 */ /* 0x004fca00078808ff */
[----:B------:R-:W-:Y:S04]  /*199d0*/  STL [R1+0x1e60], R9 ;  /* 0x001e600901007387 */ /* 0x000fe80000100800 */
[----:B------:R0:W-:Y:S02]  /*199e0*/  STL [R1+0x1e2c], R7 ;  /* 0x001e2c0701007387 */ /* 0x0001e40000100800 */
[----:B0-----:R-:W-:Y:S02]  /*199f0*/  LEA.HI.X.SX32 R7, R6, R2, 0x1, P5 ;  /* 0x0000000206077211 */ /* 0x001fe400028f0eff */
[----:B------:R-:W2:Y:S01]  /*19a00*/  LDL.LU R6, [R1+0x70] ;  /* 0x0000700001067983 */ /* 0x000ea20000300800 */
[----:B---3--:R-:W-:-:S05]  /*19a10*/  LEA R9, P6, R19, R12, 0x1 ;  /* 0x0000000c13097211 */ /* 0x008fca00078c08ff */
[----:B------:R0:W-:Y:S04]  /*19a20*/  STL [R1+0x1e68], R9 ;  /* 0x001e680901007387 */ /* 0x0001e80000100800 */
[----:B------:R1:W-:Y:S04]  /*19a30*/  STL [R1+0x1e34], R7 ;  /* 0x001e340701007387 */ /* 0x0003e80000100800 */
[----:B0-----:R-:W3:Y:S01]  /*19a40*/  LDL.LU R9, [R1+0x6c] ;  /* 0x00006c0001097983 */ /* 0x001ee20000300800 */
[----:B----4-:R-:W-:Y:S02]  /*19a50*/  LEA R10, P5, R17, R12, 0x1 ;  /* 0x0000000c110a7211 */ /* 0x010fe400078a08ff */
[----:B-1----:R-:W-:-:S03]  /*19a60*/  LEA.HI.X.SX32 R7, R4, R2, 0x1, P2 ;  /* 0x0000000204077211 */ /* 0x002fc600010f0eff */
[----:B------:R-:W-:Y:S04]  /*19a70*/  STL [R1+0x1e70], R10 ;  /* 0x001e700a01007387 */ /* 0x000fe80000100800 */
[----:B------:R0:W-:Y:S04]  /*19a80*/  STL [R1+0x1e3c], R7 ;  /* 0x001e3c0701007387 */ /* 0x0001e80000100800 */
[----:B------:R-:W4:Y:S01]  /*19a90*/  LDL.LU R14, [R1+0x68] ;  /* 0x00006800010e7983 */ /* 0x000f220000300800 */
[----:B------:R-:W-:-:S05]  /*19aa0*/  LEA R4, P2, R18, R12, 0x1 ;  /* 0x0000000c12047211 */ /* 0x000fca00078408ff */
[----:B------:R1:W-:Y:S04]  /*19ab0*/  STL [R1+0x1e78], R4 ;  /* 0x001e780401007387 */ /* 0x0003e80000100800 */
[----:B------:R-:W-:Y:S01]  /*19ac0*/  STL [R1+0x1e44], R0 ;  /* 0x001e440001007387 */ /* 0x000fe20000100800 */
[----:B0-----:R-:W-:-:S05]  /*19ad0*/  LEA R7, P1, R15, R12, 0x1 ;  /* 0x0000000c0f077211 */ /* 0x001fca00078208ff */
[----:B------:R0:W-:Y:S04]  /*19ae0*/  STL [R1+0x1e80], R7 ;  /* 0x001e800701007387 */ /* 0x0001e80000100800 */
[----:B------:R-:W4:Y:S01]  /*19af0*/  LDL.LU R10, [R1+0x64] ;  /* 0x00006400010a7983 */ /* 0x000f220000300800 */
[-C--:B-1----:R-:W-:Y:S02]  /*19b00*/  LEA.HI.X.SX32 R4, R22, R2.reuse, 0x1, P3 ;  /* 0x0000000216047211 */ /* 0x082fe400018f0eff */
[----:B0-----:R-:W-:-:S03]  /*19b10*/  LEA.HI.X.SX32 R7, R21, R2, 0x1, P0 ;  /* 0x0000000215077211 */ /* 0x001fc600000f0eff */
[----:B------:R0:W-:Y:S01]  /*19b20*/  STL [R1+0x1e4c], R4 ;  /* 0x001e4c0401007387 */ /* 0x0001e20000100800 */
[----:B------:R-:W-:-:S05]  /*19b30*/  LEA R0, P3, R3, R12, 0x1 ;  /* 0x0000000c03007211 */ /* 0x000fca00078608ff */
[----:B------:R-:W-:Y:S04]  /*19b40*/  STL [R1+0x1e88], R0 ;  /* 0x001e880001007387 */ /* 0x000fe80000100800 */
[----:B------:R1:W-:Y:S01]  /*19b50*/  STL [R1+0x1e54], R7 ;  /* 0x001e540701007387 */ /* 0x0003e20000100800 */
[----:B0-----:R-:W-:-:S03]  /*19b60*/  LEA R4, P0, R29, R12, 0x1 ;  /* 0x0000000c1d047211 */ /* 0x001fc600078008ff */
[----:B-1----:R-:W4:Y:S01]  /*19b70*/  LDL.LU R7, [R1+0x60] ;  /* 0x0000600001077983 */ /* 0x002f220000300800 */
[----:B------:R-:W-:-:S03]  /*19b80*/  LEA.HI.X.SX32 R0, R20, R2, 0x1, P4 ;  /* 0x0000000214007211 */ /* 0x000fc600020f0eff */
[----:B------:R0:W-:Y:S04]  /*19b90*/  STL [R1+0x1e90], R4 ;  /* 0x001e900401007387 */ /* 0x0001e80000100800 */
[----:B------:R1:W-:Y:S01]  /*19ba0*/  STL [R1+0x1e5c], R0 ;  /* 0x001e5c0001007387 */ /* 0x0003e20000100800 */
[----:B0-----:R-:W-:-:S05]  /*19bb0*/  LEA R4, P4, R13, R12, 0x1 ;  /* 0x0000000c0d047211 */ /* 0x001fca00078808ff */
[----:B------:R0:W-:Y:S01]  /*19bc0*/  STL [R1+0x1e98], R4 ;  /* 0x001e980401007387 */ /* 0x0001e20000100800 */
[----:B-1----:R-:W-:-:S03]  /*19bd0*/  LEA.HI.X.SX32 R0, R19, R2, 0x1, P6 ;  /* 0x0000000213007211 */ /* 0x002fc600030f0eff */
[----:B0-----:R-:W4:Y:S01]  /*19be0*/  LDL.LU R4, [R1+0x5c] ;  /* 0x00005c0001047983 */ /* 0x001f220000300800 */
[----:B------:R-:W-:-:S03]  /*19bf0*/  LEA R19, P6, R11, R12, 0x1 ;  /* 0x0000000c0b137211 */ /* 0x000fc600078c08ff */
[----:B------:R0:W-:Y:S04]  /*19c00*/  STL [R1+0x1e64], R0 ;  /* 0x001e640001007387 */ /* 0x0001e80000100800 */
[----:B------:R-:W-:Y:S01]  /*19c10*/  STL [R1+0x1ea0], R19 ;  /* 0x001ea01301007387 */ /* 0x000fe20000100800 */
[----:B0-----:R-:W-:-:S05]  /*19c20*/  LEA.HI.X.SX32 R0, R17, R2, 0x1, P5 ;  /* 0x0000000211007211 */ /* 0x001fca00028f0eff */
[----:B------:R0:W-:Y:S01]  /*19c30*/  STL [R1+0x1e6c], R0 ;  /* 0x001e6c0001007387 */ /* 0x0001e20000100800 */
[----:B------:R-:W-:-:S03]  /*19c40*/  LEA.HI.X.SX32 R17, R18, R2, 0x1, P2 ;  /* 0x0000000212117211 */ /* 0x000fc600010f0eff */
[----:B0-----:R-:W4:Y:S01]  /*19c50*/  LDL.LU R0, [R1+0x58] ;  /* 0x0000580001007983 */ /* 0x001f220000300800 */
[----:B------:R-:W-:-:S05]  /*19c60*/  LEA R19, P5, R8, R12, 0x1 ;  /* 0x0000000c08137211 */ /* 0x000fca00078a08ff */
[----:B------:R-:W-:Y:S04]  /*19c70*/  STL [R1+0x1ea8], R19 ;  /* 0x001ea81301007387 */ /* 0x000fe80000100800 */
[----:B------:R0:W-:Y:S01]  /*19c80*/  STL [R1+0x1e74], R17 ;  /* 0x001e741101007387 */ /* 0x0001e20000100800 */
[----:B------:R-:W-:-:S05]  /*19c90*/  LEA R18, P2, R5, R12, 0x1 ;  /* 0x0000000c05127211 */ /* 0x000fca00078408ff */
[----:B------:R-:W-:Y:S04]  /*19ca0*/  STL [R1+0x1eb0], R18 ;  /* 0x001eb01201007387 */ /* 0x000fe80000100800 */
[----:B------:R-:W4:Y:S01]  /*19cb0*/  LDL.LU R22, [R1+0x54] ;  /* 0x0000540001167983 */ /* 0x000f220000300800 */
[----:B0-----:R-:W-:-:S05]  /*19cc0*/  LEA.HI.X.SX32 R17, R15, R2, 0x1, P1 ;  /* 0x000000020f117211 */ /* 0x001fca00008f0eff */
[----:B------:R0:W-:Y:S01]  /*19cd0*/  STL [R1+0x1e7c], R17 ;  /* 0x001e7c1101007387 */ /* 0x0001e20000100800 */
[----:B------:R-:W-:Y:S02]  /*19ce0*/  LEA R15, P1, R28, R12, 0x1 ;  /* 0x0000000c1c0f7211 */ /* 0x000fe400078208ff */
[----:B0-----:R-:W-:-:S03]  /*19cf0*/  LEA.HI.X.SX32 R17, R3, R2, 0x1, P3 ;  /* 0x0000000203117211 */ /* 0x001fc600018f0eff */
[----:B------:R0:W-:Y:S04]  /*19d00*/  STL [R1+0x1eb8], R15 ;  /* 0x001eb80f01007387 */ /* 0x0001e80000100800 */
[----:B------:R-:W-:Y:S04]  /*19d10*/  STL [R1+0x1e84], R17 ;  /* 0x001e841101007387 */ /* 0x000fe80000100800 */
[----:B------:R-:W4:Y:S01]  /*19d20*/  LDL.LU R21, [R1+0x50] ;  /* 0x0000500001157983 */ /* 0x000f220000300800 */
[----:B0-----:R-:W-:Y:S02]  /*19d30*/  LEA R15, P3, R27, R12, 0x1 ;  /* 0x0000000c1b0f7211 */ /* 0x001fe400078608ff */
[----:B------:R-:W-:-:S03]  /*19d40*/  LEA.HI.X.SX32 R3, R29, R2, 0x1, P0 ;  /* 0x000000021d037211 */ /* 0x000fc600000f0eff */
[----:B------:R2:W-:Y:S01]  /*19d50*/  STL [R1+0x1ec0], R15 ;  /* 0x001ec00f01007387 */ /* 0x0005e20000100800 */
[----:B------:R-:W-:-:S03]  /*19d60*/  LEA.HI.X.SX32 R13, R13, R2, 0x1, P4 ;  /* 0x000000020d0d7211 */ /* 0x000fc600020f0eff */
[----:B------:R3:W-:Y:S01]  /*19d70*/  STL [R1+0x1e8c], R3 ;  /* 0x001e8c0301007387 */ /* 0x0007e20000100800 */
[-C--:B------:R-:W-:Y:S02]  /*19d80*/  LEA.HI.X.SX32 R11, R11, R2.reuse, 0x1, P6 ;  /* 0x000000020b0b7211 */ /* 0x080fe400030f0eff */
[-C--:B------:R-:W-:Y:S02]  /*19d90*/  LEA.HI.X.SX32 R8, R8, R2.reuse, 0x1, P5 ;  /* 0x0000000208087211 */ /* 0x080fe400028f0eff */
[----:B------:R-:W-:Y:S02]  /*19da0*/  LEA.HI.X.SX32 R5, R5, R2, 0x1, P2 ;  /* 0x0000000205057211 */ /* 0x000fe400010f0eff */
[----:B--2---:R-:W-:-:S05]  /*19db0*/  LEA R15, P0, R6, R12, 0x1 ;  /* 0x0000000c060f7211 */ /* 0x004fca00078008ff */
[----:B------:R-:W-:Y:S04]  /*19dc0*/  STL [R1+0x1ec8], R15 ;  /* 0x001ec80f01007387 */ /* 0x000fe80000100800 */
[----:B------:R-:W2:Y:S01]  /*19dd0*/  LDL.LU R20, [R1+0x4c] ;  /* 0x00004c0001147983 */ /* 0x000ea20000300800 */
[----:B---3--:R-:W-:-:S03]  /*19de0*/  LEA R3, P4, R9, R12, 0x1 ;  /* 0x0000000c09037211 */ /* 0x008fc600078808ff */
[----:B------:R-:W-:Y:S04]  /*19df0*/  STL [R1+0x1e94], R13 ;  /* 0x001e940d01007387 */ /* 0x000fe80000100800 */
[----:B------:R4:W-:Y:S04]  /*19e00*/  STL [R1+0x1ed0], R3 ;  /* 0x001ed00301007387 */ /* 0x0009e80000100800 */
[----:B------:R-:W3:Y:S04]  /*19e10*/  LDL.LU R19, [R1+0x48] ;  /* 0x0000480001137983 */ /* 0x000ee80000300800 */
[----:B------:R-:W-:Y:S01]  /*19e20*/  STL [R1+0x1e9c], R11 ;  /* 0x001e9c0b01007387 */ /* 0x000fe20000100800 */
[----:B----4-:R-:W-:-:S03]  /*19e30*/  LEA R3, P6, R14, R12, 0x1 ;  /* 0x0000000c0e037211 */ /* 0x010fc600078c08ff */
[----:B------:R-:W4:Y:S04]  /*19e40*/  LDL.LU R17, [R1+0x44] ;  /* 0x0000440001117983 */ /* 0x000f280000300800 */
[----:B------:R0:W-:Y:S04]  /*19e50*/  STL [R1+0x1ed8], R3 ;  /* 0x001ed80301007387 */ /* 0x0001e80000100800 */
[----:B------:R-:W4:Y:S04]  /*19e60*/  LDL.LU R18, [R1+0x40] ;  /* 0x0000400001127983 */ /* 0x000f280000300800 */
[----:B------:R-:W-:Y:S04]  /*19e70*/  STL [R1+0x1ea4], R8 ;  /* 0x001ea40801007387 */ /* 0x000fe80000100800 */
[----:B------:R-:W4:Y:S01]  /*19e80*/  LDL.LU R15, [R1+0x3c] ;  /* 0x00003c00010f7983 */ /* 0x000f220000300800 */
[----:B0-----:R-:W-:-:S05]  /*19e90*/  LEA R3, P5, R10, R12, 0x1 ;  /* 0x0000000c0a037211 */ /* 0x001fca00078a08ff */
[----:B------:R0:W-:Y:S04]  /*19ea0*/  STL [R1+0x1ee0], R3 ;  /* 0x001ee00301007387 */ /* 0x0001e80000100800 */
[----:B0-----:R-:W4:Y:S04]  /*19eb0*/  LDL.LU R3, [R1+0x38] ;  /* 0x0000380001037983 */ /* 0x001f280000300800 */
[----:B------:R0:W-:Y:S04]  /*19ec0*/  STL [R1+0x1eac], R5 ;  /* 0x001eac0501007387 */ /* 0x0001e80000100800 */
[----:B------:R-:W4:Y:S01]  /*19ed0*/  LDL.LU R29, [R1+0x34] ;  /* 0x00003400011d7983 */ /* 0x000f220000300800 */
[----:B0-----:R-:W-:-:S02]  /*19ee0*/  LEA.HI.X.SX32 R5, R28, R2, 0x1, P1 ;  /* 0x000000021c057211 */ /* 0x001fc400008f0eff */
[----:B------:R-:W-:-:S05]  /*19ef0*/  LEA R8, P2, R7, R12, 0x1 ;  /* 0x0000000c07087211 */ /* 0x000fca00078408ff */
[----:B------:R-:W-:Y:S04]  /*19f00*/  STL [R1+0x1ee8], R8 ;  /* 0x001ee80801007387 */ /* 0x000fe80000100800 */
[----:B------:R-:W4:Y:S04]  /*19f10*/  LDL.LU R13, [R1+0x30] ;  /* 0x00003000010d7983 */ /* 0x000f280000300800 */
[----:B------:R0:W-:Y:S04]  /*19f20*/  STL [R1+0x1eb4], R5 ;  /* 0x001eb40501007387 */ /* 0x0001e80000100800 */
[----:B------:R-:W4:Y:S01]  /*19f30*/  LDL.LU R28, [R1+0x2c] ;  /* 0x00002c00011c7983 */ /* 0x000f220000300800 */
[----:B0-----:R-:W-:-:S02]  /*19f40*/  LEA.HI.X.SX32 R5, R27, R2, 0x1, P3 ;  /* 0x000000021b057211 */ /* 0x001fc400018f0eff */
[----:B------:R-:W-:-:S05]  /*19f50*/  LEA R8, P1, R4, R12, 0x1 ;  /* 0x0000000c04087211 */ /* 0x000fca00078208ff */
[----:B------:R0:W-:Y:S04]  /*19f60*/  STL [R1+0x1ef0], R8 ;  /* 0x001ef00801007387 */ /* 0x0001e80000100800 */
[----:B------:R-:W4:Y:S04]  /*19f70*/  LDL.LU R27, [R1+0x28] ;  /* 0x00002800011b7983 */ /* 0x000f280000300800 */
[----:B------:R1:W-:Y:S01]  /*19f80*/  STL [R1+0x1ebc], R5 ;  /* 0x001ebc0501007387 */ /* 0x0003e20000100800 */
[----:B0-----:R-:W-:-:S03]  /*19f90*/  LEA.HI.X.SX32 R8, R6, R2, 0x1, P0 ;  /* 0x0000000206087211 */ /* 0x001fc600000f0eff */
[----:B-1----:R-:W4:Y:S01]  /*19fa0*/  LDL.LU R5, [R1+0x24] ;  /* 0x0000240001057983 */ /* 0x002f220000300800 */
[----:B------:R-:W-:-:S05]  /*19fb0*/  LEA R11, P3, R0, R12, 0x1 ;  /* 0x0000000c000b7211 */ /* 0x000fca00078608ff */
[----:B------:R0:W-:Y:S04]  /*19fc0*/  STL [R1+0x1ef8], R11 ;  /* 0x001ef80b01007387 */ /* 0x0001e80000100800 */
[----:B------:R-:W4:Y:S04]  /*19fd0*/  LDL.LU R6, [R1+0x20] ;  /* 0x0000200001067983 */ /* 0x000f280000300800 */
[----:B------:R1:W-:Y:S01]  /*19fe0*/  STL [R1+0x1ec4], R8 ;  /* 0x001ec40801007387 */ /* 0x0003e20000100800 */
[----:B0-----:R-:W-:-:S03]  /*19ff0*/  LEA.HI.X.SX32 R11, R9, R2, 0x1, P4 ;  /* 0x00000002090b7211 */ /* 0x001fc600020f0eff */
[----:B-1----:R-:W4:Y:S01]  /*1a000*/  LDL.LU R8, [R1+0x1c] ;  /* 0x00001c0001087983 */ /* 0x002f220000300800 */
[----:B------:R-:W-:-:S05]  /*1a010*/  LEA R24, P0, R22, R12, 0x1 ;  /* 0x0000000c16187211 */ /* 0x000fca00078008ff */
[----:B------:R-:W-:Y:S04]  /*1a020*/  STL [R1+0x1f00], R24 ;  /* 0x001f001801007387 */ /* 0x000fe80000100800 */
[----:B------:R-:W4:Y:S04]  /*1a030*/  LDL.LU R9, [R1+0xc] ;  /* 0x00000c0001097983 */ /* 0x000f280000300800 */
[----:B------:R0:W-:Y:S04]  /*1a040*/  STL [R1+0x1ecc], R11 ;  /* 0x001ecc0b01007387 */ /* 0x0001e80000100800 */
[----:B0-----:R-:W4:Y:S01]  /*1a050*/  LDL.LU R11, [R1+0x8] ;  /* 0x00000800010b7983 */ /* 0x001f220000300800 */
[----:B------:R-:W-:-:S05]  /*1a060*/  LEA R24, P4, R21, R12, 0x1 ;  /* 0x0000000c15187211 */ /* 0x000fca00078808ff */
[----:B------:R0:W-:Y:S04]  /*1a070*/  STL [R1+0x1f08], R24 ;  /* 0x001f081801007387 */ /* 0x0001e80000100800 */
[----:B0-----:R-:W4:Y:S01]  /*1a080*/  LDL.LU R24, [R1+0x4] ;  /* 0x0000040001187983 */ /* 0x001f220000300800 */
[-C--:B------:R-:W-:Y:S02]  /*1a090*/  LEA.HI.X.SX32 R14, R14, R2.reuse, 0x1, P6 ;  /* 0x000000020e0e7211 */ /* 0x080fe400030f0eff */
[----:B------:R-:W-:-:S03]  /*1a0a0*/  LEA.HI.X.SX32 R10, R10, R2, 0x1, P5 ;  /* 0x000000020a0a7211 */ /* 0x000fc600028f0eff */
[----:B------:R2:W-:Y:S01]  /*1a0b0*/  STL [R1+0x1ed4], R14 ;  /* 0x001ed40e01007387 */ /* 0x0005e20000100800 */
[-C--:B------:R-:W-:Y:S02]  /*1a0c0*/  LEA.HI.X.SX32 R7, R7, R2.reuse, 0x1, P2 ;  /* 0x0000000207077211 */ /* 0x080fe400010f0eff */
[-C--:B------:R-:W-:Y:S02]  /*1a0d0*/  LEA.HI.X.SX32 R4, R4, R2.reuse, 0x1, P1 ;  /* 0x0000000204047211 */ /* 0x080fe400008f0eff */
[-C--:B------:R-:W-:Y:S02]  /*1a0e0*/  LEA.HI.X.SX32 R0, R0, R2.reuse, 0x1, P3 ;  /* 0x0000000200007211 */ /* 0x080fe400018f0eff */
[-C--:B------:R-:W-:Y:S02]  /*1a0f0*/  LEA.HI.X.SX32 R22, R22, R2.reuse, 0x1, P0 ;  /* 0x0000000216167211 */ /* 0x080fe400000f0eff */
[----:B------:R-:W-:Y:S02]  /*1a100*/  LEA.HI.X.SX32 R21, R21, R2, 0x1, P4 ;  /* 0x0000000215157211 */ /* 0x000fe400020f0eff */
[----:B--2---:R-:W-:-:S05]  /*1a110*/  LEA R14, P6, R20, R12, 0x1 ;  /* 0x0000000c140e7211 */ /* 0x004fca00078c08ff */
[----:B------:R0:W-:Y:S04]  /*1a120*/  STL [R1+0x1f10], R14 ;  /* 0x001f100e01007387 */ /* 0x0001e80000100800 */
[----:B0-----:R-:W2:Y:S04]  /*1a130*/  LDL.LU R14, [R1+0x20bc] ;  /* 0x0020bc00010e7983 */ /* 0x001ea80000300800 */
[----:B------:R3:W-:Y:S02]  /*1a140*/  STL [R1+0x1edc], R10 ;  /* 0x001edc0a01007387 */ /* 0x0007e40000100800 */
[----:B---3--:R-:W-:-:S05]  /*1a150*/  LEA R10, P5, R19, R12, 0x1 ;  /* 0x0000000c130a7211 */ /* 0x008fca00078a08ff */
[----:B------:R0:W-:Y:S04]  /*1a160*/  STL [R1+0x1f18], R10 ;  /* 0x001f180a01007387 */ /* 0x0001e80000100800 */
[----:B0-----:R-:W3:Y:S04]  /*1a170*/  LDL.LU R10, [R1+0x20b8] ;  /* 0x0020b800010a7983 */ /* 0x001ee80000300800 */
[----:B------:R4:W-:Y:S02]  /*1a180*/  STL [R1+0x1ee4], R7 ;  /* 0x001ee40701007387 */ /* 0x0009e40000100800 */
[----:B----4-:R-:W-:-:S05]  /*1a190*/  LEA R7, P2, R17, R12, 0x1 ;  /* 0x0000000c11077211 */ /* 0x010fca00078408ff */
[----:B------:R0:W-:Y:S04]  /*1a1a0*/  STL [R1+0x1f20], R7 ;  /* 0x001f200701007387 */ /* 0x0001e80000100800 */
[----:B0-----:R-:W4:Y:S04]  /*1a1b0*/  LDL.LU R7, [R1+0x20b4] ;  /* 0x0020b40001077983 */ /* 0x001f280000300800 */
[----:B------:R0:W-:Y:S02]  /*1a1c0*/  STL [R1+0x1eec], R4 ;  /* 0x001eec0401007387 */ /* 0x0001e40000100800 */
[----:B0-----:R-:W-:-:S05]  /*1a1d0*/  LEA R4, P1, R18, R12, 0x1 ;  /* 0x0000000c12047211 */ /* 0x001fca00078208ff */
[----:B------:R0:W-:Y:S04]  /*1a1e0*/  STL [R1+0x1f28], R4 ;  /* 0x001f280401007387 */ /* 0x0001e80000100800 */
[----:B0-----:R-:W2:Y:S04]  /*1a1f0*/  LDL.LU R4, [R1+0x20b0] ;  /* 0x0020b00001047983 */ /* 0x001ea80000300800 */
[----:B------:R0:W-:Y:S02]  /*1a200*/  STL [R1+0x1ef4], R0 ;  /* 0x001ef40001007387 */ /* 0x0001e40000100800 */
[----:B0-----:R-:W-:-:S05]  /*1a210*/  LEA R0, P3, R15, R12, 0x1 ;  /* 0x0000000c0f007211 */ /* 0x001fca00078608ff */
[----:B------:R0:W-:Y:S04]  /*1a220*/  STL [R1+0x1f30], R0 ;  /* 0x001f300001007387 */ /* 0x0001e80000100800 */
[----:B0-----:R-:W2:Y:S04]  /*1a230*/  LDL.LU R0, [R1+0x20ac] ;  /* 0x0020ac0001007983 */ /* 0x001ea80000300800 */
[----:B------:R0:W-:Y:S02]  /*1a240*/  STL [R1+0x1efc], R22 ;  /* 0x001efc1601007387 */ /* 0x0001e40000100800 */
[----:B0-----:R-:W-:-:S05]  /*1a250*/  LEA R22, P0, R3, R12, 0x1 ;  /* 0x0000000c03167211 */ /* 0x001fca00078008ff */
[----:B------:R0:W-:Y:S01]  /*1a260*/  STL [R1+0x1f38], R22 ;  /* 0x001f381601007387 */ /* 0x0001e20000100800 */
[----:B------:R-:W-:-:S03]  /*1a270*/  LEA.HI.X.SX32 R20, R20, R2, 0x1, P6 ;  /* 0x0000000214147211 */ /* 0x000fc600030f0eff */
        /* <DEDUP_REMOVED lines=43> */
[----:B------:R0:W-:Y:S04]  /*1a530*/  STL [R1+0x1f80], R13 ;  /* 0x001f800d01007387 */ /* 0x0001e80000100800 */
[----:B0-----:R-:W2:Y:S04]  /*1a540*/  LDL.LU R13, [R1+0x2084] ;  /* 0x00208400010d7983 */ /* 0x001ea80000300800 */
[----:B------:R0:W-:Y:S02]  /*1a550*/  STL [R1+0x1f4c], R28 ;  /* 0x001f4c1c01007387 */ /* 0x0001e40000100800 */
[----:B0-----:R-:W-:-:S05]  /*1a560*/  LEA R28, P5, R24, R12, 0x1 ;  /* 0x0000000c181c7211 */ /* 0x001fca00078a08ff */
[----:B------:R0:W-:Y:S04]  /*1a570*/  STL [R1+0x1f88], R28 ;  /* 0x001f881c01007387 */ /* 0x0001e80000100800 */
[----:B0-----:R-:W2:Y:S01]  /*1a580*/  LDL.LU R28, [R1+0x2080] ;  /* 0x00208000011c7983 */ /* 0x001ea20000300800 */
[----:B------:R-:W-:-:S05]  /*1a590*/  LEA.HI.X.SX32 R27, R27, R2, 0x1, P2 ;  /* 0x000000021b1b7211 */ /* 0x000fca00010f0eff */
[----:B------:R2:W-:Y:S02]  /*1a5a0*/  STL [R1+0x1f54], R27 ;  /* 0x001f541b01007387 */ /* 0x0005e40000100800 */
[----:B--2---:R-:W-:-:S05]  /*1a5b0*/  LEA R27, P2, R28, R12, 0x1 ;  /* 0x0000000c1c1b7211 */ /* 0x004fca00078408ff */
        /* <DEDUP_REMOVED lines=28> */
[----:B------:R2:W-:Y:S01]  /*1a780*/  STL [R1+0x1f84], R24 ;  /* 0x001f841801007387 */ /* 0x0005e20000100800 */
[----:B------:R-:W-:Y:S01]  /*1a790*/  IMAD R23, R23, c[0x0][0x190], RZ ;  /* 0x0000640017177a24 */ /* 0x000fe200078e02ff */
[----:B------:R-:W-:Y:S01]  /*1a7a0*/  LEA.HI.X.SX32 R27, R27, R2, 0x1, P1 ;  /* 0x000000021b1b7211 */ /* 0x000fe200008f0eff */
[----:B------:R-:W-:Y:S02]  /*1a7b0*/  IMAD R16, R16, c[0x0][0x190], RZ ;  /* 0x0000640010107a24 */ /* 0x000fe400078e02ff */
[----:B------:R-:W-:Y:S02]  /*1a7c0*/  IMAD R26, R26, c[0x0][0x190], RZ ;  /* 0x000064001a1a7a24 */ /* 0x000fe400078e02ff */
[----:B------:R-:W-:Y:S01]  /*1a7d0*/  IMAD R25, R25, c[0x0][0x190], RZ ;  /* 0x0000640019197a24 */ /* 0x000fe200078e02ff */
[----:B--2---:R-:W-:-:S05]  /*1a7e0*/  LEA R24, P5, R11, R12, 0x1 ;  /* 0x0000000c0b187211 */ /* 0x004fca00078a08ff */
[----:B------:R0:W-:Y:S02]  /*1a7f0*/  STL [R1+0x1fc0], R24 ;  /* 0x001fc01801007387 */ /* 0x0001e40000100800 */
[----:B0-----:R-:W-:Y:S02]  /*1a800*/  LEA.HI.X.SX32 R24, R28, R2, 0x1, P2 ;  /* 0x000000021c187211 */ /* 0x001fe400010f0eff */
[----:B------:R0:W5:Y:S04]  /*1a810*/  LDL.LU R28, [R1+0x2064] ;  /* 0x00206400011c7983 */ /* 0x0001680000300800 */
[----:B------:R1:W-:Y:S02]  /*1a820*/  STL [R1+0x1f8c], R24 ;  /* 0x001f8c1801007387 */ /* 0x0003e40000100800 */
[----:B-1----:R-:W-:-:S05]  /*1a830*/  LEA R24, P2, R13, R12, 0x1 ;  /* 0x0000000c0d187211 */ /* 0x002fca00078408ff */
[----:B------:R1:W-:Y:S04]  /*1a840*/  STL [R1+0x202c], R24 ;  /* 0x00202c1801007387 */ /* 0x0003e80000100800 */
[----:B------:R2:W-:Y:S01]  /*1a850*/  STL [R1+0x1f94], R27 ;  /* 0x001f941b01007387 */ /* 0x0005e20000100800 */
[----:B-1----:R-:W-:Y:S02]  /*1a860*/  LEA R24, P1, R23, R12, 0x1 ;  /* 0x0000000c17187211 */ /* 0x002fe400078208ff */
[----:B--2---:R-:W-:Y:S02]  /*1a870*/  LEA.HI.X.SX32 R27, R5, R2, 0x1, P3 ;  /* 0x00000002051b7211 */ /* 0x004fe400018f0eff */
[----:B------:R-:W-:Y:S01]  /*1a880*/  LEA R5, P3, R15, R12, 0x1 ;  /* 0x0000000c0f057211 */ /* 0x000fe200078608ff */
[----:B------:R1:W-:Y:S04]  /*1a890*/  STL [R1+0x1fc8], R24 ;  /* 0x001fc81801007387 */ /* 0x0003e80000100800 */
[----:B------:R-:W-:Y:S04]  /*1a8a0*/  STL [R1+0x1f9c], R27 ;  /* 0x001f9c1b01007387 */ /* 0x000fe80000100800 */
[----:B------:R2:W-:Y:S01]  /*1a8b0*/  STL [R1+0x1fd0], R5 ;  /* 0x001fd00501007387 */ /* 0x0005e20000100800 */
[----:B-1----:R-:W-:-:S02]  /*1a8c0*/  LEA.HI.X.SX32 R24, R6, R2, 0x1, P0 ;  /* 0x0000000206187211 */ /* 0x002fc400000f0eff */
[----:B------:R-:W-:-:S03]  /*1a8d0*/  LEA R6, P0, R18, R12, 0x1 ;  /* 0x0000000c12067211 */ /* 0x000fc600078008ff */
[----:B------:R-:W-:Y:S01]  /*1a8e0*/  STL [R1+0x1fa4], R24 ;  /* 0x001fa41801007387 */ /* 0x000fe20000100800 */
[----:B--2---:R-:W-:-:S03]  /*1a8f0*/  LEA.HI.X.SX32 R5, R8, R2, 0x1, P4 ;  /* 0x0000000208057211 */ /* 0x004fc600020f0eff */
[----:B------:R1:W-:Y:S01]  /*1a900*/  STL [R1+0x1fd8], R6 ;  /* 0x001fd80601007387 */ /* 0x0003e20000100800 */
[----:B------:R-:W-:-:S03]  /*1a910*/  LEA R8, P4, R17, R12, 0x1 ;  /* 0x0000000c11087211 */ /* 0x000fc600078808ff */
[----:B------:R2:W-:Y:S01]  /*1a920*/  STL [R1+0x1fac], R5 ;  /* 0x001fac0501007387 */ /* 0x0005e20000100800 */
[----:B-1----:R-:W-:-:S03]  /*1a930*/  LEA.HI.X.SX32 R6, R9, R2, 0x1, P6 ;  /* 0x0000000209067211 */ /* 0x002fc600030f0eff */
[----:B------:R1:W-:Y:S01]  /*1a940*/  STL [R1+0x1fe0], R8 ;  /* 0x001fe00801007387 */ /* 0x0003e20000100800 */
[----:B--2---:R-:W-:-:S03]  /*1a950*/  LEA R5, P6, R19, R12, 0x1 ;  /* 0x0000000c13057211 */ /* 0x004fc600078c08ff */
[----:B------:R2:W-:Y:S04]  /*1a960*/  STL [R1+0x1fb4], R6 ;  /* 0x001fb40601007387 */ /* 0x0005e80000100800 */
[----:B------:R0:W-:Y:S01]  /*1a970*/  STL [R1+0x1fe8], R5 ;  /* 0x001fe80501007387 */ /* 0x0001e20000100800 */
[----:B-1----:R-:W-:Y:S02]  /*1a980*/  LEA.HI.X.SX32 R8, R11, R2, 0x1, P5 ;  /* 0x000000020b087211 */ /* 0x002fe400028f0eff */
[----:B--2---:R-:W-:-:S03]  /*1a990*/  LEA R6, P5, R20, R12, 0x1 ;  /* 0x0000000c14067211 */ /* 0x004fc600078a08ff */
[----:B------:R1:W-:Y:S01]  /*1a9a0*/  STL [R1+0x1fbc], R8 ;  /* 0x001fbc0801007387 */ /* 0x0003e20000100800 */
[----:B0-----:R-:W-:-:S03]  /*1a9b0*/  LEA.HI.X.SX32 R5, R13, R2, 0x1, P2 ;  /* 0x000000020d057211 */ /* 0x001fc600010f0eff */
[----:B------:R0:W-:Y:S04]  /*1a9c0*/  STL [R1+0x1ff0], R6 ;  /* 0x001ff00601007387 */ /* 0x0001e80000100800 */
[----:B------:R2:W-:Y:S01]  /*1a9d0*/  STL [R1+0x2028], R5 ;  /* 0x0020280501007387 */ /* 0x0005e20000100800 */
[----:B-1----:R-:W-:Y:S02]  /*1a9e0*/  LEA R8, P2, R21, R12, 0x1 ;  /* 0x0000000c15087211 */ /* 0x002fe400078408ff */
[----:B0-----:R-:W-:-:S03]  /*1a9f0*/  LEA.HI.X.SX32 R6, R23, R2, 0x1, P1 ;  /* 0x0000000217067211 */ /* 0x001fc600008f0eff */
[----:B------:R0:W-:Y:S01]  /*1aa00*/  STL [R1+0x1ff8], R8 ;  /* 0x001ff80801007387 */ /* 0x0001e20000100800 */
[----:B--2---:R-:W-:-:S03]  /*1aa10*/  LEA R5, P1, R22, R12, 0x1 ;  /* 0x0000000c16057211 */ /* 0x004fc600078208ff */
[----:B------:R1:W-:Y:S04]  /*1aa20*/  STL [R1+0x1fc4], R6 ;  /* 0x001fc40601007387 */ /* 0x0003e80000100800 */
[----:B------:R2:W-:Y:S01]  /*1aa30*/  STL [R1+0x2000], R5 ;  /* 0x0020000501007387 */ /* 0x0005e20000100800 */
[----:B0-----:R-:W-:Y:S02]  /*1aa40*/  LEA.HI.X.SX32 R8, R15, R2, 0x1, P3 ;  /* 0x000000020f087211 */ /* 0x001fe400018f0eff */
[----:B-1----:R-:W-:-:S03]  /*1aa50*/  LEA R6, P3, R0, R12, 0x1 ;  /* 0x0000000c00067211 */ /* 0x002fc600078608ff */
[----:B------:R0:W-:Y:S01]  /*1aa60*/  STL [R1+0x1fcc], R8 ;  /* 0x001fcc0801007387 */ /* 0x0001e20000100800 */
[----:B--2---:R-:W-:-:S03]  /*1aa70*/  LEA.HI.X.SX32 R5, R18, R2, 0x1, P0 ;  /* 0x0000000212057211 */ /* 0x004fc600000f0eff */
[----:B------:R1:W-:Y:S04]  /*1aa80*/  STL [R1+0x2008], R6 ;  /* 0x0020080601007387 */ /* 0x0003e80000100800 */
[----:B------:R4:W-:Y:S01]  /*1aa90*/  STL [R1+0x1fd4], R5 ;  /* 0x001fd40501007387 */ /* 0x0009e20000100800 */
[----:B0-----:R-:W-:Y:S02]  /*1aaa0*/  LEA R8, P0, R4, R12, 0x1 ;  /* 0x0000000c04087211 */ /* 0x001fe400078008ff */
[----:B-1----:R-:W-:-:S03]  /*1aab0*/  LEA.HI.X.SX32 R6, R17, R2, 0x1, P4 ;  /* 0x0000000211067211 */ /* 0x002fc600020f0eff */
[----:B------:R0:W-:Y:S01]  /*1aac0*/  STL [R1+0x2010], R8 ;  /* 0x0020100801007387 */ /* 0x0001e20000100800 */
[----:B----4-:R-:W-:-:S03]  /*1aad0*/  LEA R5, P4, R7, R12, 0x1 ;  /* 0x0000000c07057211 */ /* 0x010fc600078808ff */
[----:B------:R3:W-:Y:S04]  /*1aae0*/  STL [R1+0x1fdc], R6 ;  /* 0x001fdc0601007387 */ /* 0x0007e80000100800 */
[----:B------:R1:W-:Y:S01]  /*1aaf0*/  STL [R1+0x2014], R5 ;  /* 0x0020140501007387 */ /* 0x0003e20000100800 */
[----:B0-----:R-:W-:Y:S02]  /*1ab00*/  LEA.HI.X.SX32 R8, R19, R2, 0x1, P6 ;  /* 0x0000000213087211 */ /* 0x001fe400030f0eff */
[----:B---3--:R-:W-:-:S03]  /*1ab10*/  LEA R6, P6, R10, R12, 0x1 ;  /* 0x0000000c0a067211 */ /* 0x008fc600078c08ff */
[----:B------:R0:W-:Y:S01]  /*1ab20*/  STL [R1+0x1fe4], R8 ;  /* 0x001fe40801007387 */ /* 0x0001e20000100800 */
[----:B-1----:R-:W-:-:S03]  /*1ab30*/  LEA.HI.X.SX32 R5, R20, R2, 0x1, P5 ;  /* 0x0000000214057211 */ /* 0x002fc600028f0eff */
[----:B------:R1:W-:Y:S04]  /*1ab40*/  STL [R1+0x2018], R6 ;  /* 0x0020180601007387 */ /* 0x0003e80000100800 */
[----:B------:R2:W-:Y:S01]  /*1ab50*/  STL [R1+0x1fec], R5 ;  /* 0x001fec0501007387 */ /* 0x0005e20000100800 */
[----:B0-----:R-:W-:Y:S02]  /*1ab60*/  LEA R8, P5, R14, R12, 0x1 ;  /* 0x0000000c0e087211 */ /* 0x001fe400078a08ff */
[----:B-1----:R-:W-:-:S03]  /*1ab70*/  LEA.HI.X.SX32 R6, R21, R2, 0x1, P2 ;  /* 0x0000000215067211 */ /* 0x002fc600010f0eff */
[----:B------:R0:W-:Y:S01]  /*1ab80*/  STL [R1+0x201c], R8 ;  /* 0x00201c0801007387 */ /* 0x0001e20000100800 */
[----:B--2---:R-:W-:-:S03]  /*1ab90*/  LEA R5, P2, R16, R12, 0x1 ;  /* 0x0000000c10057211 */ /* 0x004fc600078408ff */
[----:B------:R1:W-:Y:S04]  /*1aba0*/  STL [R1+0x1ff4], R6 ;  /* 0x001ff40601007387 */ /* 0x0003e80000100800 */
[----:B------:R2:W-:Y:S01]  /*1abb0*/  STL [R1+0x2020], R5 ;  /* 0x0020200501007387 */ /* 0x0005e20000100800 */
[----:B0-----:R-:W-:Y:S02]  /*1abc0*/  LEA.HI.X.SX32 R8, R22, R2, 0x1, P1 ;  /* 0x0000000216087211 */ /* 0x001fe400008f0eff */
[----:B-1----:R-:W-:-:S03]  /*1abd0*/  LEA R6, P1, R26, R12, 0x1 ;  /* 0x0000000c1a067211 */ /* 0x002fc600078208ff */
[----:B------:R-:W-:Y:S01]  /*1abe0*/  STL [R1+0x1ffc], R8 ;  /* 0x001ffc0801007387 */ /* 0x000fe20000100800 */
[----:B--2---:R-:W-:-:S03]  /*1abf0*/  LEA.HI.X.SX32 R5, R0, R2, 0x1, P3 ;  /* 0x0000000200057211 */ /* 0x004fc600018f0eff */
[----:B------:R-:W-:Y:S01]  /*1ac00*/  STL [R1+0x2024], R6 ;  /* 0x0020240601007387 */ /* 0x000fe20000100800 */
[----:B------:R-:W-:-:S03]  /*1ac10*/  LEA.HI.X.SX32 R0, R4, R2, 0x1, P0 ;  /* 0x0000000204007211 */ /* 0x000fc600000f0eff */
[----:B------:R0:W-:Y:S01]  /*1ac20*/  STL [R1+0x2004], R5 ;  /* 0x0020040501007387 */ /* 0x0001e20000100800 */
[----:B------:R-:W-:Y:S02]  /*1ac30*/  LEA.HI.X.SX32 R4, R7, R2, 0x1, P4 ;  /* 0x0000000207047211 */ /* 0x000fe400020f0eff */
[----:B------:R-:W-:Y:S01]  /*1ac40*/  LEA R18, P3, R29, c[0x0][0x160], 0x1 ;  /* 0x000058001d127a11 */ /* 0x000fe200078608ff */
[----:B------:R1:W-:Y:S01]  /*1ac50*/  STL [R1+0x200c], R0 ;  /* 0x00200c0001007387 */ /* 0x0003e20000100800 */
[----:B0-----:R-:W-:Y:S02]  /*1ac60*/  LEA R5, P0, R25, R12, 0x1 ;  /* 0x0000000c19057211 */ /* 0x001fe400078008ff */
[----:B-1----:R-:W-:-:S03]  /*1ac70*/  LEA R0, P4, R3, c[0x0][0x160], 0x1 ;  /* 0x0000580003007a11 */ /* 0x002fc600078808ff */
[----:B------:R0:W-:Y:S01]  /*1ac80*/  STL [R1+0x1848], R5 ;  /* 0x0018480501007387 */ /* 0x0001e20000100800 */
[----:B------:R-:W-:-:S03]  /*1ac90*/  LEA.HI.X.SX32 R19, R29, c[0x0][0x164], 0x1, P3 ;  /* 0x000059001d137a11 */ /* 0x000fc600018f0eff */
[----:B------:R1:W-:Y:S04]  /*1aca0*/  STL [R1+0x1834], R4 ;  /* 0x0018340401007387 */ /* 0x0003e80000100800 */
[----:B------:R2:W5:Y:S01]  /*1acb0*/  LDL.LU R29, [R1+0x2060] ;  /* 0x00206000011d7983 */ /* 0x0005620000300800 */
[-C--:B0-----:R-:W-:Y:S02]  /*1acc0*/  LEA.HI.X.SX32 R5, R10, R2.reuse, 0x1, P6 ;  /* 0x000000020a057211 */ /* 0x081fe400030f0eff */
[----:B-1----:R-:W-:Y:S01]  /*1acd0*/  LEA.HI.X.SX32 R4, R14, R2, 0x1, P5 ;  /* 0x000000020e047211 */ /* 0x002fe200028f0eff */
[----:B------:R-:W-:Y:S04]  /*1ace0*/  STL [R1+0x163c], R0 ;  /* 0x00163c0001007387 */ /* 0x000fe80000100800 */
[----:B------:R0:W-:Y:S01]  /*1acf0*/  STL [R1+0x1838], R5 ;  /* 0x0018380501007387 */ /* 0x0001e20000100800 */
[----:B------:R-:W-:-:S03]  /*1ad00*/  IMAD.MOV.U32 R24, RZ, RZ, c[0x0][0x188] ;  /* 0x00006200ff187624 */ /* 0x000fc600078e00ff */
[----:B------:R1:W-:Y:S01]  /*1ad10*/  STL [R1+0x183c], R4 ;  /* 0x00183c0401007387 */ /* 0x0003e20000100800 */
[----:B------:R-:W-:Y:S01]  /*1ad20*/  IMAD R27, R24, 0x1f, RZ ;  /* 0x0000001f181b7824 */ /* 0x000fe200078e02ff */
[-C--:B0-----:R-:W-:Y:S02]  /*1ad30*/  LEA.HI.X.SX32 R5, R16, R2.reuse, 0x1, P2 ;  /* 0x0000000210057211 */ /* 0x081fe400010f0eff */
[----:B-1----:R-:W-:Y:S02]  /*1ad40*/  LEA.HI.X.SX32 R4, R3, c[0x0][0x164], 0x1, P4 ;  /* 0x0000590003047a11 */ /* 0x002fe400020f0eff */
[----:B------:R2:W5:Y:S01]  /*1ad50*/  LDL.LU R3, [R1+0x205c] ;  /* 0x00205c0001037983 */ /* 0x0005620000300800 */
[----:B------:R-:W-:-:S03]  /*1ad60*/  LEA.HI.X.SX32 R8, R26, R2, 0x1, P1 ;  /* 0x000000021a087211 */ /* 0x000fc600008f0eff */
[----:B------:R-:W-:Y:S04]  /*1ad70*/  STL.64 [R1+0x228], R18 ;  /* 0x0002281201007387 */ /* 0x000fe80000100a00 */
[----:B------:R-:W-:Y:S04]  /*1ad80*/  STL [R1+0x1638], R4 ;  /* 0x0016380401007387 */ /* 0x000fe80000100800 */
[----:B------:R0:W-:Y:S01]  /*1ad90*/  STL [R1+0x1840], R5 ;  /* 0x0018400501007387 */ /* 0x0001e20000100800 */
[----:B------:R-:W-:-:S03]  /*1ada0*/  IMAD.WIDE R6, R27, 0x2, R18 ;  /* 0x000000021b067825 */ /* 0x000fc600078e0212 */
[----:B------:R1:W-:Y:S01]  /*1adb0*/  STL [R1+0x1844], R8 ;  /* 0x0018440801007387 */ /* 0x0003e20000100800 */
[----:B0-----:R-:W-:Y:S02]  /*1adc0*/  IMAD.MOV.U32 R5, RZ, RZ, R4 ;  /* 0x000000ffff057224 */ /* 0x001fe400078e0004 */
[----:B------:R-:W-:Y:S01]  /*1add0*/  IMAD.MOV.U32 R4, RZ, RZ, R0 ;  /* 0x000000ffff047224 */ /* 0x000fe200078e0000 */
[----:B------:R-:W-:-:S03]  /*1ade0*/  LEA.HI.X.SX32 R0, R25, R2, 0x1, P0 ;  /* 0x0000000219007211 */ /* 0x000fc600000f0eff */
[----:B-1----:R-:W-:Y:S02]  /*1adf0*/  IMAD.WIDE R8, R27, 0x2, R4 ;  /* 0x000000021b087825 */ /* 0x002fe400078e0204 */
[----:B------:R-:W-:Y:S02]  /*1ae00*/  STL [R1+0x1640], R0 ;  /* 0x0016400001007387 */ /* 0x000fe40000100800 */
[C---:B------:R-:W-:Y:S02]  /*1ae10*/  IMAD R27, R24.reuse, 0x1e, RZ ;  /* 0x0000001e181b7824 */ /* 0x040fe400078e02ff */
[----:B------:R-:W-:Y:S04]  /*1ae20*/  STL [R1+0x1648], R6 ;  /* 0x0016480601007387 */ /* 0x000fe80000100800 */
[----:B------:R0:W-:Y:S01]  /*1ae30*/  STL [R1+0x1644], R7 ;  /* 0x0016440701007387 */ /* 0x0001e20000100800 */
[----:B------:R-:W-:-:S03]  /*1ae40*/  IMAD R10, R24, 0x1d, RZ ;  /* 0x0000001d180a7824 */ /* 0x000fc600078e02ff */
[----:B------:R-:W-:Y:S01]  /*1ae50*/  STL [R1+0x1650], R8 ;  /* 0x0016500801007387 */ /* 0x000fe20000100800 */
[----:B0-----:R-:W-:-:S03]  /*1ae60*/  IMAD.WIDE R6, R27, 0x2, R18 ;  /* 0x000000021b067825 */ /* 0x001fc600078e0212 */
[----:B------:R0:W-:Y:S04]  /*1ae70*/  STL [R1+0x164c], R9 ;  /* 0x00164c0901007387 */ /* 0x0001e80000100800 */
[----:B------:R-:W-:Y:S04]  /*1ae80*/  STL [R1+0x1658], R6 ;  /* 0x0016580601007387 */ /* 0x000fe80000100800 */
[----:B------:R1:W-:Y:S01]  /*1ae90*/  STL [R1+0x1654], R7 ;  /* 0x0016540701007387 */ /* 0x0003e20000100800 */
[----:B0-----:R-:W-:-:S04]  /*1aea0*/  IMAD.WIDE R8, R27, 0x2, R4 ;  /* 0x000000021b087825 */ /* 0x001fc800078e0204 */
[----:B------:R-:W-:Y:S01]  /*1aeb0*/  IMAD R0, R24, 0x1c, RZ ;  /* 0x0000001c18007824 */ /* 0x000fe200078e02ff */
[----:B------:R-:W-:Y:S01]  /*1aec0*/  STL [R1+0x1660], R8 ;  /* 0x0016600801007387 */ /* 0x000fe20000100800 */
[----:B-1----:R-:W-:-:S03]  /*1aed0*/  IMAD.WIDE R6, R10, 0x2, R18 ;  /* 0x000000020a067825 */ /* 0x002fc600078e0212 */
[----:B------:R0:W-:Y:S01]  /*1aee0*/  STL [R1+0x165c], R9 ;  /* 0x00165c0901007387 */ /* 0x0001e20000100800 */
[----:B------:R-:W-:-:S03]  /*1aef0*/  IMAD.WIDE R10, R10, 0x2, R4 ;  /* 0x000000020a0a7825 */ /* 0x000fc600078e0204 */
[----:B------:R-:W-:Y:S04]  /*1af00*/  STL [R1+0x1668], R6 ;  /* 0x0016680601007387 */ /* 0x000fe80000100800 */
[----:B------:R1:W-:Y:S04]  /*1af10*/  STL [R1+0x1664], R7 ;  /* 0x0016640701007387 */ /* 0x0003e80000100800 */
[----:B------:R3:W-:Y:S01]  /*1af20*/  STL [R1+0x1670], R10 ;  /* 0x0016700a01007387 */ /* 0x0007e20000100800 */
[----:B0-----:R-:W-:-:S04]  /*1af30*/  IMAD.WIDE R8, R0, 0x2, R4 ;  /* 0x0000000200087825 */ /* 0x001fc800078e0204 */
[----:B-1----:R-:W-:Y:S01]  /*1af40*/  IMAD.WIDE R6, R0, 0x2, R18 ;  /* 0x0000000200067825 */ /* 0x002fe200078e0212 */
[----:B------:R-:W-:Y:S03]  /*1af50*/  STL [R1+0x166c], R11 ;  /* 0x00166c0b01007387 */ /* 0x000fe60000100800 */
[C---:B---3--:R-:W-:Y:S01]  /*1af60*/  IMAD R10, R24.reuse, 0x1b, RZ ;  /* 0x0000001b180a7824 */ /* 0x048fe200078e02ff */
[----:B------:R-:W-:Y:S04]  /*1af70*/  STL [R1+0x1678], R6 ;  /* 0x0016780601007387 */ /* 0x000fe80000100800 */
[----:B------:R0:W-:Y:S01]  /*1af80*/  STL [R1+0x1674], R7 ;  /* 0x0016740701007387 */ /* 0x0001e20000100800 */
[----:B------:R-:W-:-:S03]  /*1af90*/  IMAD R0, R24, 0x1a, RZ ;  /* 0x0000001a18007824 */ /* 0x000fc600078e02ff */
[----:B------:R-:W-:Y:S01]  /*1afa0*/  STL [R1+0x1680], R8 ;  /* 0x0016800801007387 */ /* 0x000fe20000100800 */
[----:B0-----:R-:W-:-:S03]  /*1afb0*/  IMAD.WIDE R6, R10, 0x2, R18 ;  /* 0x000000020a067825 */ /* 0x001fc600078e0212 */
        /* <DEDUP_REMOVED lines=67> */
[----:B------:R-:W-:-:S03]  /*1b3f0*/  IMAD.SHL.U32 R0, R24, 0x10, RZ ;  /* 0x0000001018007824 */ /* 0x000fc600078e00ff */
        /* <DEDUP_REMOVED lines=104> */
[----:B------:R-:W-:Y:S01]  /*1ba80*/  STL [R1+0x1810], R10 ;  /* 0x0018100a01007387 */ /* 0x000fe20000100800 */
[----:B0-----:R-:W-:-:S03]  /*1ba90*/  IMAD.WIDE R8, R24, 0x2, R18 ;  /* 0x0000000218087825 */ /* 0x001fc600078e0212 */
[----:B------:R0:W-:Y:S01]  /*1baa0*/  STL [R1+0x180c], R11 ;  /* 0x00180c0b01007387 */ /* 0x0001e20000100800 */
[----:B-1----:R-:W-:-:S05]  /*1bab0*/  IMAD.WIDE R6, R0, 0x2, R18 ;  /* 0x0000000200067825 */ /* 0x002fca00078e0212 */
[----:B------:R-:W-:Y:S01]  /*1bac0*/  STL [R1+0x1818], R6 ;  /* 0x0018180601007387 */ /* 0x000fe20000100800 */
[----:B0-----:R-:W-:-:S03]  /*1bad0*/  IMAD.WIDE R10, R0, 0x2, R4 ;  /* 0x00000002000a7825 */ /* 0x001fc600078e0204 */
[----:B------:R-:W-:Y:S01]  /*1bae0*/  STL [R1+0x1814], R7 ;  /* 0x0018140701007387 */ /* 0x000fe20000100800 */
[----:B------:R-:W-:-:S03]  /*1baf0*/  IMAD.WIDE R4, R24, 0x2, R4 ;  /* 0x0000000218047825 */ /* 0x000fc600078e0204 */
[----:B------:R-:W-:Y:S04]  /*1bb00*/  STL [R1+0x1820], R10 ;  /* 0x0018200a01007387 */ /* 0x000fe80000100800 */
[----:B------:R-:W-:Y:S04]  /*1bb10*/  STL [R1+0x181c], R11 ;  /* 0x00181c0b01007387 */ /* 0x000fe80000100800 */
[----:B------:R-:W-:Y:S04]  /*1bb20*/  STL [R1+0x1828], R8 ;  /* 0x0018280801007387 */ /* 0x000fe80000100800 */
[----:B------:R-:W-:Y:S04]  /*1bb30*/  STL [R1+0x1824], R9 ;  /* 0x0018240901007387 */ /* 0x000fe80000100800 */
[----:B------:R0:W-:Y:S04]  /*1bb40*/  STL [R1+0x1830], R4 ;  /* 0x0018300401007387 */ /* 0x0001e80000100800 */
[----:B------:R1:W-:Y:S04]  /*1bb50*/  STL [R1+0x182c], R5 ;  /* 0x00182c0501007387 */ /* 0x0003e80000100800 */
[----:B------:R-:W-:Y:S04]  /*1bb60*/  STL [R1+0x1634], RZ ;  /* 0x001634ff01007387 */ /* 0x000fe80000100800 */
        /* <DEDUP_REMOVED lines=929> */
[----:B------:R-:W-:Y:S01]  /*1f580*/  STL [R1+0xaa4], RZ ;  /* 0x000aa4ff01007387 */ /* 0x000fe20000100800 */
[----:B0-----:R-:W-:-:S03]  /*1f590*/  IMAD.SHL.U32 R4, R24, 0x20, RZ ;  /* 0x0000002018047824 */ /* 0x001fc600078e00ff */
[----:B------:R-:W-:Y:S04]  /*1f5a0*/  STL [R1+0xaa8], RZ ;  /* 0x000aa8ff01007387 */ /* 0x000fe80000100800 */
[----:B------:R-:W-:Y:S04]  /*1f5b0*/  STL [R1+0xaac], RZ ;  /* 0x000aacff01007387 */ /* 0x000fe80000100800 */
[----:B------:R-:W-:Y:S04]  /*1f5c0*/  STL [R1+0xa90], RZ ;  /* 0x000a90ff01007387 */ /* 0x000fe80000100800 */
[----:B------:R-:W-:Y:S04]  /*1f5d0*/  STL [R1+0xa94], RZ ;  /* 0x000a94ff01007387 */ /* 0x000fe80000100800 */
[----:B------:R-:W1:Y:S02]  /*1f5e0*/  LDL.LU R24, [R1+0xa60] ;  /* 0x000a600001187983 */ /* 0x000e640000300800 */
[----:B-1----:R-:W-:-:S05]  /*1f5f0*/  SHF.R.S32.HI R5, RZ, 0x5, R24 ;  /* 0x00000005ff057819 */ /* 0x002fca0000011418 */
[----:B------:R0:W-:Y:S04]  /*1f600*/  STL [R1+0x203c], R5 ;  /* 0x00203c0501007387 */ /* 0x0001e80000100800 */
        /* <DEDUP_REMOVED lines=66> */
[----:B------:R-:W3:Y:S04]  /*1fa30*/  LDL R24, [R1+0x224] ;  /* 0x0002240001187983 */ /* 0x000ee80000100800 */
[----:B------:R-:W1:Y:S04]  /*1fa40*/  S2R R27, SR_TID.X ;  /* 0x00000000001b7919 */ /* 0x000e680000002100 */
[----:B------:R2:W-:Y:S04]  /*1fa50*/  STL [R1+0xb60], RZ ;  /* 0x000b60ff01007387 */ /* 0x0005e80000100800 */
[----:B------:R2:W-:Y:S04]  /*1fa60*/  STL [R1+0xb64], RZ ;  /* 0x000b64ff01007387 */ /* 0x0005e80000100800 */
[----:B------:R2:W-:Y:S04]  /*1fa70*/  STL [R1+0xb68], RZ ;  /* 0x000b68ff01007387 */ /* 0x0005e80000100800 */
[----:B------:R2:W-:Y:S04]  /*1fa80*/  STL [R1+0xb6c], RZ ;  /* 0x000b6cff01007387 */ /* 0x0005e80000100800 */
[----:B------:R2:W-:Y:S04]  /*1fa90*/  STL [R1+0xb50], RZ ;  /* 0x000b50ff01007387 */ /* 0x0005e80000100800 */
[----:B------:R2:W-:Y:S01]  /*1faa0*/  STL [R1+0xb54], RZ ;  /* 0x000b54ff01007387 */ /* 0x0005e20000100800 */
[----:B-1----:R-:W-:-:S03]  /*1fab0*/  LOP3.LUT R27, R27, 0x3f, RZ, 0xc0, !PT ;  /* 0x0000003f1b1b7812 */ /* 0x002fc600078ec0ff */
[----:B------:R2:W-:Y:S04]  /*1fac0*/  STL [R1+0xb58], RZ ;  /* 0x000b58ff01007387 */ /* 0x0005e80000100800 */
[----:B------:R2:W-:Y:S04]  /*1fad0*/  STL [R1+0xb5c], RZ ;  /* 0x000b5cff01007387 */ /* 0x0005e80000100800 */
[----:B------:R2:W-:Y:S01]  /*1fae0*/  STL [R1+0xb40], RZ ;  /* 0x000b40ff01007387 */ /* 0x0005e20000100800 */
[----:B------:R-:W-:-:S03]  /*1faf0*/  IMAD.SHL.U32 R2, R27, 0x2, RZ ;  /* 0x000000021b027824 */ /* 0x000fc600078e00ff */
[----:B------:R2:W-:Y:S01]  /*1fb00*/  STL [R1+0xb44], RZ ;  /* 0x000b44ff01007387 */ /* 0x0005e20000100800 */
[----:B------:R-:W-:-:S03]  /*1fb10*/  SHF.R.S32.HI R0, RZ, 0x1f, R4 ;  /* 0x0000001fff007819 */ /* 0x000fc60000011404 */
[----:B------:R2:W-:Y:S04]  /*1fb20*/  STL [R1+0xb48], RZ ;  /* 0x000b48ff01007387 */ /* 0x0005e80000100800 */
[----:B------:R2:W-:Y:S04]  /*1fb30*/  STL [R1+0xb4c], RZ ;  /* 0x000b4cff01007387 */ /* 0x0005e80000100800 */
[----:B------:R2:W-:Y:S01]  /*1fb40*/  STL [R1+0xb30], RZ ;  /* 0x000b30ff01007387 */ /* 0x0005e20000100800 */
[----:B------:R-:W-:-:S03]  /*1fb50*/  SHF.L.U64.HI R0, R4, 0x1, R0 ;  /* 0x0000000104007819 */ /* 0x000fc60000010200 */
[----:B------:R2:W-:Y:S01]  /*1fb60*/  STL [R1+0xb34], RZ ;  /* 0x000b34ff01007387 */ /* 0x0005e20000100800 */
[----:B------:R-:W-:-:S03]  /*1fb70*/  LOP3.LUT R4, R2, 0x10, RZ, 0x3c, !PT ;  /* 0x0000001002047812 */ /* 0x000fc600078e3cff */
[----:B------:R2:W-:Y:S01]  /*1fb80*/  STL [R1+0xb38], RZ ;  /* 0x000b38ff01007387 */ /* 0x0005e20000100800 */
[----:B------:R-:W-:-:S03]  /*1fb90*/  LOP3.LUT R6, R2, 0x20, RZ, 0x3c, !PT ;  /* 0x0000002002067812 */ /* 0x000fc600078e3cff */
[----:B------:R2:W-:Y:S01]  /*1fba0*/  STL [R1+0xb3c], RZ ;  /* 0x000b3cff01007387 */ /* 0x0005e20000100800 */
[----:B------:R-:W-:-:S03]  /*1fbb0*/  LOP3.LUT R4, R2, 0x40, RZ, 0x3c, !PT ;  /* 0x0000004002047812 */ /* 0x000fc600078e3cff */
[----:B------:R2:W-:Y:S01]  /*1fbc0*/  STL [R1+0xb20], RZ ;  /* 0x000b20ff01007387 */ /* 0x0005e20000100800 */
[----:B------:R-:W-:-:S03]  /*1fbd0*/  LOP3.LUT R6, R2, 0x50, RZ, 0x3c, !PT ;  /* 0x0000005002067812 */ /* 0x000fc600078e3cff */
[----:B------:R2:W-:Y:S01]  /*1fbe0*/  STL [R1+0xb24], RZ ;  /* 0x000b24ff01007387 */ /* 0x0005e20000100800 */
[C---:B0-----:R-:W-:Y:S02]  /*1fbf0*/  LOP3.LUT R5, R2.reuse, 0x30, RZ, 0x3c, !PT ;  /* 0x0000003002057812 */ /* 0x041fe400078e3cff */
[C---:B------:R-:W-:Y:S01]  /*1fc00*/  LOP3.LUT R4, R2.reuse, 0x70, RZ, 0x3c, !PT ;  /* 0x0000007002047812 */ /* 0x040fe200078e3cff */
[----:B------:R2:W-:Y:S01]  /*1fc10*/  STL [R1+0xb28], RZ ;  /* 0x000b28ff01007387 */ /* 0x0005e20000100800 */
[----:B------:R-:W-:-:S03]  /*1fc20*/  LOP3.LUT R5, R2, 0x60, RZ, 0x3c, !PT ;  /* 0x0000006002057812 */ /* 0x000fc600078e3cff */
[----:B------:R2:W-:Y:S04]  /*1fc30*/  STL [R1+0xb2c], RZ ;  /* 0x000b2cff01007387 */ /* 0x0005e80000100800 */
[----:B------:R2:W-:Y:S04]  /*1fc40*/  STL [R1+0xa60], RZ ;  /* 0x000a60ff01007387 */ /* 0x0005e80000100800 */
[----:B------:R2:W-:Y:S04]  /*1fc50*/  STL [R1+0xa64], RZ ;  /* 0x000a64ff01007387 */ /* 0x0005e80000100800 */
[----:B------:R2:W-:Y:S04]  /*1fc60*/  STL [R1+0xa68], RZ ;  /* 0x000a68ff01007387 */ /* 0x0005e80000100800 */
[----:B------:R2:W-:Y:S01]  /*1fc70*/  STL [R1+0xa6c], RZ ;  /* 0x000a6cff01007387 */ /* 0x0005e20000100800 */
[----:B------:R-:W-:-:S02]  /*1fc80*/  ULDC UR4, c[0x0][0x18c] ;  /* 0x0000630000047ab9 */ /* 0x000fc40000000800 */
[----:B------:R-:W-:-:S04]  /*1fc90*/  USHF.L.U32 UR4, UR4, 0x5, URZ ;  /* 0x0000000504047899 */ /* 0x000fc8000800063f */
[----:B------:R-:W-:Y:S02]  /*1fca0*/  USHF.R.S32.HI UR5, URZ, 0x1f, UR4 ;  /* 0x0000001f3f057899 */ /* 0x000fe40008011404 */
[----:B------:R-:W-:Y:S02]  /*1fcb0*/  USHF.L.U32 UR8, UR4, 0x1, URZ ;  /* 0x0000000104087899 */ /* 0x000fe4000800063f */
[----:B------:R-:W-:Y:S01]  /*1fcc0*/  USHF.L.U64.HI UR5, UR4, 0x1, UR5 ;  /* 0x0000000104057899 */ /* 0x000fe20008010205 */
[C---:B---3--:R-:W-:Y:S02]  /*1fcd0*/  LOP3.LUT R6, R24.reuse, 0x20, RZ, 0x3c, !PT ;  /* 0x0000002018067812 */ /* 0x048fe400078e3cff */
[C---:B------:R-:W-:Y:S02]  /*1fce0*/  LOP3.LUT R4, R24.reuse, 0x60, RZ, 0x3c, !PT ;  /* 0x0000006018047812 */ /* 0x040fe400078e3cff */
[----:B------:R-:W-:Y:S01]  /*1fcf0*/  LOP3.LUT R5, R24, 0x40, RZ, 0x3c, !PT ;  /* 0x0000004018057812 */ /* 0x000fe200078e3cff */
[----:B------:R2:W-:Y:S04]  /*1fd00*/  STL [R1+0x2058], R6 ;  /* 0x0020580601007387 */ /* 0x0005e80000100800 */
[----:B------:R2:W-:Y:S04]  /*1fd10*/  STL [R1+0x2050], R4 ;  /* 0x0020500401007387 */ /* 0x0005e80000100800 */
[----:B------:R2:W-:Y:S02]  /*1fd20*/  STL [R1+0x2054], R5 ;  /* 0x0020540501007387 */ /* 0x0005e40000100800 */
.L_x_2:
[----:B------:R0:W-:Y:S04]  /*1fd30*/  STL [R1+0x4938], R25 ;  /* 0x0049381901007387 */ /* 0x0001e80000100800 */
[----:B-----5:R-:W3:Y:S04]  /*1fd40*/  LDL R7, [R1+0x1638] ;  /* 0x0016380001077983 */ /* 0x020ee80000100800 */
[----:B--2---:R-:W3:Y:S04]  /*1fd50*/  LDL R6, [R1+0x163c] ;  /* 0x00163c0001067983 */ /* 0x004ee80000100800 */
[----:B0-----:R-:W2:Y:S04]  /*1fd60*/  LDL R25, [R1+0x1634] ;  /* 0x0016340001197983 */ /* 0x001ea80000100800 */
[----:B------:R-:W-:Y:S04]  /*1fd70*/  STL [R1+0x491c], R18 ;  /* 0x00491c1201007387 */ /* 0x000fe80000100800 */
[----:B------:R-:W-:Y:S04]  /*1fd80*/  STL [R1+0x4924], R18 ;  /* 0x0049241201007387 */ /* 0x000fe80000100800 */
[----:B------:R-:W-:Y:S04]  /*1fd90*/  STL [R1+0x492c], R18 ;  /* 0x00492c1201007387 */ /* 0x000fe80000100800 */
[----:B------:R0:W-:Y:S04]  /*1fda0*/  STL [R1+0x4934], R18 ;  /* 0x0049341201007387 */ /* 0x0001e80000100800 */
[----:B------:R-:W-:Y:S04]  /*1fdb0*/  STL [R1+0x4918], R19 ;  /* 0x0049181301007387 */ /* 0x000fe80000100800 */
        /* <DEDUP_REMOVED lines=187> */
[----:B------:R-:W-:Y:S01]  /*20970*/  STL [R1+0x45e8], R0 ;  /* 0x0045e80001007387 */ /* 0x000fe20000100800 */
[----:B------:R-:W-:-:S03]  /*20980*/  IMAD.MOV.U32 R4, RZ, RZ, c[0x0][0x180] ;  /* 0x00006000ff047624 */ /* 0x000fc600078e00ff */
[----:B------:R-:W-:Y:S04]  /*20990*/  STL [R1+0x45f0], R0 ;  /* 0x0045f00001007387 */ /* 0x000fe80000100800 */
[----:B------:R-:W-:Y:S04]  /*209a0*/  STL [R1+0x45f8], R0 ;  /* 0x0045f80001007387 */ /* 0x000fe80000100800 */
[----:B------:R-:W-:Y:S04]  /*209b0*/  STL [R1+0x4600], R0 ;  /* 0x0046000001007387 */ /* 0x000fe80000100800 */
[----:B------:R-:W-:Y:S01]  /*209c0*/  STL [R1+0x4608], R0 ;  /* 0x0046080001007387 */ /* 0x000fe20000100800 */
[----:B--2---:R-:W-:-:S03]  /*209d0*/  IMAD R4, R25, -0x20, R4 ;  /* 0xffffffe019047824 */ /* 0x004fc600078e0204 */
[----:B------:R-:W-:Y:S04]  /*209e0*/  STL [R1+0x4610], R0 ;  /* 0x0046100001007387 */ /* 0x000fe80000100800 */
[----:B------:R-:W-:Y:S04]  /*209f0*/  STL [R1+0x4618], R0 ;  /* 0x0046180001007387 */ /* 0x000fe80000100800 */
[----:B------:R-:W-:Y:S04]  /*20a00*/  STL [R1+0x4620], R0 ;  /* 0x0046200001007387 */ /* 0x000fe80000100800 */
[----:B------:R-:W-:Y:S04]  /*20a10*/  STL [R1+0x4628], R0 ;  /* 0x0046280001007387 */ /* 0x000fe80000100800 */
[----:B------:R-:W-:Y:S01]  /*20a20*/  STL [R1+0x4630], R0 ;  /* 0x0046300001007387 */ /* 0x000fe20000100800 */
[----:B------:R-:W-:-:S03]  /*20a30*/  ISETP.GT.AND P0, PT, R4, RZ, PT ;  /* 0x000000ff0400720c */ /* 0x000fc60003f04270 */
[----:B------:R-:W-:Y:S04]  /*20a40*/  STL [R1+0x4638], R0 ;  /* 0x0046380001007387 */ /* 0x000fe80000100800 */
[----:B------:R-:W-:Y:S04]  /*20a50*/  STL [R1+0x4640], R0 ;  /* 0x0046400001007387 */ /* 0x000fe80000100800 */
[----:B------:R-:W-:Y:S04]  /*20a60*/  STL [R1+0x4648], R0 ;  /* 0x0046480001007387 */ /* 0x000fe80000100800 */
[----:B------:R-:W-:Y:S04]  /*20a70*/  STL [R1+0x4650], R0 ;  /* 0x0046500001007387 */ /* 0x000fe80000100800 */
[----:B------:R-:W-:Y:S04]  /*20a80*/  STL [R1+0x465c], R0 ;  /* 0x00465c0001007387 */ /* 0x000fe80000100800 */
[----:B------:R-:W-:Y:S04]  /*20a90*/  STL [R1+0x471c], R0 ;  /* 0x00471c0001007387 */ /* 0x000fe80000100800 */
[----:B------:R-:W-:Y:S01]  /*20aa0*/  STL [R1+0x4720], R0 ;  /* 0x0047200001007387 */ /* 0x000fe20000100800 */
[----:B------:R-:W-:-:S03]  /*20ab0*/  PRMT R24, RZ, 0x7610, R24 ;  /* 0x00007610ff187816 */ /* 0x000fc60000000018 */
[----:B------:R-:W-:Y:S04]  /*20ac0*/  STL [R1+0x4724], R0 ;  /* 0x0047240001007387 */ /* 0x000fe80000100800 */
[----:B-----5:R-:W-:Y:S04]  /*20ad0*/  STL [R1+0x2064], R29 ;  /* 0x0020641d01007387 */ /* 0x020fe80000100800 */
[----:B------:R-:W-:Y:S04]  /*20ae0*/  STL [R1+0x2060], R28 ;  /* 0x0020601c01007387 */ /* 0x000fe80000100800 */
[----:B------:R-:W-:Y:S04]  /*20af0*/  STL [R1+0x205c], R3 ;  /* 0x00205c0301007387 */ /* 0x000fe80000100800 */
[----:B------:R-:W2:Y:S04]  /*20b00*/  LDL.LU R25, [R1+0x4938] ;  /* 0x0049380001197983 */ /* 0x000ea80000300800 */
[----:B---3--:R1:W3:Y:S04]  /*20b10*/  @P0 LDG.E.U16 R24, [R6.64] ;  /* 0x0000000606180981 */ /* 0x0082e8000c1e1500 */
[----:B-1----:R-:W4:Y:S01]  /*20b20*/  LDL.64 R6, [R1+0x228] ;  /* 0x0002280001067983 */ /* 0x002f220000100a00 */
[----:B--2---:R-:W-:-:S06]  /*20b30*/  PRMT R25, RZ, 0x7610, R25 ;  /* 0x00007610ff197816 */ /* 0x004fcc0000000019 */
[----:B----4-:R1:W2:Y:S04]  /*20b40*/  @P0 LDG.E.U16 R25, [R6.64] ;  /* 0x0000000606190981 */ /* 0x0102a8000c1e1500 */
[----:B-1----:R-:W4:Y:S04]  /*20b50*/  LDL R6, [R1+0x182c] ;  /* 0x00182c0001067983 */ /* 0x002f280000100800 */
[----:B------:R-:W4:Y:S01]  /*20b60*/  LDL R7, [R1+0x1830] ;  /* 0x0018300001077983 */ /* 0x000f220000100800 */
[----:B------:R-:W-:Y:S02]  /*20b70*/  ISETP.GT.AND P1, PT, R4, 0x1, PT ;  /* 0x000000010400780c */ /* 0x000fe40003f24270 */
[----:B0-----:R-:W-:-:S11]  /*20b80*/  PRMT R18, RZ, 0x7610, R18 ;  /* 0x00007610ff127816 */ /* 0x001fd60000000012 */
[----:B----4-:R-:W-:-:S04]  /*20b90*/  @P1 LOP3.LUT R7, R7, R6, RZ, 0x3c, !PT ;  /* 0x0000000607071212 */ /* 0x010fc800078e3cff */
[----:B------:R-:W-:-:S04]  /*20ba0*/  @P1 LOP3.LUT R6, R7, R6, RZ, 0x3c, !PT ;  /* 0x0000000607061212 */ /* 0x000fc800078e3cff */
[----:B------:R-:W-:-:S05]  /*20bb0*/  @P1 LOP3.LUT R7, R7, R6, RZ, 0x3c, !PT ;  /* 0x0000000607071212 */ /* 0x000fca00078e3cff */
[----:B------:R-:W4:Y:S04]  /*20bc0*/  @P1 LDG.E.U16 R18, [R6.64] ;  /* 0x0000000606121981 */ /* 0x000f28000c1e1500 */
[----:B----4-:R0:W-:Y:S04]  /*20bd0*/  STL [R1], R18 ;  /* 0x0000001201007387 */ /* 0x0101e80000100800 */
[----:B0-----:R-:W4:Y:S04]  /*20be0*/  LDL.LU R18, [R1+0x4934] ;  /* 0x0049340001127983 */ /* 0x001f280000300800 */
[----:B------:R-:W2:Y:S04]  /*20bf0*/  LDL R6, [R1+0x1824] ;  /* 0x0018240001067983 */ /* 0x000ea80000100800 */
[----:B------:R-:W2:Y:S01]  /*20c00*/  LDL R7, [R1+0x1828] ;  /* 0x0018280001077983 */ /* 0x000ea20000100800 */
[----:B------:R-:W-:-:S02]  /*20c10*/  PRMT R0, RZ, 0x7610, R0 ;  /* 0x00007610ff007816 */ /* 0x000fc40000000000 */
[----:B--2---:R-:W-:-:S04]  /*20c20*/  @P1 LOP3.LUT R7, R7, R6, RZ, 0x3c, !PT ;  /* 0x0000000607071212 */ /* 0x004fc800078e3cff */
[----:B------:R-:W-:-:S04]  /*20c30*/  @P1 LOP3.LUT R6, R7, R6, RZ, 0x3c, !PT ;  /* 0x0000000607061212 */ /* 0x000fc800078e3cff */
[----:B------:R-:W-:-:S05]  /*20c40*/  @P1 LOP3.LUT R7, R7, R6, RZ, 0x3c, !PT ;  /* 0x0000000607071212 */ /* 0x000fca00078e3cff */
[----:B------:R0:W2:Y:S04]  /*20c50*/  @P1 LDG.E.U16 R0, [R6.64] ;  /* 0x0000000606001981 */ /* 0x0000a8000c1e1500 */
[----:B0-----:R-:W2:Y:S04]  /*20c60*/  LDL R6, [R1+0x181c] ;  /* 0x00181c0001067983 */ /* 0x001ea80000100800 */
[----:B------:R-:W2:Y:S01]  /*20c70*/  LDL R7, [R1+0x1820] ;  /* 0x0018200001077983 */ /* 0x000ea20000100800 */
[----:B------:R-:W-:Y:S02]  /*20c80*/  ISETP.GT.AND P2, PT, R4, 0x2, PT ;  /* 0x000000020400780c */ /* 0x000fe40003f44270 */
[----:B------:R-:W-:-:S11]  /*20c90*/  PRMT R19, RZ, 0x7610, R19 ;  /* 0x00007610ff137816 */ /* 0x000fd60000000013 */
[----:B--2---:R-:W-:-:S04]  /*20ca0*/  @P2 LOP3.LUT R7, R7, R6, RZ, 0x3c, !PT ;  /* 0x0000000607072212 */ /* 0x004fc800078e3cff */
[----:B------:R-:W-:-:S04]  /*20cb0*/  @P2 LOP3.LUT R6, R7, R6, RZ, 0x3c, !PT ;  /* 0x0000000607062212 */ /* 0x000fc800078e3cff */
[----:B------:R-:W-:-:S05]  /*20cc0*/  @P2 LOP3.LUT R7, R7, R6, RZ, 0x3c, !PT ;  /* 0x0000000607072212 */ /* 0x000fca00078e3cff */
[----:B------:R-:W2:Y:S04]  /*20cd0*/  @P2 LDG.E.U16 R19, [R6.64] ;  /* 0x0000000606132981 */ /* 0x000ea8000c1e1500 */
[----:B------:R-:W-:Y:S04]  /*20ce0*/  STL [R1+0x4728], R0 ;  /* 0x0047280001007387 */ /* 0x000fe80000100800 */
[----:B------:R-:W-:Y:S04]  /*20cf0*/  STL [R1+0x472c], R0 ;  /* 0x00472c0001007387 */ /* 0x000fe80000100800 */
[----:B--2---:R0:W-:Y:S04]  /*20d00*/  STL [R1+0x8], R19 ;  /* 0x0000081301007387 */ /* 0x0041e80000100800 */
[----:B0-----:R-:W2:Y:S04]  /*20d10*/  LDL.LU R19, [R1+0x4930] ;  /* 0x0049300001137983 */ /* 0x001ea80000300800 */
[----:B------:R-:W2:Y:S04]  /*20d20*/  LDL R6, [R1+0x1814] ;  /* 0x0018140001067983 */ /* 0x000ea80000100800 */
[----:B------:R-:W2:Y:S01]  /*20d30*/  LDL R7, [R1+0x1818] ;  /* 0x0018180001077983 */ /* 0x000ea20000100800 */
[----:B----4-:R-:W-:-:S02]  /*20d40*/  PRMT R18, RZ, 0x7610, R18 ;  /* 0x00007610ff127816 */ /* 0x010fc40000000012 */
[----:B--2---:R-:W-:-:S04]  /*20d50*/  @P2 LOP3.LUT R7, R7, R6, RZ, 0x3c, !PT ;  /* 0x0000000607072212 */ /* 0x004fc800078e3cff */
[----:B------:R-:W-:-:S04]  /*20d60*/  @P2 LOP3.LUT R6, R7, R6, RZ, 0x3c, !PT ;  /* 0x0000000607062212 */ /* 0x000fc800078e3cff */
[----:B------:R-:W-:-:S05]  /*20d70*/  @P2 LOP3.LUT R7, R7, R6, RZ, 0x3c, !PT ;  /* 0x0000000607072212 */ /* 0x000fca00078e3cff */
[----:B------:R-:W2:Y:S01]  /*20d80*/  @P2 LDG.E.U16 R18, [R6.64] ;  /* 0x0000000606122981 */ /* 0x000ea2000c1e1500 */
[----:B------:R-:W-:-:S03]  /*20d90*/  ISETP.GT.AND P0, PT, R4, 0x3, PT ;  /* 0x000000030400780c */ /* 0x000fc60003f04270 */
[----:B--2---:R0:W-:Y:S04]  /*20da0*/  STL [R1+0xc], R18 ;  /* 0x00000c1201007387 */ /* 0x0041e80000100800 */
[----:B0-----:R-:W2:Y:S04]  /*20db0*/  LDL.LU R18, [R1+0x492c] ;  /* 0x00492c0001127983 */ /* 0x001ea80000300800 */
[----:B------:R-:W4:Y:S04]  /*20dc0*/  LDL R6, [R1+0x180c] ;  /* 0x00180c0001067983 */ /* 0x000f280000100800 */
[----:B------:R-:W4:Y:S01]  /*20dd0*/  LDL R7, [R1+0x1810] ;  /* 0x0018100001077983 */ /* 0x000f220000100800 */
[----:B------:R-:W-:-:S02]  /*20de0*/  PRMT R19, RZ, 0x7610, R19 ;  /* 0x00007610ff137816 */ /* 0x000fc40000000013 */
[----:B----4-:R-:W-:-:S04]  /*20df0*/  @P0 LOP3.LUT R7, R7, R6, RZ, 0x3c, !PT ;  /* 0x0000000607070212 */ /* 0x010fc800078e3cff */
[----:B------:R-:W-:-:S04]  /*20e00*/  @P0 LOP3.LUT R6, R7, R6, RZ, 0x3c, !PT ;  /* 0x0000000607060212 */ /* 0x000fc800078e3cff */
[----:B------:R-:W-:-:S05]  /*20e10*/  @P0 LOP3.LUT R7, R7, R6, RZ, 0x3c, !PT ;  /* 0x0000000607070212 */ /* 0x000fca00078e3cff */
[----:B------:R-:W4:Y:S04]  /*20e20*/  @P0 LDG.E.U16 R19, [R6.64] ;  /* 0x0000000606130981 */ /* 0x000f28000c1e1500 */
[----:B----4-:R0:W-:Y:S04]  /*20e30*/  STL [R1+0x11f4], R19 ;  /* 0x0011f41301007387 */ /* 0x0101e80000100800 */
[----:B0-----:R-:W4:Y:S04]  /*20e40*/  LDL.LU R19, [R1+0x4928] ;  /* 0x0049280001137983 */ /* 0x001f280000300800 */
[----:B------:R-:W3:Y:S04]  /*20e50*/  LDL R6, [R1+0x1804] ;  /* 0x0018040001067983 */ /* 0x000ee80000100800 */
[----:B------:R-:W3:Y:S01]  /*20e60*/  LDL R7, [R1+0x1808] ;  /* 0x0018080001077983 */ /* 0x000ee20000100800 */
[----:B--2---:R-:W-:-:S02]  /*20e70*/  PRMT R18, RZ, 0x7610, R18 ;  /* 0x00007610ff127816 */ /* 0x004fc40000000012 */
[----:B---3--:R-:W-:-:S04]  /*20e80*/  @P0 LOP3.LUT R7, R7, R6, RZ, 0x3c, !PT ;  /* 0x0000000607070212 */ /* 0x008fc800078e3cff */
[----:B------:R-:W-:-:S04]  /*20e90*/  @P0 LOP3.LUT R6, R7, R6, RZ, 0x3c, !PT ;  /* 0x0000000607060212 */ /* 0x000fc800078e3cff */
[----:B------:R-:W-:-:S05]  /*20ea0*/  @P0 LOP3.LUT R7, R7, R6, RZ, 0x3c, !PT ;  /* 0x0000000607070212 */ /* 0x000fca00078e3cff */
[----:B------:R-:W2:Y:S01]  /*20eb0*/  @P0 LDG.E.U16 R18, [R6.64] ;  /* 0x0000000606120981 */ /* 0x000ea2000c1e1500 */
[----:B------:R-:W-:-:S03]  /*20ec0*/  ISETP.GT.AND P1, PT, R4, 0x4, PT ;  /* 0x000000040400780c */ /* 0x000fc60003f24270 */
[----:B--2---:R0:W-:Y:S04]  /*20ed0*/  STL [R1+0x11f8], R18 ;  /* 0x0011f81201007387 */ /* 0x0041e80000100800 */
[----:B0-----:R-:W2:Y:S04]  /*20ee0*/  LDL.LU R18, [R1+0x4924] ;  /* 0x0049240001127983 */ /* 0x001ea80000300800 */
[----:B------:R-:W3:Y:S04]  /*20ef0*/  LDL R6, [R1+0x17fc] ;  /* 0x0017fc0001067983 */ /* 0x000ee80000100800 */
[----:B------:R-:W3:Y:S01]  /*20f00*/  LDL R7, [R1+0x1800] ;  /* 0x0018000001077983 */ /* 0x000ee20000100800 */
[----:B------:R-:W-:-:S02]  /*20f10*/  PRMT R28, RZ, 0x7610, R28 ;  /* 0x00007610ff1c7816 */ /* 0x000fc4000000001c */
[----:B---3--:R-:W-:-:S04]  /*20f20*/  @P1 LOP3.LUT R7, R7, R6, RZ, 0x3c, !PT ;  /* 0x0000000607071212 */ /* 0x008fc800078e3cff */
[----:B------:R-:W-:-:S04]  /*20f30*/  @P1 LOP3.LUT R6, R7, R6, RZ, 0x3c, !PT ;  /* 0x0000000607061212 */ /* 0x000fc800078e3cff */
[----:B------:R-:W-:-:S05]  /*20f40*/  @P1 LOP3.LUT R7, R7, R6, RZ, 0x3c, !PT ;  /* 0x0000000607071212 */ /* 0x000fca00078e3cff */
[----:B------:R0:W3:Y:S04]  /*20f50*/  @P1 LDG.E.U16 R28, [R6.64] ;  /* 0x00000006061c1981 */ /* 0x0000e8000c1e1500 */
[----:B0-----:R-:W2:Y:S04]  /*20f60*/  LDL R6, [R1+0x17f4] ;  /* 0x0017f40001067983 */ /* 0x001ea80000100800 */
[----:B------:R-:W2:Y:S01]  /*20f70*/  LDL R7, [R1+0x17f8] ;  /* 0x0017f80001077983 */ /* 0x000ea20000100800 */
[----:B----4-:R-:W-:Y:S02]  /*20f80*/  PRMT R19, RZ, 0x7610, R19 ;  /* 0x00007610ff137816 */ /* 0x010fe40000000013 */
[----:B--2---:R-:W-:-:S04]  /*20f90*/  @P1 LOP3.LUT R7, R7, R6, RZ, 0x3c, !PT ;  /* 0x0000000607071212 */ /* 0x004fc800078e3cff */
[----:B------:R-:W-:-:S04]  /*20fa0*/  @P1 LOP3.LUT R6, R7, R6, RZ, 0x3c, !PT ;  /* 0x0000000607061212 */ /* 0x000fc800078e3cff */
[----:B------:R-:W-:-:S05]  /*20fb0*/  @P1 LOP3.LUT R7, R7, R6, RZ, 0x3c, !PT ;  /* 0x0000000607071212 */ /* 0x000fca00078e3cff */
[----:B------:R-:W2:Y:S04]  /*20fc0*/  @P1 LDG.E.U16 R19, [R6.64] ;  /* 0x0000000606131981 */ /* 0x000ea8000c1e1500 */
[----:B---3--:R-:W-:Y:S01]  /*20fd0*/  STL [R1+0x46f8], R28 ;  /* 0x0046f81c01007387 */ /* 0x008fe20000100800 */
        /* <DEDUP_REMOVED lines=9> */
[----:B------:R-:W3:Y:S04]  /*21070*/  @P2 LDG.E.U16 R18, [R6.64] ;  /* 0x0000000606122981 */ /* 0x000ee8000c1e1500 */
[----:B---3--:R0:W-:Y:S04]  /*21080*/  STL [R1+0x125c], R18 ;  /* 0x00125c1201007387 */ /* 0x0081e80000100800 */
[----:B0-----:R-:W3:Y:S04]  /*21090*/  LDL.LU R18, [R1+0x491c] ;  /* 0x00491c0001127983 */ /* 0x001ee80000300800 */
[----:B------:R-:W4:Y:S04]  /*210a0*/  LDL R6, [R1+0x17e4] ;  /* 0x0017e40001067983 */ /* 0x000f280000100800 */
[----:B------:R-:W4:Y:S01]  /*210b0*/  LDL R7, [R1+0x17e8] ;  /* 0x0017e80001077983 */ /* 0x000f220000100800 */
[----:B--2---:R-:W-:-:S02]  /*210c0*/  PRMT R19, RZ, 0x7610, R19 ;  /* 0x00007610ff137816 */ /* 0x004fc40000000013 */
[----:B----4-:R-:W-:-:S04]  /*210d0*/  @P2 LOP3.LUT R7, R7, R6, RZ, 0x3c, !PT ;  /* 0x0000000607072212 */ /* 0x010fc800078e3cff */
        /* <DEDUP_REMOVED lines=15> */
[----:B------:R-:W2:Y:S04]  /*211d0*/  LDL R6, [R1+0x17d4] ;  /* 0x0017d40001067983 */ /* 0x000ea80000100800 */
[----:B------:R-:W2:Y:S01]  /*211e0*/  LDL R7, [R1+0x17d8] ;  /* 0x0017d80001077983 */ /* 0x000ea20000100800 */
[----:B------:R-:W-:-:S02]  /*211f0*/  PRMT R23, RZ, 0x7610, R23 ;  /* 0x00007610ff177816 */ /* 0x000fc40000000017 */
[----:B--2---:R-:W-:-:S04]  /*21200*/  @P0 LOP3.LUT R7, R7, R6, RZ, 0x3c, !PT ;  /* 0x0000000607070212 */ /* 0x004fc800078e3cff */
[----:B------:R-:W-:-:S04]  /*21210*/  @P0 LOP3.LUT R6, R7, R6, RZ, 0x3c, !PT ;  /* 0x0000000607060212 */ /* 0x000fc800078e3cff */
[----:B------:R-:W-:-:S05]  /*21220*/  @P0 LOP3.LUT R7, R7, R6, RZ, 0x3c, !PT ;  /* 0x0000000607070212 */ /* 0x000fca00078e3cff */
[----:B------:R-:W2:Y:S01]  /*21230*/  @P0 LDG.E.U16 R23, [R6.64] ;  /* 0x0000000606170981 */ /* 0x000ea2000c1e1500 */
[----:B------:R-:W-:-:S03]  /*21240*/  ISETP.GT.AND P1, PT, R4, 0x7, PT ;  /* 0x000000070400780c */ /* 0x000fc60003f24270 */
[----:B--2---:R0:W-:Y:S04]  /*21250*/  STL [R1+0x126c], R23 ;  /* 0x00126c1701007387 */ /* 0x0041e80000100800 */
[----:B0-----:R-:W2:Y:S04]  /*21260*/  LDL.LU R23, [R1+0x4910] ;  /* 0x0049100001177983 */ /* 0x001ea80000300800 */
[----:B------:R-:W2:Y:S04]  /*21270*/  LDL R6, [R1+0x17cc] ;  /* 0x0017cc0001067983 */ /* 0x000ea80000100800 */
[----:B------:R-:W2:Y:S01]  /*21280*/  LDL R7, [R1+0x17d0] ;  /* 0x0017d00001077983 */ /* 0x000ea20000100800 */
[----:B------:R-:W-:-:S02]  /*21290*/  PRMT R26, RZ, 0x7610, R26 ;  /* 0x00007610ff1a7816 */ /* 0x000fc4000000001a */
[----:B--2---:R-:W-:-:S04]  /*212a0*/  @P1 LOP3.LUT R7, R7, R6, RZ, 0x3c, !PT ;  /* 0x0000000607071212 */ /* 0x004fc800078e3cff */
[----:B------:R-:W-:-:S04]  /*212b0*/  @P1 LOP3.LUT R6, R7, R6, RZ, 0x3c, !PT ;  /* 0x0000000607061212 */ /* 0x000fc800078e3cff */
[----:B------:R-:W-:-:S05]  /*212c0*/  @P1 LOP3.LUT R7, R7, R6, RZ, 0x3c, !PT ;  /* 0x0000000607071212 */ /* 0x000fca00078e3cff */
[----:B------:R-:W2:Y:S04]  /*212d0*/  @P1 LDG.E.U16 R26, [R6.64] ;  /* 0x00000006061a1981 */ /* 0x000ea8000c1e1500 */
        /* <DEDUP_REMOVED lines=14> */
[----:B---3--:R-:W-:-:S02]  /*213c0*/  PRMT R18, RZ, 0x7610, R18 ;  /* 0x00007610ff127816 */ /* 0x008fc40000000012 */
[----:B--2---:R-:W-:-:S04]  /*213d0*/  @P2 LOP3.LUT R7, R7, R6, RZ, 0x3c, !PT ;  /* 0x0000000607072212 */ /* 0x004fc800078e3cff */
[----:B------:R-:W-:-:S04]  /*213e0*/  @P2 LOP3.LUT R6, R7, R6, RZ, 0x3c, !PT ;  /* 0x0000000607062212 */ /* 0x000fc800078e3cff */
[----:B------:R-:W-:-:S05]  /*213f0*/  @P2 LOP3.LUT R7, R7, R6, RZ, 0x3c, !PT ;  /* 0x0000000607072212 */ /* 0x000fca00078e3cff */
[----:B------:R0:W2:Y:S04]  /*21400*/  @P2 LDG.E.U16 R18, [R6.64] ;  /* 0x0000000606122981 */ /* 0x0000a8000c1e1500 */
[----:B0-----:R-:W3:Y:S04]  /*21410*/  LDL R6, [R1+0x17b4] ;  /* 0x0017b40001067983 */ /* 0x001ee80000100800 */
[----:B------:R-:W3:Y:S01]  /*21420*/  LDL R7, [R1+0x17b8] ;  /* 0x0017b80001077983 */ /* 0x000ee20000100800 */
[----:B------:R-:W-:Y:S02]  /*21430*/  PRMT R19, RZ, 0x7610, R19 ;  /* 0x00007610ff137816 */ /* 0x000fe40000000013 */
[----:B---3--:R-:W-:-:S04]  /*21440*/  @P2 LOP3.LUT R7, R7, R6, RZ, 0x3c, !PT ;  /* 0x0000000607072212 */ /* 0x008fc800078e3cff */
[----:B------:R-:W-:-:S04]  /*21450*/  @P2 LOP3.LUT R6, R7, R6, RZ, 0x3c, !PT ;  /* 0x0000000607062212 */ /* 0x000fc800078e3cff */
[----:B------:R-:W-:-:S05]  /*21460*/  @P2 LOP3.LUT R7, R7, R6, RZ, 0x3c, !PT ;  /* 0x0000000607072212 */ /* 0x000fca00078e3cff */
[----:B------:R0:W3:Y:S04]  /*21470*/  @P2 LDG.E.U16 R19, [R6.64] ;  /* 0x0000000606132981 */ /* 0x0000e8000c1e1500 */
[----:B0-----:R-:W2:Y:S04]  /*21480*/  LDL R6, [R1+0x17ac] ;  /* 0x0017ac0001067983 */ /* 0x001ea80000100800 */
[----:B------:R-:W2:Y:S01]  /*21490*/  LDL R7, [R1+0x17b0] ;  /* 0x0017b00001077983 */ /* 0x000ea20000100800 */
[----:B------:R-:W-:Y:S02]  /*214a0*/  ISETP.GT.AND P0, PT, R4, 0x9, PT ;  /* 0x000000090400780c */ /* 0x000fe40003f04270 */
[----:B----4-:R-:W-:-:S11]  /*214b0*/  PRMT R22, RZ, 0x7610, R22 ;  /* 0x00007610ff167816 */ /* 0x010fd60000000016 */
[----:B--2---:R-:W-:-:S04]  /*214c0*/  @P0 LOP3.LUT R7, R7, R6, RZ, 0x3c, !PT ;  /* 0x0000000607070212 */ /* 0x004fc800078e3cff */
[----:B------:R-:W-:-:S04]  /*214d0*/  @P0 LOP3.LUT R6, R7, R6, RZ, 0x3c, !PT ;  /* 0x0000000607060212 */ /* 0x000fc800078e3cff */
[----:B------:R-:W-:-:S05]  /*214e0*/  @P0 LOP3.LUT R7, R7, R6, RZ, 0x3c, !PT ;  /* 0x0000000607070212 */ /* 0x000fca00078e3cff */
[----:B------:R0:W2:Y:S04]  /*214f0*/  @P0 LDG.E.U16 R22, [R6.64] ;  /* 0x0000000606160981 */ /* 0x0000a8000c1e1500 */
[----:B0-----:R-:W4:Y:S04]  /*21500*/  LDL R6, [R1+0x17a4] ;  /* 0x0017a40001067983 */ /* 0x001f280000100800 */
[----:B------:R-:W4:Y:S01]  /*21510*/  LDL R7, [R1+0x17a8] ;  /* 0x0017a80001077983 */ /* 0x000f220000100800 */
[----:B------:R-:W-:-:S03]  /*21520*/  PRMT R23, RZ, 0x7610, R23 ;  /* 0x00007610ff177816 */ /* 0x000fc60000000017 */
[----:B--2---:R-:W-:Y:S01]  /*21530*/  STL [R1+0x4730], R22 ;  /* 0x0047301601007387 */ /* 0x004fe20000100800 */
[----:B----4-:R-:W-:-:S04]  /*21540*/  @P0 LOP3.LUT R7, R7, R6, RZ, 0x3c, !PT ;  /* 0x0000000607070212 */ /* 0x010fc800078e3cff */
[----:B------:R-:W-:-:S04]  /*21550*/  @P0 LOP3.LUT R6, R7, R6, RZ, 0x3c, !PT ;  /* 0x0000000607060212 */ /* 0x000fc800078e3cff */
[----:B------:R-:W-:-:S05]  /*21560*/  @P0 LOP3.LUT R7, R7, R6, RZ, 0x3c, !PT ;  /* 0x0000000607070212 */ /* 0x000fca00078e3cff */
[----:B------:R0:W2:Y:S04]  /*21570*/  @P0 LDG.E.U16 R23, [R6.64] ;  /* 0x0000000606170981 */ /* 0x0000a8000c1e1500 */
[----:B0-----:R-:W4:Y:S04]  /*21580*/  LDL R6, [R1+0x179c] ;  /* 0x00179c0001067983 */ /* 0x001f280000100800 */
[----:B------:R-:W4:Y:S01]  /*21590*/  LDL R7, [R1+0x17a0] ;  /* 0x0017a00001077983 */ /* 0x000f220000100800 */
[----:B------:R-:W-:Y:S02]  /*215a0*/  ISETP.GT.AND P1, PT, R4, 0xa, PT ;  /* 0x0000000a0400780c */ /* 0x000fe40003f24270 */
[----:B------:R-:W-:-:S11]  /*215b0*/  PRMT R26, RZ, 0x7610, R26 ;  /* 0x00007610ff1a7816 */ /* 0x000fd6000000001a */
[----:B----4-:R-:W-:-:S04]  /*215c0*/  @P1 LOP3.LUT R7, R7, R6, RZ, 0x3c, !PT ;  /* 0x0000000607071212 */ /* 0x010fc800078e3cff */
[----:B------:R-:W-:-:S04]  /*215d0*/  @P1 LOP3.LUT R6, R7, R6, RZ, 0x3c, !PT ;  /* 0x0000000607061212 */ /* 0x000fc800078e3cff */
[----:B------:R-:W-:-:S05]  /*215e0*/  @P1 LOP3.LUT R7, R7, R6, RZ, 0x3c, !PT ;  /* 0x0000000607071212 */ /* 0x000fca00078e3cff */
[----:B------:R0:W4:Y:S04]  /*215f0*/  @P1 LDG.E.U16 R26, [R6.64] ;  /* 0x00000006061a1981 */ /* 0x000128000c1e1500 */
[----:B0-----:R-:W2:Y:S04]  /*21600*/  LDL R6, [R1+0x1794] ;  /* 0x0017940001067983 */ /* 0x001ea80000100800 */
[----:B------:R-:W2:Y:S01]  /*21610*/  LDL R7, [R1+0x1798] ;  /* 0x0017980001077983 */ /* 0x000ea20000100800 */
[----:B------:R-:W-:-:S03]  /*21620*/  PRMT R27, RZ, 0x7610, R27 ;  /* 0x00007610ff1b7816 */ /* 0x000fc6000000001b */
[----:B----4-:R-:W-:Y:S01]  /*21630*/  STL [R1+0x470c], R26 ;  /* 0x00470c1a01007387 */ /* 0x010fe20000100800 */
[----:B--2---:R-:W-:-:S04]  /*21640*/  @P1 LOP3.LUT R7, R7, R6, RZ, 0x3c, !PT ;  /* 0x0000000607071212 */ /* 0x004fc800078e3cff */
        /* <DEDUP_REMOVED lines=10> */
[----:B------:R-:W4:Y:S04]  /*216f0*/  @P2 LDG.E.U16 R12, [R6.64] ;  /* 0x00000006060c2981 */ /* 0x000f28000c1e1500 */
[----:B--2---:R-:W-:Y:S04]  /*21700*/  STL [R1+0x4708], R27 ;  /* 0x0047081b01007387 */ /* 0x004fe80000100800 */
[----:B------:R-:W-:Y:S04]  /*21710*/  STL [R1+0x4710], R27 ;  /* 0x0047101b01007387 */ /* 0x000fe80000100800 */
[----:B------:R-:W-:Y:S04]  /*21720*/  STL [R1+0x4714], R27 ;  /* 0x0047141b01007387 */ /* 0x000fe80000100800 */
[----:B----4-:R0:W-:Y:S04]  /*21730*/  STL [R1+0x1fc], R12 ;  /* 0x0001fc0c01007387 */ /* 0x0101e80000100800 */
[----:B0-----:R-:W2:Y:S04]  /*21740*/  LDL.LU R12, [R1+0x4904] ;  /* 0x00490400010c7983 */ /* 0x001ea80000300800 */
[----:B------:R-:W4:Y:S04]  /*21750*/  LDL R6, [R1+0x1784] ;  /* 0x0017840001067983 */ /* 0x000f280000100800 */
[----:B------:R-:W4:Y:S01]  /*21760*/  LDL R7, [R1+0x1788] ;  /* 0x0017880001077983 */ /* 0x000f220000100800 */
[----:B------:R-:W-:-:S02]  /*21770*/  PRMT R13, RZ, 0x7610, R13 ;  /* 0x00007610ff0d7816 */ /* 0x000fc4000000000d */
[----:B----4-:R-:W-:-:S04]  /*21780*/  @P2 LOP3.LUT R7, R7, R6, RZ, 0x3c, !PT ;  /* 0x0000000607072212 */ /* 0x010fc800078e3cff */
[----:B------:R-:W-:-:S04]  /*21790*/  @P2 LOP3.LUT R6, R7, R6, RZ, 0x3c, !PT ;  /* 0x0000000607062212 */ /* 0x000fc800078e3cff */
[----:B------:R-:W-:-:S05]  /*217a0*/  @P2 LOP3.LUT R7, R7, R6, RZ, 0x3c, !PT ;  /* 0x0000000607072212 */ /* 0x000fca00078e3cff */
[----:B------:R-:W4:Y:S01]  /*217b0*/  @P2 LDG.E.U16 R13, [R6.64] ;  /* 0x00000006060d2981 */ /* 0x000f22000c1e1500 */
[----:B------:R-:W-:-:S03]  /*217c0*/  ISETP.GT.AND P0, PT, R4, 0xc, PT ;  /* 0x0000000c0400780c */ /* 0x000fc60003f04270 */
        /* <DEDUP_REMOVED lines=8> */
[----:B------:R-:W2:Y:S04]  /*21850*/  @P0 LDG.E.U16 R12, [R6.64] ;  /* 0x00000006060c0981 */ /* 0x000ea8000c1e1500 */
[----:B--2---:R0:W-:Y:S04]  /*21860*/  STL [R1+0x21c], R12 ;  /* 0x00021c0c01007387 */ /* 0x0041e80000100800 */
[----:B0-----:R-:W2:Y:S04]  /*21870*/  LDL.LU R12, [R1+0x48fc] ;  /* 0x0048fc00010c7983 */ /* 0x001ea80000300800 */
[----:B------:R-:W3:Y:S04]  /*21880*/  LDL R6, [R1+0x1774] ;  /* 0x0017740001067983 */ /* 0x000ee80000100800 */
[----:B------:R-:W3:Y:S01]  /*21890*/  LDL R7, [R1+0x1778] ;  /* 0x0017780001077983 */ /* 0x000ee20000100800 */
[----:B----4-:R-:W-:-:S02]  /*218a0*/  PRMT R13, RZ, 0x7610, R13 ;  /* 0x00007610ff0d7816 */ /* 0x010fc4000000000d */
[----:B---3--:R-:W-:-:S04]  /*218b0*/  @P0 LOP3.LUT R7, R7, R6, RZ, 0x3c, !PT ;  /* 0x0000000607070212 */ /* 0x008fc800078e3cff */
[----:B------:R-:W-:-:S04]  /*218c0*/  @P0 LOP3.LUT R6, R7, R6, RZ, 0x3c, !PT ;  /* 0x0000000607060212 */ /* 0x000fc800078e3cff */
[----:B------:R-:W-:-:S05]  /*218d0*/  @P0 LOP3.LUT R7, R7, R6, RZ, 0x3c, !PT ;  /* 0x0000000607070212 */ /* 0x000fca00078e3cff */
[----:B------:R-:W3:Y:S01]  /*218e0*/  @P0 LDG.E.U16 R13, [R6.64] ;  /* 0x00000006060d0981 */ /* 0x000ee2000c1e1500 */
[----:B------:R-:W-:-:S03]  /*218f0*/  ISETP.GT.AND P1, PT, R4, 0xd, PT ;  /* 0x0000000d0400780c */ /* 0x000fc60003f24270 */
        /* <DEDUP_REMOVED lines=8> */
[----:B------:R-:W2:Y:S04]  /*21980*/  @P1 LDG.E.U16 R12, [R6.64] ;  /* 0x00000006060c1981 */ /* 0x000ea8000c1e1500 */
[----:B--2---:R0:W-:Y:S04]  /*21990*/  STL [R1+0x1238], R12 ;  /* 0x0012380c01007387 */ /* 0x0041e80000100800 */
[----:B0-----:R-:W2:Y:S04]  /*219a0*/  LDL.LU R12, [R1+0x48f4] ;  /* 0x0048f400010c7983 */ /* 0x001ea80000300800 */
[----:B------:R-:W4:Y:S04]  /*219b0*/  LDL R6, [R1+0x1764] ;  /* 0x0017640001067983 */ /* 0x000f280000100800 */
[----:B------:R-:W4:Y:S01]  /*219c0*/  LDL R7, [R1+0x1768] ;  /* 0x0017680001077983 */ /* 0x000f220000100800 */
[----:B---3--:R-:W-:-:S02]  /*219d0*/  PRMT R13, RZ, 0x7610, R13 ;  /* 0x00007610ff0d7816 */ /* 0x008fc4000000000d */
[----:B----4-:R-:W-:-:S04]  /*219e0*/  @P1 LOP3.LUT R7, R7, R6, RZ, 0x3c, !PT ;  /* 0x0000000607071212 */ /* 0x010fc800078e3cff */
        /* <DEDUP_REMOVED lines=53> */
[----:B---3--:R-:W-:Y:S02]  /*21d40*/  PRMT R13, RZ, 0x7610, R13 ;  /* 0x00007610ff0d7816 */ /* 0x008fe4000000000d */
[----:B--2---:R-:W-:-:S04]  /*21d50*/  @P1 LOP3.LUT R7, R7, R6, RZ, 0x3c, !PT ;  /* 0x0000000607071212 */ /* 0x004fc800078e3cff */
[----:B------:R-:W-:-:S04]  /*21d60*/  @P1 LOP3.LUT R6, R7, R6, RZ, 0x3c, !PT ;  /* 0x0000000607061212 */ /* 0x000fc800078e3cff */
[----:B------:R-:W-:-:S05]  /*21d70*/  @P1 LOP3.LUT R7, R7, R6, RZ, 0x3c, !PT ;  /* 0x0000000607071212 */ /* 0x000fca00078e3cff */
[----:B------:R0:W2:Y:S04]  /*21d80*/  @P1 LDG.E.U16 R13, [R6.64] ;  /* 0x00000006060d1981 */ /* 0x0000a8000c1e1500 */
[----:B0-----:R-:W3:Y:S04]  /*21d90*/  LDL R6, [R1+0x172c] ;  /* 0x00172c0001067983 */ /* 0x001ee80000100800 */
[----:B------:R-:W3:Y:S01]  /*21da0*/  LDL R7, [R1+0x1730] ;  /* 0x0017300001077983 */ /* 0x000ee20000100800 */
[----:B------:R-:W-:Y:S02]  /*21db0*/  ISETP.GT.AND P2, PT, R4, 0x11, PT ;  /* 0x000000110400780c */ /* 0x000fe40003f44270 */
[----:B----4-:R-:W-:-:S11]  /*21dc0*/  PRMT R16, RZ, 0x7610, R16 ;  /* 0x00007610ff107816 */ /* 0x010fd60000000010 */
[----:B---3--:R-:W-:-:S04]  /*21dd0*/  @P2 LOP3.LUT R7, R7, R6, RZ, 0x3c, !PT ;  /* 0x0000000607072212 */ /* 0x008fc800078e3cff */
[----:B------:R-:W-:-:S04]  /*21de0*/  @P2 LOP3.LUT R6, R7, R6, RZ, 0x3c, !PT ;  /* 0x0000000607062212 */ /* 0x000fc800078e3cff */
[----:B------:R-:W-:-:S05]  /*21df0*/  @P2 LOP3.LUT R7, R7, R6, RZ, 0x3c, !PT ;  /* 0x0000000607072212 */ /* 0x000fca00078e3cff */
[----:B------:R0:W3:Y:S04]  /*21e00*/  @P2 LDG.E.U16 R16, [R6.64] ;  /* 0x0000000606102981 */ /* 0x0000e8000c1e1500 */
[----:B0-----:R-:W4:Y:S04]  /*21e10*/  LDL R6, [R1+0x1724] ;  /* 0x0017240001067983 */ /* 0x001f280000100800 */
[----:B------:R-:W4:Y:S01]  /*21e20*/  LDL R7, [R1+0x1728] ;  /* 0x0017280001077983 */ /* 0x000f220000100800 */
[----:B------:R-:W-:Y:S02]  /*21e30*/  PRMT R17, RZ, 0x7610, R17 ;  /* 0x00007610ff117816 */ /* 0x000fe40000000011 */
[----:B----4-:R-:W-:-:S04]  /*21e40*/  @P2 LOP3.LUT R7, R7, R6, RZ, 0x3c, !PT ;  /* 0x0000000607072212 */ /* 0x010fc800078e3cff */
[----:B------:R-:W-:-:S04]  /*21e50*/  @P2 LOP3.LUT R6, R7, R6, RZ, 0x3c, !PT ;  /* 0x0000000607062212 */ /* 0x000fc800078e3cff */
[----:B------:R-:W-:-:S05]  /*21e60*/  @P2 LOP3.LUT R7, R7, R6, RZ, 0x3c, !PT ;  /* 0x0000000607072212 */ /* 0x000fca00078e3cff */
[----:B------:R0:W4:Y:S04]  /*21e70*/  @P2 LDG.E.U16 R17, [R6.64] ;  /* 0x0000000606112981 */ /* 0x000128000c1e1500 */
[----:B0-----:R-:W2:Y:S04]  /*21e80*/  LDL R6, [R1+0x171c] ;  /* 0x00171c0001067983 */ /* 0x001ea80000100800 */
[----:B------:R-:W2:Y:S01]  /*21e90*/  LDL R7, [R1+0x1720] ;  /* 0x0017200001077983 */ /* 0x000ea20000100800 */
[----:B------:R-:W-:Y:S02]  /*21ea0*/  ISETP.GT.AND P0, PT, R4, 0x12, PT ;  /* 0x000000120400780c */ /* 0x000fe40003f04270 */
[----:B------:R-:W-:-:S11]  /*21eb0*/  PRMT R20, RZ, 0x7610, R20 ;  /* 0x00007610ff147816 */ /* 0x000fd60000000014 */
[----:B--2---:R-:W-:-:S04]  /*21ec0*/  @P0 LOP3.LUT R7, R7, R6, RZ, 0x3c, !PT ;  /* 0x0000000607070212 */ /* 0x004fc800078e3cff */
[----:B------:R-:W-:-:S04]  /*21ed0*/  @P0 LOP3.LUT R6, R7, R6, RZ, 0x3c, !PT ;  /* 0x0000000607060212 */ /* 0x000fc800078e3cff */
[----:B------:R-:W-:-:S05]  /*21ee0*/  @P0 LOP3.LUT R7, R7, R6, RZ, 0x3c, !PT ;  /* 0x0000000607070212 */ /* 0x000fca00078e3cff */
[----:B------:R0:W2:Y:S04]  /*21ef0*/  @P0 LDG.E.U16 R20, [R6.64] ;  /* 0x0000000606140981 */ /* 0x0000a8000c1e1500 */
[----:B0-----:R-:W3:Y:S04]  /*21f00*/  LDL R6, [R1+0x1714] ;  /* 0x0017140001067983 */ /* 0x001ee80000100800 */
[----:B------:R-:W3:Y:S01]  /*21f10*/  LDL R7, [R1+0x1718] ;  /* 0x0017180001077983 */ /* 0x000ee20000100800 */
[----:B------:R-:W-:-:S03]  /*21f20*/  PRMT R21, RZ, 0x7610, R21 ;  /* 0x00007610ff157816 */ /* 0x000fc60000000015 */
[----:B--2---:R-:W-:Y:S01]  /*21f30*/  STL [R1+0x4704], R20 ;  /* 0x0047041401007387 */ /* 0x004fe20000100800 */
[----:B---3--:R-:W-:-:S04]  /*21f40*/  @P0 LOP3.LUT R7, R7, R6, RZ, 0x3c, !PT ;  /* 0x0000000607070212 */ /* 0x008fc800078e3cff */
[----:B------:R-:W-:-:S04]  /*21f50*/  @P0 LOP3.LUT R6, R7, R6, RZ, 0x3c, !PT ;  /* 0x0000000607060212 */ /* 0x000fc800078e3cff */
[----:B------:R-:W-:Y:S01]  /*21f60*/  @P0 LOP3.LUT R7, R7, R6, RZ, 0x3c, !PT ;  /* 0x0000000607070212 */ /* 0x000fe200078e3cff */
[----:B------:R-:W-:Y:S04]  /*21f70*/  STL [R1+0x4718], R20 ;  /* 0x0047181401007387 */ /* 0x000fe80000100800 */
[----:B------:R0:W2:Y:S04]  /*21f80*/  @P0 LDG.E.U16 R21, [R6.64] ;  /* 0x0000000606150981 */ /* 0x0000a8000c1e1500 */
[----:B0-----:R-:W3:Y:S04]  /*21f90*/  LDL R6, [R1+0x170c] ;  /* 0x00170c0001067983 */ /* 0x001ee80000100800 */
[----:B------:R-:W3:Y:S01]  /*21fa0*/  LDL R7, [R1+0x1710] ;  /* 0x0017100001077983 */ /* 0x000ee20000100800 */
[----:B------:R-:W-:-:S02]  /*21fb0*/  ISETP.GT.AND P1, PT, R4, 0x13, PT ;  /* 0x000000130400780c */ /* 0x000fc40003f24270 */
[----:B------:R-:W-:-:S11]  /*21fc0*/  PRMT R9, RZ, 0x7610, R9 ;  /* 0x00007610ff097816 */ /* 0x000fd60000000009 */
[----:B---3--:R-:W-:-:S04]  /*21fd0*/  @P1 LOP3.LUT R7, R7, R6, RZ, 0x3c, !PT ;  /* 0x0000000607071212 */ /* 0x008fc800078e3cff */
[----:B------:R-:W-:-:S04]  /*21fe0*/  @P1 LOP3.LUT R6, R7, R6, RZ, 0x3c, !PT ;  /* 0x0000000607061212 */ /* 0x000fc800078e3cff */
[----:B------:R-:W-:-:S05]  /*21ff0*/  @P1 LOP3.LUT R7, R7, R6, RZ, 0x3c, !PT ;  /* 0x0000000607071212 */ /* 0x000fca00078e3cff */
[----:B------:R-:W3:Y:S04]  /*22000*/  @P1 LDG.E.U16 R9, [R6.64] ;  /* 0x0000000606091981 */ /* 0x000ee8000c1e1500 */
[----:B--2---:R-:W-:Y:S04]  /*22010*/  STL [R1+0x4700], R21 ;  /* 0x0047001501007387 */ /* 0x004fe80000100800 */
[----:B---3--:R0:W-:Y:S04]  /*22020*/  STL [R1+0x1e0], R9 ;  /* 0x0001e00901007387 */ /* 0x0081e80000100800 */
[----:B0-----:R-:W2:Y:S04]  /*22030*/  LDL.LU R9, [R1+0x48dc] ;  /* 0x0048dc0001097983 */ /* 0x001ea80000300800 */
[----:B------:R-:W3:Y:S04]  /*22040*/  LDL R6, [R1+0x1704] ;  /* 0x0017040001067983 */ /* 0x000ee80000100800 */
[----:B------:R-:W3:Y:S01]  /*22050*/  LDL R7, [R1+0x1708] ;  /* 0x0017080001077983 */ /* 0x000ee20000100800 */
[----:B------:R-:W-:-:S02]  /*22060*/  PRMT R8, RZ, 0x7610, R8 ;  /* 0x00007610ff087816 */ /* 0x000fc40000000008 */
[----:B---3--:R-:W-:-:S04]  /*22070*/  @P1 LOP3.LUT R7, R7, R6, RZ, 0x3c, !PT ;  /* 0x0000000607071212 */ /* 0x008fc800078e3cff */
[----:B------:R-:W-:-:S04]  /*22080*/  @P1 LOP3.LUT R6, R7, R6, RZ, 0x3c, !PT ;  /* 0x0000000607061212 */ /* 0x000fc800078e3cff */
[----:B------:R-:W-:-:S05]  /*22090*/  @P1 LOP3.LUT R7, R7, R6, RZ, 0x3c, !PT ;  /* 0x0000000607071212 */ /* 0x000fca00078e3cff */
[----:B------:R-:W3:Y:S01]  /*220a0*/  @P1 LDG.E.U16 R8, [R6.64] ;  /* 0x0000000606081981 */ /* 0x000ee2000c1e1500 */
[----:B------:R-:W-:-:S03]  /*220b0*/  ISETP.GT.AND P2, PT, R4, 0x14, PT ;  /* 0x000000140400780c */ /* 0x000fc60003f44270 */
[----:B---3--:R0:W-:Y:S04]  /*220c0*/  STL [R1+0x1e4], R8 ;  /* 0x0001e40801007387 */ /* 0x0081e80000100800 */
[----:B0-----:R-:W3:Y:S04]  /*220d0*/  LDL.LU R8, [R1+0x48d8] ;  /* 0x0048d80001087983 */ /* 0x001ee80000300800 */
[----:B------:R-:W2:Y:S04]  /*220e0*/  LDL R6, [R1+0x16fc] ;  /* 0x0016fc0001067983 */ /* 0x000ea80000100800 */
[----:B------:R-:W2:Y:S01]  /*220f0*/  LDL R7, [R1+0x1700] ;  /* 0x0017000001077983 */ /* 0x000ea20000100800 */
[----:B---3--:R-:W-:-:S02]  /*22100*/  PRMT R8, RZ, 0x7610, R8 ;  /* 0x00007610ff087816 */ /* 0x008fc40000000008 */
[----:B--2---:R-:W-:-:S04]  /*22110*/  @P2 LOP3.LUT R7, R7, R6, RZ, 0x3c, !PT ;  /* 0x0000000607072212 */ /* 0x004fc800078e3cff */
[----:B------:R-:W-:-:S04]  /*22120*/  @P2 LOP3.LUT R6, R7, R6, RZ, 0x3c, !PT ;  /* 0x0000000607062212 */ /* 0x000fc800078e3cff */
[----:B------:R-:W-:-:S05]  /*22130*/  @P2 LOP3.LUT R7, R7, R6, RZ, 0x3c, !PT ;  /* 0x0000000607072212 */ /* 0x000fca00078e3cff */
[----:B------:R-:W2:Y:S04]  /*22140*/  @P2 LDG.E.U16 R8, [R6.64] ;  /* 0x0000000606082981 */ /* 0x000ea8000c1e1500 */
[----:B--2---:R0:W-:Y:S04]  /*22150*/  STL [R1+0x1f4], R8 ;  /* 0x0001f40801007387 */ /* 0x0041e80000100800 */
[----:B0-----:R-:W2:Y:S04]  /*22160*/  LDL.LU R8, [R1+0x48d4] ;  /* 0x0048d40001087983 */ /* 0x001ea80000300800 */
        /* <DEDUP_REMOVED lines=84> */
[----:B------:R-:W-:-:S11]  /*226b0*/  PRMT R10, RZ, 0x7610, R10 ;  /* 0x00007610ff0a7816 */ /* 0x000fd6000000000a */
[----:B---3--:R-:W-:-:S04]  /*226c0*/  @P0 LOP3.LUT R7, R7, R6, RZ, 0x3c, !PT ;  /* 0x0000000607070212 */ /* 0x008fc800078e3cff */
[----:B------:R-:W-:-:S04]  /*226d0*/  @P0 LOP3.LUT R6, R7, R6, RZ, 0x3c, !PT ;  /* 0x0000000607060212 */ /* 0x000fc800078e3cff */
[----:B------:R-:W-:-:S05]  /*226e0*/  @P0 LOP3.LUT R7, R7, R6, RZ, 0x3c, !PT ;  /* 0x0000000607070212 */ /* 0x000fca00078e3cff */
[----:B------:R0:W3:Y:S04]  /*226f0*/  @P0 LDG.E.U16 R10, [R6.64] ;  /* 0x00000006060a0981 */ /* 0x0000e8000c1e1500 */
[----:B0-----:R-:W2:Y:S04]  /*22700*/  LDL R6, [R1+0x16a4] ;  /* 0x0016a40001067983 */ /* 0x001ea80000100800 */
[----:B------:R-:W2:Y:S01]  /*22710*/  LDL R7, [R1+0x16a8] ;  /* 0x0016a80001077983 */ /* 0x000ea20000100800 */
[----:B------:R-:W-:Y:S02]  /*22720*/  PRMT R11, RZ, 0x7610, R11 ;  /* 0x00007610ff0b7816 */ /* 0x000fe4000000000b */
        /* <DEDUP_REMOVED lines=27> */
[----:B------:R-:W3:Y:S04]  /*228e0*/  @P0 LDG.E.U16 R5, [R6.64] ;  /* 0x0000000606050981 */ /* 0x000ee8000c1e1500 */
        /* <DEDUP_REMOVED lines=12> */
[----:B---3--:R-:W-:-:S11]  /*229b0*/  PRMT R5, RZ, 0x7610, R5 ;  /* 0x00007610ff057816 */ /* 0x008fd60000000005 */
        /* <DEDUP_REMOVED lines=21> */
[----:B--2---:R0:W-:Y:S04]  /*22b10*/  STL [R1+0x1d0], R5 ;  /* 0x0001d00501007387 */ /* 0x0041e80000100800 */
[----:B0-----:R-:W2:Y:S04]  /*22b20*/  LDL R5, [R1+0x1650] ;  /* 0x0016500001057983 */ /* 0x001ea80000100800 */
        /* <DEDUP_REMOVED lines=20> */
[----:B------:R-:W3:Y:S04]  /*22c70*/  LDL R6, [R1+0x1654] ;  /* 0x0016540001067983 */ /* 0x000ee80000100800 */
[----:B------:R-:W3:Y:S01]  /*22c80*/  LDL R7, [R1+0x1658] ;  /* 0x0016580001077983 */ /* 0x000ee20000100800 */
[----:B--2---:R-:W-:-:S03]  /*22c90*/  PRMT R2, RZ, 0x7610, R2 ;  /* 0x00007610ff027816 */ /* 0x004fc60000000002 */
[----:B0-----:R-:W0:Y:S01]  /*22ca0*/  S2R R29, SR_TID.X ;  /* 0x00000000001d7919 */ /* 0x001e220000002100 */
[----:B---3--:R-:W-:-:S04]  /*22cb0*/  @P1 LOP3.LUT R7, R7, R6, RZ, 0x3c, !PT ;  /* 0x0000000607071212 */ /* 0x008fc800078e3cff */
[----:B------:R-:W-:-:S04]  /*22cc0*/  @P1 LOP3.LUT R6, R7, R6, RZ, 0x3c, !PT ;  /* 0x0000000607061212 */ /* 0x000fc800078e3cff */
[----:B------:R-:W-:-:S05]  /*22cd0*/  @P1 LOP3.LUT R7, R7, R6, RZ, 0x3c, !PT ;  /* 0x0000000607071212 */ /* 0x000fca00078e3cff */
[----:B------:R-:W2:Y:S01]  /*22ce0*/  @P1 LDG.E.U16 R2, [R6.64] ;  /* 0x0000000606021981 */ /* 0x000ea2000c1e1500 */
[----:B0-----:R-:W-:Y:S02]  /*22cf0*/  LOP3.LUT R29, R29, 0x1f, RZ, 0xc0, !PT ;  /* 0x0000001f1d1d7812 */ /* 0x001fe400078ec0ff */
[----:B------:R-:W-:Y:S02]  /*22d00*/  ISETP.GT.AND P0, PT, R4, 0x1f, PT ;  /* 0x0000001f0400780c */ /* 0x000fe40003f04270 */
[----:B------:R-:W-:Y:S01]  /*22d10*/  ISETP.GE.AND P1, PT, R29, R4, PT ;  /* 0x000000041d00720c */ /* 0x000fe20003f26270 */
[----:B--2---:R0:W-:Y:S04]  /*22d20*/  STL [R1+0x1dc], R2 ;  /* 0x0001dc0201007387 */ /* 0x0041e80000100800 */
[----:B0-----:R-:W2:Y:S04]  /*22d30*/  LDL.LU R2, [R1+0x48a4] ;  /* 0x0048a40001027983 */ /* 0x001ea80000300800 */
[----:B------:R-:W3:Y:S04]  /*22d40*/  LDL R4, [R1+0x164c] ;  /* 0x00164c0001047983 */ /* 0x000ee80000100800 */
[----:B------:R-:W2:Y:S01]  /*22d50*/  LDL.LU R29, [R1+0x1864] ;  /* 0x00186400011d7983 */ /* 0x000ea20000300800 */
[----:B---3--:R-:W-:-:S04]  /*22d60*/  @P0 LOP3.LUT R5, R5, R4, RZ, 0x3c, !PT ;  /* 0x0000000405050212 */ /* 0x008fc800078e3cff */
[C---:B------:R-:W-:Y:S02]  /*22d70*/  @P0 LOP3.LUT R4, R5.reuse, R4, RZ, 0x3c, !PT ;  /* 0x0000000405040212 */ /* 0x040fe400078e3cff */
[----:B--2---:R-:W-:Y:S02]  /*22d80*/  PRMT R2, RZ, 0x7610, R2 ;  /* 0x00007610ff027816 */ /* 0x004fe40000000002 */
        /* <DEDUP_REMOVED lines=11> */
[----:B------:R-:W-:Y:S06]  /*22e40*/  BAR.SYNC.DEFER_BLOCKING 0x0 ;  /* 0x0000000000007b1d */ /* 0x000fec0000010000 */
[----:B--2---:R0:W-:Y:S04]  /*22e50*/  STL [R1+0x1d4], R2 ;  /* 0x0001d40201007387 */ /* 0x0041e80000100800 */
[----:B0-----:R-:W2:Y:S04]  /*22e60*/  LDL.LU R2, [R1+0x489c] ;  /* 0x00489c0001027983 */ /* 0x001ea80000300800 */
[----:B------:R-:W3:Y:S04]  /*22e70*/  LDL R4, [R1+0x2028] ;  /* 0x0020280001047983 */ /* 0x000ee80000100800 */
[----:B------:R-:W3:Y:S01]  /*22e80*/  LDL R5, [R1+0x202c] ;  /* 0x00202c0001057983 */ /* 0x000ee20000100800 */
[----:B--2---:R-:W-:-:S02]  /*22e90*/  PRMT R2, RZ, 0x7610, R2 ;  /* 0x00007610ff027816 */ /* 0x004fc40000000002 */
[----:B---3--:R-:W-:-:S04]  /*22ea0*/  @!P1 LOP3.LUT R5, R5, R4, RZ, 0x3c, !PT ;  /* 0x0000000405059212 */ /* 0x008fc800078e3cff */
[----:B------:R-:W-:-:S04]  /*22eb0*/  @!P1 LOP3.LUT R4, R5, R4, RZ, 0x3c, !PT ;  /* 0x0000000405049212 */ /* 0x000fc800078e3cff */
[----:B------:R-:W-:-:S05]  /*22ec0*/  @!P1 LOP3.LUT R5, R5, R4, RZ, 0x3c, !PT ;  /* 0x0000000405059212 */ /* 0x000fca00078e3cff */
[----:B------:R-:W2:Y:S04]  /*22ed0*/  @!P1 LDG.E.U16 R2, [R4.64] ;  /* 0x0000000604029981 */ /* 0x000ea8000c1e1500 */
        /* <DEDUP_REMOVED lines=560> */
[----:B------:R-:W3:Y:S01]  /*251e0*/  LDL R5, [R1+0x1868] ;  /* 0x0018680001057983 */ /* 0x000ee20000100800 */
[----:B--2---:R-:W-:Y:S01]  /*251f0*/  PRMT R2, RZ, 0x7610, R2 ;  /* 0x00007610ff027816 */ /* 0x004fe20000000002 */
[----:B---3--:R-:W-:-:S02]  /*25200*/  @!P1 IMAD.MOV.U32 R4, RZ, RZ, R5 ;  /* 0x000000ffff049224 */ /* 0x008fc400078e0005 */
[----:B------:R-:W-:-:S05]  /*25210*/  @!P1 IMAD.MOV.U32 R5, RZ, RZ, R29 ;  /* 0x000000ffff059224 */ /* 0x000fca00078e001d */
[----:B------:R-:W2:Y:S04]  /*25220*/  @!P1 LDG.E.U16 R2, [R4.64] ;  /* 0x0000000604029981 */ /* 0x000ea8000c1e1500 */
[----:B------:R-:W-:Y:S04]  /*25230*/  STL [R1+0x2070], R29 ;  /* 0x0020701d01007387 */ /* 0x000fe80000100800 */
        /* <DEDUP_REMOVED lines=244> */
[----:B------:R-:W2:Y:S04]  /*26180*/  LDL R4, [R1+0x1cdc] ;  /* 0x001cdc0001047983 */ /* 0x000ea80000100800 */
[----:B------:R-:W2:Y:S01]  /*26190*/  LDL R5, [R1+0x1ce0] ;  /* 0x001ce00001057983 */ /* 0x000ea20000100800 */
[----:B------:R-:W-:-:S02]  /*261a0*/  PRMT R0, RZ, 0x7610, R0 ;  /* 0x00007610ff007816 */ /* 0x000fc40000000000 */
[----:B--2---:R-:W-:-:S04]  /*261b0*/  @!P1 LOP3.LUT R5, R5, R4, RZ, 0x3c, !PT ;  /* 0x0000000405059212 */ /* 0x004fc800078e3cff */
[----:B------:R-:W-:-:S04]  /*261c0*/  @!P1 LOP3.LUT R4, R5, R4, RZ, 0x3c, !PT ;  /* 0x0000000405049212 */ /* 0x000fc800078e3cff */
[----:B------:R-:W-:-:S05]  /*261d0*/  @!P1 LOP3.LUT R5, R5, R4, RZ, 0x3c, !PT ;  /* 0x0000000405059212 */ /* 0x000fca00078e3cff */
[----:B------:R1:W2:Y:S04]  /*261e0*/  @!P1 LDG.E.U16 R0, [R4.64] ;  /* 0x0000000604009981 */ /* 0x0002a8000c1e1500 */
[----:B-1----:R-:W3:Y:S04]  /*261f0*/  LDL R4, [R1+0x1cbc] ;  /* 0x001cbc0001047983 */ /* 0x002ee80000100800 */
[----:B------:R-:W3:Y:S01]  /*26200*/  LDL R5, [R1+0x1cc0] ;  /* 0x001cc00001057983 */ /* 0x000ee20000100800 */
[----:B------:R-:W-:-:S03]  /*26210*/  PRMT R29, RZ, 0x7610, R29 ;  /* 0x00007610ff1d7816 */ /* 0x000fc6000000001d */
[----:B0-----:R-:W0:Y:S04]  /*26220*/  S2R R2, SR_TID.X ;  /* 0x0000000000027919 */ /* 0x001e280000002100 */
[----:B--2---:R1:W-:Y:S04]  /*26230*/  STL [R1+0x54], R0 ;  /* 0x0000540001007387 */ /* 0x0043e80000100800 */
[----:B-1----:R-:W2:Y:S01]  /*26240*/  LDL.LU R0, [R1] ;  /* 0x0000000001007983 */ /* 0x002ea20000300800 */
[----:B---3--:R-:W-:-:S04]  /*26250*/  @!P1 LOP3.LUT R5, R5, R4, RZ, 0x3c, !PT ;  /* 0x0000000405059212 */ /* 0x008fc800078e3cff */
[----:B------:R-:W-:-:S04]  /*26260*/  @!P1 LOP3.LUT R4, R5, R4, RZ, 0x3c, !PT ;  /* 0x0000000405049212 */ /* 0x000fc800078e3cff */
[----:B------:R-:W-:-:S05]  /*26270*/  @!P1 LOP3.LUT R5, R5, R4, RZ, 0x3c, !PT ;  /* 0x0000000405059212 */ /* 0x000fca00078e3cff */
[----:B------:R1:W3:Y:S04]  /*26280*/  @!P1 LDG.E.U16 R29, [R4.64] ;  /* 0x00000006041d9981 */ /* 0x0002e8000c1e1500 */
[----:B-1----:R-:W2:Y:S04]  /*26290*/  LDL R4, [R1+0x1c9c] ;  /* 0x001c9c0001047983 */ /* 0x002ea80000100800 */
[----:B------:R-:W2:Y:S01]  /*262a0*/  LDL R5, [R1+0x1ca0] ;  /* 0x001ca00001057983 */ /* 0x000ea20000100800 */
[----:B0-----:R-:W-:-:S05]  /*262b0*/  LOP3.LUT R2, R2, 0x3f, RZ, 0xc0, !PT ;  /* 0x0000003f02027812 */ /* 0x001fca00078ec0ff */
[----:B------:R-:W-:-:S05]  /*262c0*/  IMAD.SHL.U32 R2, R2, 0x2, RZ ;  /* 0x0000000202027824 */ /* 0x000fca00078e00ff */
[----:B------:R-:W-:Y:S04]  /*262d0*/  STS.U16 [R2+0x8000], R24 ;  /* 0x0080001802007388 */ /* 0x000fe80000000400 */
[----:B------:R-:W-:Y:S04]  /*262e0*/  STS.U16 [R2+0x8080], R25 ;  /* 0x0080801902007388 */ /* 0x000fe80000000400 */
[----:B------:R0:W-:Y:S02]  /*262f0*/  STS.U16 [R2+0x8800], R18 ;  /* 0x0088001202007388 */ /* 0x0001e40000000400 */
[----:B0-----:R-:W-:-:S02]  /*26300*/  PRMT R2, RZ, 0x7610, R2 ;  /* 0x00007610ff027816 */ /* 0x001fc40000000002 */
[----:B--2---:R-:W-:-:S04]  /*26310*/  @!P1 LOP3.LUT R5, R5, R4, RZ, 0x3c, !PT ;  /* 0x0000000405059212 */ /* 0x004fc800078e3cff */
[----:B------:R-:W-:-:S04]  /*26320*/  @!P1 LOP3.LUT R4, R5, R4, RZ, 0x3c, !PT ;  /* 0x0000000405049212 */ /* 0x000fc800078e3cff */
[----:B------:R-:W-:-:S05]  /*26330*/  @!P1 LOP3.LUT R5, R5, R4, RZ, 0x3c, !PT ;  /* 0x0000000405059212 */ /* 0x000fca00078e3cff */
[----:B------:R-:W2:Y:S04]  /*26340*/  @!P1 LDG.E.U16 R2, [R4.64] ;  /* 0x0000000604029981 */ /* 0x000ea8000c1e1500 */
[----:B---3--:R0:W-:Y:S04]  /*26350*/  STL [R1+0x50], R29 ;  /* 0x0000501d01007387 */ /* 0x0081e80000100800 */
[----:B0-----:R-:W3:Y:S04]  /*26360*/  LDL R29, [R1+0x1c20] ;  /* 0x001c2000011d7983 */ /* 0x001ee80000100800 */
[----:B--2---:R0:W-:Y:S04]  /*26370*/  STL [R1+0x4c], R2 ;  /* 0x00004c0201007387 */ /* 0x0041e80000100800 */
[----:B------:R-:W2:Y:S04]  /*26380*/  LDL R4, [R1+0x1c7c] ;  /* 0x001c7c0001047983 */ /* 0x000ea80000100800 */
[----:B------:R-:W2:Y:S04]  /*26390*/  LDL R5, [R1+0x1c80] ;  /* 0x001c800001057983 */ /* 0x000ea80000100800 */
[----:B0-----:R-:W0:Y:S02]  /*263a0*/  S2R R2, SR_TID.X ;  /* 0x0000000000027919 */ /* 0x001e240000002100 */
[----:B0-----:R-:W-:-:S05]  /*263b0*/  LOP3.LUT R2, R2, 0x3f, RZ, 0xc0, !PT ;  /* 0x0000003f02027812 */ /* 0x001fca00078ec0ff */
[----:B------:R-:W-:-:S05]  /*263c0*/  IMAD.SHL.U32 R2, R2, 0x2, RZ ;  /* 0x0000000202027824 */ /* 0x000fca00078e00ff */
[----:B------:R0:W-:Y:S02]  /*263d0*/  STS.U16 [R2+0x8880], R19 ;  /* 0x0088801302007388 */ /* 0x0001e40000000400 */
[----:B0-----:R-:W-:Y:S02]  /*263e0*/  PRMT R2, RZ, 0x7610, R2 ;  /* 0x00007610ff027816 */ /* 0x001fe40000000002 */
[----:B--2---:R-:W-:-:S04]  /*263f0*/  @!P1 LOP3.LUT R5, R5, R4, RZ, 0x3c, !PT ;  /* 0x0000000405059212 */ /* 0x004fc800078e3cff */
[----:B------:R-:W-:-:S04]  /*26400*/  @!P1 LOP3.LUT R4, R5, R4, RZ, 0x3c, !PT ;  /* 0x0000000405049212 */ /* 0x000fc800078e3cff */
[----:B------:R-:W-:-:S05]  /*26410*/  @!P1 LOP3.LUT R5, R5, R4, RZ, 0x3c, !PT ;  /* 0x0000000405059212 */ /* 0x000fca00078e3cff */
[----:B------:R-:W2:Y:S04]  /*26420*/  @!P1 LDG.E.U16 R2, [R4.64] ;  /* 0x0000000604029981 */ /* 0x000ea8000c1e1500 */
        /* <DEDUP_REMOVED lines=23> */
[----:B------:R-:W2:Y:S01]  /*265a0*/  @!P1 LDG.E.U16 R2, [R4.64] ;  /* 0x0000000604029981 */ /* 0x000ea2000c1e1500 */
[----:B------:R-:W-:-:S03]  /*265b0*/  PRMT R3, RZ, 0x7610, R3 ;  /* 0x00007610ff037816 */ /* 0x000fc60000000003 */
[----:B--2---:R0:W-:Y:S04]  /*265c0*/  STL [R1+0x40], R2 ;  /* 0x0000400201007387 */ /* 0x0041e80000100800 */
[----:B------:R-:W2:Y:S01]  /*265d0*/  LDL R5, [R1+0x1c1c] ;  /* 0x001c1c0001057983 */ /* 0x000ea20000100800 */
[----:B---3--:R-:W-:Y:S01]  /*265e0*/  @!P1 IMAD.MOV.U32 R4, RZ, RZ, R29 ;  /* 0x000000ffff049224 */ /* 0x008fe200078e001d */
[----:B------:R-:W-:Y:S02]  /*265f0*/  PRMT R22, RZ, 0x7610, R22 ;  /* 0x00007610ff167816 */ /* 0x000fe40000000016 */
[----:B------:R-:W3:Y:S04]  /*26600*/  LDL R29, [R1+0x1ba0] ;  /* 0x001ba000011d7983 */ /* 0x000ee80000100800 */
[----:B--2---:R1:W2:Y:S04]  /*26610*/  @!P1 LDG.E.U16 R3, [R4.64] ;  /* 0x0000000604039981 */ /* 0x0042a8000c1e1500 */
[----:B-1----:R-:W2:Y:S04]  /*26620*/  LDL R4, [R1+0x1bfc] ;  /* 0x001bfc0001047983 */ /* 0x002ea80000100800 */
[----:B------:R-:W2:Y:S04]  /*26630*/  LDL R5, [R1+0x1c00] ;  /* 0x001c000001057983 */ /* 0x000ea80000100800 */
[----:B0-----:R-:W0:Y:S01]  /*26640*/  S2R R2, SR_TID.X ;  /* 0x0000000000027919 */ /* 0x001e220000002100 */
[----:B--2---:R-:W-:-:S04]  /*26650*/  @!P1 LOP3.LUT R5, R5, R4, RZ, 0x3c, !PT ;  /* 0x0000000405059212 */ /* 0x004fc800078e3cff */
[----:B------:R-:W-:-:S04]  /*26660*/  @!P1 LOP3.LUT R4, R5, R4, RZ, 0x3c, !PT ;  /* 0x0000000405049212 */ /* 0x000fc800078e3cff */
[----:B------:R-:W-:-:S05]  /*26670*/  @!P1 LOP3.LUT R5, R5, R4, RZ, 0x3c, !PT ;  /* 0x0000000405059212 */ /* 0x000fca00078e3cff */
[----:B------:R-:W2:Y:S01]  /*26680*/  @!P1 LDG.E.U16 R22, [R4.64] ;  /* 0x0000000604169981 */ /* 0x000ea2000c1e1500 */
[----:B0-----:R-:W-:-:S03]  /*26690*/  LOP3.LUT R2, R2, 0x3f, RZ, 0xc0, !PT ;  /* 0x0000003f02027812 */ /* 0x001fc600078ec0ff */
[----:B------:R0:W-:Y:S02]  /*266a0*/  STL [R1+0x3c], R3 ;  /* 0x00003c0301007387 */ /* 0x0001e40000100800 */
[----:B------:R-:W-:-:S05]  /*266b0*/  IMAD.SHL.U32 R2, R2, 0x2, RZ ;  /* 0x0000000202027824 */ /* 0x000fca00078e00ff */
[----:B0-----:R-:W-:Y:S01]  /*266c0*/  LOP3.LUT R3, R2, 0x10, RZ, 0x3c, !PT ;  /* 0x0000001002037812 */ /* 0x001fe200078e3cff */
[----:B------:R-:W-:Y:S04]  /*266d0*/  STS.U16 [R2+0x9800], R8 ;  /* 0x0098000802007388 */ /* 0x000fe80000000400 */
[----:B------:R-:W-:Y:S04]  /*266e0*/  STS.U16 [R2+0x9880], R9 ;  /* 0x0098800902007388 */ /* 0x000fe80000000400 */
[----:B------:R-:W-:Y:S04]  /*266f0*/  STS.U16 [R3+0x8100], R0 ;  /* 0x0081000003007388 */ /* 0x000fe80000000400 */
[----:B--2---:R0:W-:Y:S04]  /*26700*/  STL [R1+0x38], R22 ;  /* 0x0000381601007387 */ /* 0x0041e80000100800 */
[----:B0-----:R-:W2:Y:S04]  /*26710*/  LDL.LU R22, [R1+0x4730] ;  /* 0x0047300001167983 */ /* 0x001ea80000300800 */
[----:B------:R-:W2:Y:S04]  /*26720*/  LDL R4, [R1+0x1bdc] ;  /* 0x001bdc0001047983 */ /* 0x000ea80000100800 */
[----:B------:R-:W2:Y:S04]  /*26730*/  LDL R5, [R1+0x1be0] ;  /* 0x001be00001057983 */ /* 0x000ea80000100800 */
[----:B------:R-:W3:Y:S01]  /*26740*/  LDL.LU R0, [R1+0x472c] ;  /* 0x00472c0001007983 */ /* 0x000ee20000300800 */
[----:B--2---:R-:W-:-:S04]  /*26750*/  @!P1 LOP3.LUT R5, R5, R4, RZ, 0x3c, !PT ;  /* 0x0000000405059212 */ /* 0x004fc800078e3cff */
[C---:B------:R-:W-:Y:S02]  /*26760*/  @!P1 LOP3.LUT R4, R5.reuse, R4, RZ, 0x3c, !PT ;  /* 0x0000000405049212 */ /* 0x040fe400078e3cff */
[----:B---3--:R-:W-:Y:S02]  /*26770*/  PRMT R0, RZ, 0x7610, R0 ;  /* 0x00007610ff007816 */ /* 0x008fe40000000000 */
[----:B------:R-:W-:-:S05]  /*26780*/  @!P1 LOP3.LUT R5, R5, R4, RZ, 0x3c, !PT ;  /* 0x0000000405059212 */ /* 0x000fca00078e3cff */
[----:B------:R-:W2:Y:S04]  /*26790*/  @!P1 LDG.E.U16 R0, [R4.64] ;  /* 0x0000000604009981 */ /* 0x000ea8000c1e1500 */
[----:B--2---:R0:W-:Y:S04]  /*267a0*/  STL [R1+0x34], R0 ;  /* 0x0000340001007387 */ /* 0x0041e80000100800 */
[----:B0-----:R-:W2:Y:S04]  /*267b0*/  LDL.LU R0, [R1+0x4728] ;  /* 0x0047280001007983 */ /* 0x001ea80000300800 */
[----:B------:R-:W3:Y:S04]  /*267c0*/  LDL R4, [R1+0x1bbc] ;  /* 0x001bbc0001047983 */ /* 0x000ee80000100800 */
[----:B------:R-:W3:Y:S01]  /*267d0*/  LDL R5, [R1+0x1bc0] ;  /* 0x001bc00001057983 */ /* 0x000ee20000100800 */
[----:B------:R-:W-:-:S02]  /*267e0*/  PRMT R27, RZ, 0x7610, R27 ;  /* 0x00007610ff1b7816 */ /* 0x000fc4000000001b */
[----:B---3--:R-:W-:-:S04]  /*267f0*/  @!P1 LOP3.LUT R5, R5, R4, RZ, 0x3c, !PT ;  /* 0x0000000405059212 */ /* 0x008fc800078e3cff */
[----:B------:R-:W-:-:S04]  /*26800*/  @!P1 LOP3.LUT R4, R5, R4, RZ, 0x3c, !PT ;  /* 0x0000000405049212 */ /* 0x000fc800078e3cff */
[----:B------:R-:W-:Y:S01]  /*26810*/  @!P1 LOP3.LUT R5, R5, R4, RZ, 0x3c, !PT ;  /* 0x0000000405059212 */ /* 0x000fe200078e3cff */
[----:B--2---:R0:W-:Y:S04]  /*26820*/  STS.U16 [R3+0x8180], R0 ;  /* 0x0081800003007388 */ /* 0x0041e80000000400 */
[----:B------:R1:W2:Y:S04]  /*26830*/  @!P1 LDG.E.U16 R27, [R4.64] ;  /* 0x00000006041b9981 */ /* 0x0002a8000c1e1500 */
[----:B0-----:R-:W3:Y:S04]  /*26840*/  LDL.LU R0, [R1+0x4724] ;  /* 0x0047240001007983 */ /* 0x001ee80000300800 */
[----:B-1----:R-:W3:Y:S01]  /*26850*/  LDL R5, [R1+0x1b9c] ;  /* 0x001b9c0001057983 */ /* 0x002ee20000100800 */
[----:B------:R-:W-:Y:S01]  /*26860*/  PRMT R26, RZ, 0x7610, R26 ;  /* 0x00007610ff1a7816 */ /* 0x000fe2000000001a */
[----:B------:R-:W-:-:S02]  /*26870*/  @!P1 IMAD.MOV.U32 R4, RZ, RZ, R29 ;  /* 0x000000ffff049224 */ /* 0x000fc400078e001d */
[----:B--2---:R0:W-:Y:S04]  /*26880*/  STL [R1+0x30], R27 ;  /* 0x0000301b01007387 */ /* 0x0041e80000100800 */
[----:B0-----:R-:W2:Y:S04]  /*26890*/  LDL.LU R27, [R1+0x8] ;  /* 0x00000800011b7983 */ /* 0x001ea80000300800 */
[----:B---3--:R0:W3:Y:S01]  /*268a0*/  @!P1 LDG.E.U16 R26, [R4.64] ;  /* 0x00000006041a9981 */ /* 0x0080e2000c1e1500 */
[----:B------:R-:W-:-:S03]  /*268b0*/  PRMT R0, RZ, 0x7610, R0 ;  /* 0x00007610ff007816 */ /* 0x000fc60000000000 */
[----:B------:R-:W2:Y:S04]  /*268c0*/  LDL R29, [R1+0x1b20] ;  /* 0x001b2000011d7983 */ /* 0x000ea80000100800 */
[----:B0-----:R-:W2:Y:S04]  /*268d0*/  LDL R4, [R1+0x1b7c] ;  /* 0x001b7c0001047983 */ /* 0x001ea80000100800 */
[----:B------:R-:W2:Y:S02]  /*268e0*/  LDL R5, [R1+0x1b80] ;  /* 0x001b800001057983 */ /* 0x000ea40000100800 */
[----:B--2---:R-:W-:-:S04]  /*268f0*/  @!P1 LOP3.LUT R5, R5, R4, RZ, 0x3c, !PT ;  /* 0x0000000405059212 */ /* 0x004fc800078e3cff */
[----:B------:R-:W-:-:S04]  /*26900*/  @!P1 LOP3.LUT R4, R5, R4, RZ, 0x3c, !PT ;  /* 0x0000000405049212 */ /* 0x000fc800078e3cff */
[----:B------:R-:W-:-:S05]  /*26910*/  @!P1 LOP3.LUT R5, R5, R4, RZ, 0x3c, !PT ;  /* 0x0000000405059212 */ /* 0x000fca00078e3cff */
[----:B------:R-:W2:Y:S04]  /*26920*/  @!P1 LDG.E.U16 R0, [R4.64] ;  /* 0x0000000604009981 */ /* 0x000ea8000c1e1500 */
[----:B---3--:R0:W-:Y:S04]  /*26930*/  STL [R1+0x2c], R26 ;  /* 0x00002c1a01007387 */ /* 0x0081e80000100800 */
[----:B0-----:R-:W3:Y:S04]  /*26940*/  LDL.LU R26, [R1+0xc] ;  /* 0x00000c00011a7983 */ /* 0x001ee80000300800 */
        /* <DEDUP_REMOVED lines=16> */
[----:B------:R-:W-:-:S05]  /*26a50*/  @!P1 LOP3.LUT R5, R5, R4, RZ, 0x3c, !PT ;  /* 0x0000000405059212 */ /* 0x000fca00078e3cff */
[----:B------:R-:W3:Y:S01]  /*26a60*/  @!P1 LDG.E.U16 R2, [R4.64] ;  /* 0x0000000604029981 */ /* 0x000ee2000c1e1500 */
[----:B--2---:R-:W-:-:S03]  /*26a70*/  PRMT R0, RZ, 0x7610, R0 ;  /* 0x00007610ff007816 */ /* 0x004fc60000000000 */
[----:B---3--:R0:W-:Y:S04]  /*26a80*/  STL [R1+0x20], R2 ;  /* 0x0000200201007387 */ /* 0x0081e80000100800 */
[----:B------:R-:W2:Y:S01]  /*26a90*/  LDL R5, [R1+0x1b1c] ;  /* 0x001b1c0001057983 */ /* 0x000ea20000100800 */
[----:B------:R-:W-:Y:S01]  /*26aa0*/  @!P1 IMAD.MOV.U32 R4, RZ, RZ, R29 ;  /* 0x000000ffff049224 */ /* 0x000fe200078e001d */
[----:B------:R-:W-:Y:S02]  /*26ab0*/  PRMT R20, RZ, 0x7610, R20 ;  /* 0x00007610ff147816 */ /* 0x000fe40000000014 */
[----:B------:R-:W-:Y:S04]  /*26ac0*/  STS.U16 [R3+0x8900], R22 ;  /* 0x0089001603007388 */ /* 0x000fe80000000400 */
[----:B0-----:R-:W0:Y:S04]  /*26ad0*/  S2R R2, SR_TID.X ;  /* 0x0000000000027919 */ /* 0x001e280000002100 */
[----:B------:R-:W3:Y:S04]  /*26ae0*/  LDL R29, [R1+0x1aa0] ;  /* 0x001aa000011d7983 */ /* 0x000ee80000100800 */
[----:B--2---:R1:W2:Y:S04]  /*26af0*/  @!P1 LDG.E.U16 R0, [R4.64] ;  /* 0x0000000604009981 */ /* 0x0042a8000c1e1500 */
[----:B-1----:R-:W2:Y:S04]  /*26b00*/  LDL R4, [R1+0x1afc] ;  /* 0x001afc0001047983 */ /* 0x002ea80000100800 */
[----:B------:R-:W2:Y:S02]  /*26b10*/  LDL R5, [R1+0x1b00] ;  /* 0x001b000001057983 */ /* 0x000ea40000100800 */
[----:B--2---:R-:W-:-:S04]  /*26b20*/  @!P1 LOP3.LUT R5, R5, R4, RZ, 0x3c, !PT ;  /* 0x0000000405059212 */ /* 0x004fc800078e3cff */
[----:B------:R-:W-:-:S04]  /*26b30*/  @!P1 LOP3.LUT R4, R5, R4, RZ, 0x3c, !PT ;  /* 0x0000000405049212 */ /* 0x000fc800078e3cff */
[----:B------:R-:W-:-:S05]  /*26b40*/  @!P1 LOP3.LUT R5, R5, R4, RZ, 0x3c, !PT ;  /* 0x0000000405059212 */ /* 0x000fca00078e3cff */
[----:B------:R-:W2:Y:S01]  /*26b50*/  @!P1 LDG.E.U16 R20, [R4.64] ;  /* 0x0000000604149981 */ /* 0x000ea2000c1e1500 */
[----:B0-----:R-:W-:-:S03]  /*26b60*/  LOP3.LUT R2, R2, 0x3f, RZ, 0xc0, !PT ;  /* 0x0000003f02027812 */ /* 0x001fc600078ec0ff */
[----:B------:R-:W-:Y:S04]  /*26b70*/  STS.U16 [R3+0x8980], R23 ;  /* 0x0089801703007388 */ /* 0x000fe80000000400 */
[----:B------:R-:W-:Y:S01]  /*26b80*/  STS.U16 [R3+0x9100], R16 ;  /* 0x0091001003007388 */ /* 0x000fe20000000400 */
[----:B------:R-:W-:-:S03]  /*26b90*/  IMAD.SHL.U32 R2, R2, 0x2, RZ ;  /* 0x0000000202027824 */ /* 0x000fc600078e00ff */
[----:B----4-:R-:W-:Y:S04]  /*26ba0*/  STS.U16 [R3+0x9180], R17 ;  /* 0x0091801103007388 */ /* 0x010fe80000000400 */
[----:B------:R-:W-:Y:S04]  /*26bb0*/  STS.U16 [R3+0x9900], R10 ;  /* 0x0099000a03007388 */ /* 0x000fe80000000400 */
[----:B------:R-:W-:Y:S04]  /*26bc0*/  STS.U16 [R3+0x9980], R11 ;  /* 0x0099800b03007388 */ /* 0x000fe80000000400 */
[----:B------:R0:W-:Y:S04]  /*26bd0*/  STL [R1+0x46cc], R3 ;  /* 0x0046cc0301007387 */ /* 0x0001e80000100800 */
[----:B0-----:R-:W4:Y:S04]  /*26be0*/  LDL R3, [R1+0x1a9c] ;  /* 0x001a9c0001037983 */ /* 0x001f280000100800 */
[----:B------:R0:W-:Y:S02]  /*26bf0*/  STL [R1+0x1c], R0 ;  /* 0x00001c0001007387 */ /* 0x0001e40000100800 */
[----:B0-----:R-:W-:-:S05]  /*26c00*/  LOP3.LUT R0, R2, 0x20, RZ, 0x3c, !PT ;  /* 0x0000002002007812 */ /* 0x001fca00078e3cff */
        /* <DEDUP_REMOVED lines=18> */
[----:B------:R-:W-:Y:S02]  /*26d30*/  @!P1 LOP3.LUT R5, R5, R4, RZ, 0x3c, !PT ;  /* 0x0000000405059212 */ /* 0x000fe400078e3cff */
[----:B--2---:R-:W-:-:S03]  /*26d40*/  PRMT R27, RZ, 0x7610, R27 ;  /* 0x00007610ff1b7816 */ /* 0x004fc6000000001b */
[----:B------:R0:W2:Y:S02]  /*26d50*/  @!P1 LDG.E.U16 R2, [R4.64] ;  /* 0x0000000604029981 */ /* 0x0000a4000c1e1500 */
[----:B0-----:R-:W-:Y:S02]  /*26d60*/  @!P1 IMAD.MOV.U32 R4, RZ, RZ, R29 ;  /* 0x000000ffff049224 */ /* 0x001fe400078e001d */
[----:B----4-:R-:W-:-:S05]  /*26d70*/  @!P1 IMAD.MOV.U32 R5, RZ, RZ, R3 ;  /* 0x000000ffff059224 */ /* 0x010fca00078e0003 */
[----:B------:R-:W3:Y:S04]  /*26d80*/  @!P1 LDG.E.U16 R27, [R4.64] ;  /* 0x00000006041b9981 */ /* 0x000ee8000c1e1500 */
[----:B------:R0:W-:Y:S04]  /*26d90*/  STS.U16 [R0+0x8280], R26 ;  /* 0x0082801a00007388 */ /* 0x0001e80000000400 */
[----:B0-----:R-:W4:Y:S01]  /*26da0*/  LDL.LU R26, [R1+0x470c] ;  /* 0x00470c00011a7983 */ /* 0x001f220000300800 */
[----:B------:R-:W4:Y:S03]  /*26db0*/  LDL R3, [R1+0x1a1c] ;  /* 0x001a1c0001037983 */ /* 0x000f260000100800 */
[----:B--2---:R0:W-:Y:S04]  /*26dc0*/  STL [R1+0x10], R2 ;  /* 0x0000100201007387 */ /* 0x0041e80000100800 */
[----:B0-----:R-:W2:Y:S01]  /*26dd0*/  LDL R2, [R1+0x1a20] ;  /* 0x001a200001027983 */ /* 0x001ea20000100800 */
[----:B------:R-:W2:Y:S03]  /*26de0*/  LDL.LU R29, [R1+0x11f4] ;  /* 0x0011f400011d7983 */ /* 0x000ea60000300800 */
[----:B---3--:R0:W-:Y:S04]  /*26df0*/  STL [R1+0xc], R27 ;  /* 0x00000c1b01007387 */ /* 0x0081e80000100800 */
[----:B0-----:R-:W3:Y:S01]  /*26e00*/  LDL.LU R27, [R1+0x4708] ;  /* 0x00470800011b7983 */ /* 0x001ee20000300800 */
[----:B------:R-:W2:Y:S02]  /*26e10*/  LDL R4, [R1+0x1a7c] ;  /* 0x001a7c0001047983 */ /* 0x000ea40000100800 */
[----:B------:R-:W2:Y:S01]  /*26e20*/  LDL R5, [R1+0x1a80] ;  /* 0x001a800001057983 */ /* 0x000ea20000100800 */
[----:B------:R-:W-:-:S02]  /*26e30*/  PRMT R20, RZ, 0x7610, R20 ;  /* 0x00007610ff147816 */ /* 0x000fc40000000014 */
[----:B--2---:R-:W-:-:S04]  /*26e40*/  @!P1 LOP3.LUT R5, R5, R4, RZ, 0x3c, !PT ;  /* 0x0000000405059212 */ /* 0x004fc800078e3cff */
[----:B------:R-:W-:-:S04]  /*26e50*/  @!P1 LOP3.LUT R4, R5, R4, RZ, 0x3c, !PT ;  /* 0x0000000405049212 */ /* 0x000fc800078e3cff */
[----:B------:R-:W-:-:S05]  /*26e60*/  @!P1 LOP3.LUT R5, R5, R4, RZ, 0x3c, !PT ;  /* 0x0000000405059212 */ /* 0x000fca00078e3cff */
[----:B------:R-:W2:Y:S04]  /*26e70*/  @!P1 LDG.E.U16 R20, [R4.64] ;  /* 0x0000000604149981 */ /* 0x000ea8000c1e1500 */
[----:B--2---:R0:W-:Y:S04]  /*26e80*/  STL [R1+0x8], R20 ;  /* 0x0000081401007387 */ /* 0x0041e80000100800 */
[----:B0-----:R-:W2:Y:S01]  /*26e90*/  LDL.LU R20, [R1+0x4704] ;  /* 0x0047040001147983 */ /* 0x001ea20000300800 */
        /* <DEDUP_REMOVED lines=15> */
[----:B------:R0:W2:Y:S04]  /*26f90*/  @!P1 LDG.E.U16 R14, [R4.64] ;  /* 0x00000006040e9981 */ /* 0x0000a8000c1e1500 */
[----:B----4-:R-:W-:Y:S01]  /*26fa0*/  STS.U16 [R0+0x8a00], R26 ;  /* 0x008a001a00007388 */ /* 0x010fe20000000400 */
[----:B---3--:R1:W-:Y:S02]  /*26fb0*/  STS.U16 [R0+0x8a80], R27 ;  /* 0x008a801b00007388 */ /* 0x0083e40000000400 */
[----:B0-----:R-:W-:Y:S02]  /*26fc0*/  @!P1 IMAD.MOV.U32 R4, RZ, RZ, R2 ;  /* 0x000000ffff049224 */ /* 0x001fe400078e0002 */
[----:B------:R-:W-:Y:S01]  /*26fd0*/  @!P1 IMAD.MOV.U32 R5, RZ, RZ, R3 ;  /* 0x000000ffff059224 */ /* 0x000fe200078e0003 */
[----:B-1----:R-:W-:-:S06]  /*26fe0*/  PRMT R27, RZ, 0x7610, R27 ;  /* 0x00007610ff1b7816 */ /* 0x002fcc000000001b */
[----:B------:R0:W3:Y:S04]  /*26ff0*/  @!P1 LDG.E.U16 R27, [R4.64] ;  /* 0x00000006041b9981 */ /* 0x0000e8000c1e1500 */
[----:B--2---:R1:W-:Y:S04]  /*27000*/  STL [R1], R14 ;  /* 0x0000000e01007387 */ /* 0x0043e80000100800 */
[----:B-1----:R-:W2:Y:S01]  /*27010*/  LDL.LU R14, [R1+0x46fc] ;  /* 0x0046fc00010e7983 */ /* 0x002ea20000300800 */
[----:B------:R-:W4:Y:S02]  /*27020*/  LDL.LU R3, [R1+0x1e0] ;  /* 0x0001e00001037983 */ /* 0x000f240000300800 */
[----:B0-----:R-:W2:Y:S02]  /*27030*/  LDL R4, [R1+0x19fc] ;  /* 0x0019fc0001047983 */ /* 0x001ea40000100800 */
[----:B------:R-:W2:Y:S01]  /*27040*/  LDL R5, [R1+0x1a00] ;  /* 0x001a000001057983 */ /* 0x000ea20000100800 */
[----:B------:R-:W-:Y:S01]  /*27050*/  PRMT R26, RZ, 0x7610, R26 ;  /* 0x00007610ff1a7816 */ /* 0x000fe2000000001a */
[----:B---3--:R0:W-:Y:S04]  /*27060*/  STL [R1+0x4660], R27 ;  /* 0x0046601b01007387 */ /* 0x0081e80000100800 */
[----:B0-----:R-:W3:Y:S01]  /*27070*/  LDL.LU R27, [R1+0x11f8] ;  /* 0x0011f800011b7983 */ /* 0x001ee20000300800 */
[----:B------:R-:W-:Y:S01]  /*27080*/  STL [R1+0x4664], R0 ;  /* 0x0046640001007387 */ /* 0x000fe20000100800 */
[----:B--2---:R-:W-:-:S04]  /*27090*/  @!P1 LOP3.LUT R5, R5, R4, RZ, 0x3c, !PT ;  /* 0x0000000405059212 */ /* 0x004fc800078e3cff */
[----:B------:R-:W-:-:S04]  /*270a0*/  @!P1 LOP3.LUT R4, R5, R4, RZ, 0x3c, !PT ;  /* 0x0000000405049212 */ /* 0x000fc800078e3cff */
[----:B------:R-:W-:-:S05]  /*270b0*/  @!P1 LOP3.LUT R5, R5, R4, RZ, 0x3c, !PT ;  /* 0x0000000405059212 */ /* 0x000fca00078e3cff */
[----:B------:R0:W2:Y:S04]  /*270c0*/  @!P1 LDG.E.U16 R26, [R4.64] ;  /* 0x00000006041a9981 */ /* 0x0000a8000c1e1500 */
[----:B0-----:R-:W3:Y:S04]  /*270d0*/  LDL R4, [R1+0x19dc] ;  /* 0x0019dc0001047983 */ /* 0x001ee80000100800 */
[----:B------:R-:W3:Y:S04]  /*270e0*/  LDL R5, [R1+0x19e0] ;  /* 0x0019e00001057983 */ /* 0x000ee80000100800 */
[----:B------:R-:W0:Y:S04]  /*270f0*/  S2R R2, SR_TID.X ;  /* 0x0000000000027919 */ /* 0x000e280000002100 */
[----:B------:R-:W-:Y:S01]  /*27100*/  STS.U16 [R0+0x9200], R20 ;  /* 0x0092001400007388 */ /* 0x000fe20000000400 */
[----:B------:R-:W-:Y:S01]  /*27110*/  STS.U16 [R0+0x9280], R21 ;  /* 0x0092801500007388 */ /* 0x000fe20000000400 */
[----:B------:R-:W-:Y:S01]  /*27120*/  PRMT R25, RZ, 0x7610, R25 ;  /* 0x00007610ff197816 */ /* 0x000fe20000000019 */
[----:B------:R-:W-:Y:S01]  /*27130*/  STS.U16 [R0+0x9a00], R14 ;  /* 0x009a000e00007388 */ /* 0x000fe20000000400 */
[----:B------:R1:W-:Y:S04]  /*27140*/  STS.U16 [R0+0x9a80], R15 ;  /* 0x009a800f00007388 */ /* 0x0003e80000000400 */
[----:B-1----:R-:W4:Y:S01]  /*27150*/  LDL R0, [R1+0x19a0] ;  /* 0x0019a00001007983 */ /* 0x002f220000100800 */
[----:B0-----:R-:W-:-:S05]  /*27160*/  LOP3.LUT R2, R2, 0x3f, RZ, 0xc0, !PT ;  /* 0x0000003f02027812 */ /* 0x001fca00078ec0ff */
[----:B------:R-:W-:-:S05]  /*27170*/  IMAD.SHL.U32 R2, R2, 0x2, RZ ;  /* 0x0000000202027824 */ /* 0x000fca00078e00ff */
[----:B------:R-:W-:-:S05]  /*27180*/  LOP3.LUT R2, R2, 0x30, RZ, 0x3c, !PT ;  /* 0x0000003002027812 */ /* 0x000fca00078e3cff */
[----:B------:R-:W-:Y:S04]  /*27190*/  STS.U16 [R2+0x8300], R29 ;  /* 0x0083001d02007388 */ /* 0x000fe80000000400 */
[----:B--2---:R0:W-:Y:S04]  /*271a0*/  STL [R1+0x4668], R26 ;  /* 0x0046681a01007387 */ /* 0x0041e80000100800 */
[----:B0-----:R-:W2:Y:S01]  /*271b0*/  LDL.LU R26, [R1+0x1fc] ;  /* 0x0001fc00011a7983 */ /* 0x001ea20000300800 */
[-C--:B---3--:R-:W-:Y:S01]  /*271c0*/  @!P1 LOP3.LUT R5, R5, R4.reuse, RZ, 0x3c, !PT ;  /* 0x0000000405059212 */ /* 0x088fe200078e3cff */
[----:B------:R-:W3:Y:S03]  /*271d0*/  LDL.LU R29, [R1+0x1e4] ;  /* 0x0001e400011d7983 */ /* 0x000ee60000300800 */
[----:B------:R-:W-:-:S04]  /*271e0*/  @!P1 LOP3.LUT R4, R5, R4, RZ, 0x3c, !PT ;  /* 0x0000000405049212 */ /* 0x000fc800078e3cff */
[----:B------:R-:W-:-:S05]  /*271f0*/  @!P1 LOP3.LUT R5, R5, R4, RZ, 0x3c, !PT ;  /* 0x0000000405059212 */ /* 0x000fca00078e3cff */
[----:B------:R0:W2:Y:S04]  /*27200*/  @!P1 LDG.E.U16 R25, [R4.64] ;  /* 0x0000000604199981 */ /* 0x0000a8000c1e1500 */
[----:B0-----:R-:W3:Y:S04]  /*27210*/  LDL R4, [R1+0x19bc] ;  /* 0x0019bc0001047983 */ /* 0x001ee80000100800 */
[----:B------:R-:W3:Y:S04]  /*27220*/  LDL R5, [R1+0x19c0] ;  /* 0x0019c00001057983 */ /* 0x000ee80000100800 */
[----:B------:R-:W0:Y:S01]  /*27230*/  S2R R2, SR_TID.X ;  /* 0x0000000000027919 */ /* 0x000e220000002100 */
[----:B------:R-:W-:-:S02]  /*27240*/  PRMT R24, RZ, 0x7610, R24 ;  /* 0x00007610ff187816 */ /* 0x000fc40000000018 */
[----:B0-----:R-:W-:-:S05]  /*27250*/  LOP3.LUT R2, R2, 0x3f, RZ, 0xc0, !PT ;  /* 0x0000003f02027812 */ /* 0x001fca00078ec0ff */
[----:B------:R-:W-:Y:S01]  /*27260*/  IMAD.SHL.U32 R2, R2, 0x2, RZ ;  /* 0x0000000202027824 */ /* 0x000fe200078e00ff */
[----:B--2---:R0:W-:Y:S01]  /*27270*/  STL [R1+0x466c], R25 ;  /* 0x00466c1901007387 */ /* 0x0041e20000100800 */
[----:B---3--:R-:W-:-:S03]  /*27280*/  @!P1 LOP3.LUT R5, R5, R4, RZ, 0x3c, !PT ;  /* 0x0000000405059212 */ /* 0x008fc600078e3cff */
[----:B0-----:R-:W-:Y:S02]  /*27290*/  LOP3.LUT R25, R2, 0x30, RZ, 0x3c, !PT ;  /* 0x0000003002197812 */ /* 0x001fe400078e3cff */
[----:B------:R-:W-:-:S04]  /*272a0*/  @!P1 LOP3.LUT R4, R5, R4, RZ, 0x3c, !PT ;  /* 0x0000000405049212 */ /* 0x000fc800078e3cff */
[----:B------:R-:W-:Y:S01]  /*272b0*/  @!P1 LOP3.LUT R5, R5, R4, RZ, 0x3c, !PT ;  /* 0x0000000405059212 */ /* 0x000fe200078e3cff */
[----:B------:R0:W-:Y:S04]  /*272c0*/  STS.U16 [R25+0x8380], R27 ;  /* 0x0083801b19007388 */ /* 0x0001e80000000400 */
[----:B------:R1:W2:Y:S04]  /*272d0*/  @!P1 LDG.E.U16 R24, [R4.64] ;  /* 0x0000000604189981 */ /* 0x0002a8000c1e1500 */
[----:B0-----:R-:W3:Y:S04]  /*272e0*/  LDL.LU R27, [R1+0x198] ;  /* 0x00019800011b7983 */ /* 0x001ee80000300800 */
[----:B-1----:R-:W3:Y:S01]  /*272f0*/  LDL R5, [R1+0x199c] ;  /* 0x00199c0001057983 */ /* 0x002ee20000100800 */
[----:B------:R-:W-:Y:S01]  /*27300*/  PRMT R23, RZ, 0x7610, R23 ;  /* 0x00007610ff177816 */ /* 0x000fe20000000017 */
[----:B----4-:R-:W-:-:S02]  /*27310*/  @!P1 IMAD.MOV.U32 R4, RZ, RZ, R0 ;  /* 0x000000ffff049224 */ /* 0x010fc400078e0000 */
[----:B------:R0:W-:Y:S01]  /*27320*/  STS.U16 [R25+0x8b00], R26 ;  /* 0x008b001a19007388 */ /* 0x0001e20000000400 */
[----:B--2---:R1:W-:Y:S01]  /*27330*/  STL [R1+0x4670], R24 ;  /* 0x0046701801007387 */ /* 0x0043e20000100800 */
[----:B0-----:R-:W2:Y:S02]  /*27340*/  LDL R26, [R1+0x195c] ;  /* 0x00195c00011a7983 */ /* 0x001ea40000100800 */
[----:B------:R-:W4:Y:S01]  /*27350*/  LDL R25, [R1+0x1960] ;  /* 0x0019600001197983 */ /* 0x000f220000100800 */
[----:B------:R-:W-:Y:S01]  /*27360*/  PRMT R22, RZ, 0x7610, R22 ;  /* 0x00007610ff167816 */ /* 0x000fe20000000016 */
[----:B------:R-:W2:Y:S04]  /*27370*/  LDL R0, [R1+0x1940] ;  /* 0x0019400001007983 */ /* 0x000ea80000100800 */
[----:B---3--:R0:W3:Y:S04]  /*27380*/  @!P1 LDG.E.U16 R23, [R4.64] ;  /* 0x0000000604179981 */ /* 0x0080e8000c1e1500 */
[----:B-1----:R-:W2:Y:S04]  /*27390*/  LDL R24, [R1+0x193c] ;  /* 0x00193c0001187983 */ /* 0x002ea80000100800 */
[----:B0-----:R-:W2:Y:S04]  /*273a0*/  LDL R4, [R1+0x197c] ;  /* 0x00197c0001047983 */ /* 0x001ea80000100800 */
[----:B------:R-:W2:Y:S01]  /*273b0*/  LDL R5, [R1+0x1980] ;  /* 0x0019800001057983 */ /* 0x000ea20000100800 */
[----:B------:R-:W-:-:S03]  /*273c0*/  PRMT R21, RZ, 0x7610, R21 ;  /* 0x00007610ff157816 */ /* 0x000fc60000000015 */
[----:B---3--:R0:W-:Y:S01]  /*273d0*/  STL [R1+0x4674], R23 ;  /* 0x0046741701007387 */ /* 0x0081e20000100800 */
[----:B--2---:R-:W-:-:S04]  /*273e0*/  @!P1 LOP3.LUT R5, R5, R4, RZ, 0x3c, !PT ;  /* 0x0000000405059212 */ /* 0x004fc800078e3cff */
[C---:B------:R-:W-:Y:S02]  /*273f0*/  @!P1 LOP3.LUT R4, R5.reuse, R4, RZ, 0x3c, !PT ;  /* 0x0000000405049212 */ /* 0x040fe400078e3cff */
[----:B0-----:R-:W-:Y:S02]  /*27400*/  LOP3.LUT R23, R2, 0x30, RZ, 0x3c, !PT ;  /* 0x0000003002177812 */ /* 0x001fe400078e3cff */
[----:B------:R-:W2:Y:S01]  /*27410*/  LDL.LU R2, [R1+0x200] ;  /* 0x0002000001027983 */ /* 0x000ea20000300800 */
[----:B------:R-:W-:-:S05]  /*27420*/  @!P1 LOP3.LUT R5, R5, R4, RZ, 0x3c, !PT ;  /* 0x0000000405059212 */ /* 0x000fca00078e3cff */
[----:B------:R4:W3:Y:S02]  /*27430*/  @!P1 LDG.E.U16 R22, [R4.64] ;  /* 0x0000000604169981 */ /* 0x0008e4000c1e1500 */
[----:B----4-:R-:W-:Y:S02]  /*27440*/  @!P1 IMAD.MOV.U32 R4, RZ, RZ, R25 ;  /* 0x000000ffff049224 */ /* 0x010fe400078e0019 */
[----:B------:R-:W-:-:S05]  /*27450*/  @!P1 IMAD.MOV.U32 R5, RZ, RZ, R26 ;  /* 0x000000ffff059224 */ /* 0x000fca00078e001a */
[----:B------:R0:W4:Y:S02]  /*27460*/  @!P1 LDG.E.U16 R21, [R4.64] ;  /* 0x0000000604159981 */ /* 0x000124000c1e1500 */
[----:B0-----:R-:W-:Y:S02]  /*27470*/  @!P1 IMAD.MOV.U32 R4, RZ, RZ, R0 ;  /* 0x000000ffff049224 */ /* 0x001fe400078e0000 */
[----:B--2---:R-:W-:Y:S01]  /*27480*/  STS.U16 [R23+0x8b80], R2 ;  /* 0x008b800217007388 */ /* 0x004fe20000000400 */
[----:B------:R0:W-:Y:S03]  /*27490*/  STS.U16 [R23+0x9300], R3 ;  /* 0x0093000317007388 */ /* 0x0001e60000000400 */
[----:B---3--:R1:W-:Y:S04]  /*274a0*/  STL [R1+0x4678], R22 ;  /* 0x0046781601007387 */ /* 0x0083e80000100800 */
[----:B0-----:R-:W2:Y:S04]  /*274b0*/  LDL R3, [R1+0x1920] ;  /* 0x0019200001037983 */ /* 0x001ea80000100800 */
[----:B-1----:R-:W3:Y:S01]  /*274c0*/  LDL R22, [R1+0x191c] ;  /* 0x00191c0001167983 */ /* 0x002ee20000100800 */
[----:B------:R0:W-:Y:S03]  /*274d0*/  STS.U16 [R23+0x9380], R29 ;  /* 0x0093801d17007388 */ /* 0x0001e60000000400 */
[----:B----4-:R-:W-:Y:S01]  /*274e0*/  STL [R1+0x467c], R21 ;  /* 0x00467c1501007387 */ /* 0x010fe20000100800 */
[----:B------:R-:W4:Y:S02]  /*274f0*/  LDL.LU R25, [R1+0x1258] ;  /* 0x0012580001197983 */ /* 0x000f240000300800 */
[----:B------:R-:W4:Y:S01]  /*27500*/  LDL R0, [R1+0x1900] ;  /* 0x0019000001007983 */ /* 0x000f220000100800 */
[----:B0-----:R-:W4:Y:S01]  /*27510*/  LDL R29, [R1+0x18fc] ;  /* 0x0018fc00011d7983 */ /* 0x001f220000100800 */
[----:B------:R-:W-:Y:S01]  /*27520*/  PRMT R20, RZ, 0x7610, R20 ;  /* 0x00007610ff147816 */ /* 0x000fe20000000014 */
[----:B------:R-:W-:Y:S01]  /*27530*/  @!P1 IMAD.MOV.U32 R5, RZ, RZ, R24 ;  /* 0x000000ffff059224 */ /* 0x000fe200078e0018 */
[----:B------:R-:W-:-:S02]  /*27540*/  PRMT R19, RZ, 0x7610, R19 ;  /* 0x00007610ff137816 */ /* 0x000fc40000000013 */
[----:B------:R-:W-:Y:S01]  /*27550*/  PRMT R18, RZ, 0x7610, R18 ;  /* 0x00007610ff127816 */ /* 0x000fe20000000012 */
[----:B------:R-:W4:Y:S04]  /*27560*/  LDL.LU R26, [R1+0x21c] ;  /* 0x00021c00011a7983 */ /* 0x000f280000300800 */
[----:B------:R2:W4:Y:S02]  /*27570*/  @!P1 LDG.E.U16 R20, [R4.64] ;  /* 0x0000000604149981 */ /* 0x000524000c1e1500 */
[----:B--2---:R-:W-:Y:S02]  /*27580*/  @!P1 IMAD.MOV.U32 R4, RZ, RZ, R3 ;  /* 0x000000ffff049224 */ /* 0x004fe400078e0003 */
[----:B---3--:R-:W-:-:S05]  /*27590*/  @!P1 IMAD.MOV.U32 R5, RZ, RZ, R22 ;  /* 0x000000ffff059224 */ /* 0x008fca00078e0016 */
[----:B------:R4:W2:Y:S02]  /*275a0*/  @!P1 LDG.E.U16 R19, [R4.64] ;  /* 0x0000000604139981 */ /* 0x0008a4000c1e1500 */
[----:B----4-:R-:W-:Y:S02]  /*275b0*/  @!P1 IMAD.MOV.U32 R4, RZ, RZ, R0 ;  /* 0x000000ffff049224 */ /* 0x010fe400078e0000 */
[----:B------:R-:W-:-:S05]  /*275c0*/  @!P1 IMAD.MOV.U32 R5, RZ, RZ, R29 ;  /* 0x000000ffff059224 */ /* 0x000fca00078e001d */
[----:B------:R0:W3:Y:S04]  /*275d0*/  @!P1 LDG.E.U16 R18, [R4.64] ;  /* 0x0000000604129981 */ /* 0x0000e8000c1e1500 */
[----:B------:R-:W-:Y:S04]  /*275e0*/  STL [R1+0x4680], R20 ;  /* 0x0046801401007387 */ /* 0x000fe80000100800 */
[----:B------:R1:W-:Y:S01]  /*275f0*/  STS.U16 [R23+0x9b00], R27 ;  /* 0x009b001b17007388 */ /* 0x0003e20000000400 */
[----:B------:R4:W-:Y:S03]  /*27600*/  STS.U16 [R23+0x9b80], R28 ;  /* 0x009b801c17007388 */ /* 0x0009e60000000400 */
[----:B-1----:R-:W3:Y:S01]  /*27610*/  LDL.LU R27, [R1+0x11f0] ;  /* 0x0011f000011b7983 */ /* 0x002ee20000300800 */
[----:B------:R-:W3:Y:S02]  /*27620*/  LDL R24, [R1+0x18e0] ;  /* 0x0018e00001187983 */ /* 0x000ee40000100800 */
[----:B------:R-:W3:Y:S01]  /*27630*/  LDL.LU R3, [R1+0x1f4] ;  /* 0x0001f40001037983 */ /* 0x000ee20000300800 */
[----:B--2---:R1:W-:Y:S01]  /*27640*/  STL [R1+0x4684], R19 ;  /* 0x0046841301007387 */ /* 0x0043e20000100800 */
[----:B----4-:R-:W2:Y:S02]  /*27650*/  LDL.LU R28, [R1+0x46f8] ;  /* 0x0046f800011c7983 */ /* 0x010ea40000300800 */
[----:B0-----:R-:W4:Y:S02]  /*27660*/  LDL R5, [R1+0x18dc] ;  /* 0x0018dc0001057983 */ /* 0x001f240000100800 */
[----:B------:R-:W2:Y:S01]  /*27670*/  LDL R23, [R1+0x18bc] ;  /* 0x0018bc0001177983 */ /* 0x000ea20000100800 */
[----:B------:R-:W2:Y:S04]  /*27680*/  LDL R21, [R1+0x18c0] ;  /* 0x0018c00001157983 */ /* 0x000ea80000100800 */
[----:B------:R-:W2:Y:S04]  /*27690*/  LDL R20, [R1+0x189c] ;  /* 0x00189c0001147983 */ /* 0x000ea80000100800 */
[----:B-1----:R-:W2:Y:S04]  /*276a0*/  LDL R19, [R1+0x18a0] ;  /* 0x0018a00001137983 */ /* 0x002ea80000100800 */
[----:B---3--:R0:W-:Y:S01]  /*276b0*/  STL [R1+0x4688], R18 ;  /* 0x0046881201007387 */ /* 0x0081e20000100800 */
[----:B------:R-:W3:Y:S03]  /*276c0*/  LDL R0, [R1+0x1880] ;  /* 0x0018800001007983 */ /* 0x000ee60000100800 */
[----:B0-----:R-:W3:Y:S01]  /*276d0*/  LDL R18, [R1+0x187c] ;  /* 0x00187c0001127983 */ /* 0x001ee20000100800 */
[----:B------:R-:W-:-:S02]  /*276e0*/  PRMT R17, RZ, 0x7610, R17 ;  /* 0x00007610ff117816 */ /* 0x000fc40000000011 */
[----:B------:R-:W-:Y:S01]  /*276f0*/  PRMT R16, RZ, 0x7610, R16 ;  /* 0x00007610ff107816 */ /* 0x000fe20000000010 */
[----:B------:R-:W-:Y:S01]  /*27700*/  @!P1 IMAD.MOV.U32 R4, RZ, RZ, R24 ;  /* 0x000000ffff049224 */ /* 0x000fe200078e0018 */
[----:B------:R-:W-:Y:S02]  /*27710*/  PRMT R15, RZ, 0x7610, R15 ;  /* 0x00007610ff0f7816 */ /* 0x000fe4000000000f */
[----:B------:R-:W-:Y:S01]  /*27720*/  PRMT R14, RZ, 0x7610, R14 ;  /* 0x00007610ff0e7816 */ /* 0x000fe2000000000e */
[----:B------:R-:W0:Y:S04]  /*27730*/  S2R R2, SR_TID.X ;  /* 0x0000000000027919 */ /* 0x000e280000002100 */
[----:B------:R-:W3:Y:S04]  /*27740*/  LDL.LU R29, [R1+0x1860] ;  /* 0x00186000011d7983 */ /* 0x000ee80000300800 */
[----:B----4-:R2:W4:Y:S02]  /*27750*/  @!P1 LDG.E.U16 R17, [R4.64] ;  /* 0x0000000604119981 */ /* 0x010524000c1e1500 */
[----:B--2---:R-:W-:-:S02]  /*27760*/  @!P1 IMAD.MOV.U32 R4, RZ, RZ, R21 ;  /* 0x000000ffff049224 */ /* 0x004fc400078e0015 */
[----:B------:R-:W-:-:S05]  /*27770*/  @!P1 IMAD.MOV.U32 R5, RZ, RZ, R23 ;  /* 0x000000ffff059224 */ /* 0x000fca00078e0017 */
[----:B------:R1:W2:Y:S02]  /*27780*/  @!P1 LDG.E.U16 R16, [R4.64] ;  /* 0x0000000604109981 */ /* 0x0002a4000c1e1500 */
[----:B-1----:R-:W-:Y:S02]  /*27790*/  @!P1 IMAD.MOV.U32 R4, RZ, RZ, R19 ;  /* 0x000000ffff049224 */ /* 0x002fe400078e0013 */
[----:B------:R-:W-:-:S05]  /*277a0*/  @!P1 IMAD.MOV.U32 R5, RZ, RZ, R20 ;  /* 0x000000ffff059224 */ /* 0x000fca00078e0014 */
[----:B------:R3:W2:Y:S02]  /*277b0*/  @!P1 LDG.E.U16 R15, [R4.64] ;  /* 0x00000006040f9981 */ /* 0x0006a4000c1e1500 */
[----:B---3--:R-:W-:Y:S02]  /*277c0*/  @!P1 IMAD.MOV.U32 R4, RZ, RZ, R0 ;  /* 0x000000ffff049224 */ /* 0x008fe400078e0000 */
[----:B------:R-:W-:-:S05]  /*277d0*/  @!P1 IMAD.MOV.U32 R5, RZ, RZ, R18 ;  /* 0x000000ffff059224 */ /* 0x000fca00078e0012 */
[----:B------:R-:W3:Y:S01]  /*277e0*/  @!P1 LDG.E.U16 R14, [R4.64] ;  /* 0x00000006040e9981 */ /* 0x000ee2000c1e1500 */
[----:B0-----:R-:W-:-:S05]  /*277f0*/  LOP3.LUT R2, R2, 0x3f, RZ, 0xc0, !PT ;  /* 0x0000003f02027812 */ /* 0x001fca00078ec0ff */
[----:B------:R-:W-:-:S05]  /*27800*/  IMAD.SHL.U32 R2, R2, 0x2, RZ ;  /* 0x0000000202027824 */ /* 0x000fca00078e00ff */
[----:B------:R-:W-:-:S05]  /*27810*/  LOP3.LUT R22, R2, 0x40, RZ, 0x3c, !PT ;  /* 0x0000004002167812 */ /* 0x000fca00078e3cff */
[----:B------:R0:W-:Y:S01]  /*27820*/  STS.U16 [R22+0x8400], R28 ;  /* 0x0084001c16007388 */ /* 0x0001e20000000400 */
[----:B------:R1:W-:Y:S03]  /*27830*/  STS.U16 [R22+0x8480], R25 ;  /* 0x0084801916007388 */ /* 0x0003e60000000400 */
[----:B0-----:R-:W3:Y:S01]  /*27840*/  LDL.LU R28, [R1+0x185c] ;  /* 0x00185c00011c7983 */ /* 0x001ee20000300800 */
[----:B------:R-:W-:Y:S03]  /*27850*/  STS.U16 [R22+0x8c00], R26 ;  /* 0x008c001a16007388 */ /* 0x000fe60000000400 */
[----:B----4-:R0:W-:Y:S04]  /*27860*/  STL [R1+0x468c], R17 ;  /* 0x00468c1101007387 */ /* 0x0101e80000100800 */
[----:B--2---:R2:W-:Y:S04]  /*27870*/  STL [R1+0x4690], R16 ;  /* 0x0046901001007387 */ /* 0x0045e80000100800 */
[----:B------:R4:W-:Y:S04]  /*27880*/  STL [R1+0x4694], R15 ;  /* 0x0046940f01007387 */ /* 0x0009e80000100800 */
[----:B---3--:R4:W-:Y:S01]  /*27890*/  STL [R1+0x4698], R14 ;  /* 0x0046980e01007387 */ /* 0x0089e20000100800 */
[----:B-1----:R-:W3:Y:S02]  /*278a0*/  LDL.LU R25, [R1+0x1f8] ;  /* 0x0001f80001197983 */ /* 0x002ee40000300800 */
[----:B0-----:R-:W3:Y:S02]  /*278b0*/  LDL R17, [R1+0x1844] ;  /* 0x0018440001117983 */ /* 0x001ee40000100800 */
[----:B--2---:R-:W2:Y:S01]  /*278c0*/  LDL R16, [R1+0x2024] ;  /* 0x0020240001107983 */ /* 0x004ea20000100800 */
[----:B------:R-:W2:Y:S01]  /*278d0*/  LDL.LU R26, [R1+0x1c8] ;  /* 0x0001c800011a7983 */ /* 0x000ea20000300800 */
[----:B----4-:R-:W4:Y:S03]  /*278e0*/  LDL R15, [R1+0x1834] ;  /* 0x00183400010f7983 */ /* 0x010f260000100800 */
[----:B------:R-:W4:Y:S01]  /*278f0*/  LDL R14, [R1+0x2014] ;  /* 0x00201400010e7983 */ /* 0x000f220000100800 */
[----:B------:R-:W-:Y:S01]  /*27900*/  PRMT R13, RZ, 0x7610, R13 ;  /* 0x00007610ff0d7816 */ /* 0x000fe2000000000d */
[----:B------:R-:W-:Y:S01]  /*27910*/  @!P1 IMAD.MOV.U32 R4, RZ, RZ, R29 ;  /* 0x000000ffff049224 */ /* 0x000fe200078e001d */
[----:B------:R-:W-:-:S02]  /*27920*/  PRMT R12, RZ, 0x7610, R12 ;  /* 0x00007610ff0c7816 */ /* 0x000fc4000000000c */
[----:B------:R-:W-:Y:S01]  /*27930*/  PRMT R11, RZ, 0x7610, R11 ;  /* 0x00007610ff0b7816 */ /* 0x000fe2000000000b */
[----:B------:R-:W-:-:S05]  /*27940*/  @!P1 IMAD.MOV.U32 R5, RZ, RZ, R28 ;  /* 0x000000ffff059224 */ /* 0x000fca00078e001c */
[----:B------:R3:W4:Y:S04]  /*27950*/  @!P1 LDG.E.U16 R13, [R4.64] ;  /* 0x00000006040d9981 */ /* 0x000728000c1e1500 */
[----:B------:R0:W-:Y:S01]  /*27960*/  STS.U16 [R22+0x8c80], R27 ;  /* 0x008c801b16007388 */ /* 0x0001e20000000400 */
[----:B------:R1:W-:Y:S03]  /*27970*/  STS.U16 [R22+0x9400], R3 ;  /* 0x0094000316007388 */ /* 0x0003e60000000400 */
[----:B0-----:R-:W4:Y:S01]  /*27980*/  LDL.LU R27, [R1+0x1d0] ;  /* 0x0001d000011b7983 */ /* 0x001f220000300800 */
[----:B------:R-:W4:Y:S02]  /*27990*/  LDL R0, [R1+0x1ff8] ;  /* 0x001ff80001007983 */ /* 0x000f240000100800 */
[----:B-1----:R-:W4:Y:S02]  /*279a0*/  LDL R3, [R1+0x1ff4] ;  /* 0x001ff40001037983 */ /* 0x002f240000100800 */
[----:B---3--:R-:W-:-:S02]  /*279b0*/  @!P1 IMAD.MOV.U32 R5, RZ, RZ, R17 ;  /* 0x000000ffff059224 */ /* 0x008fc400078e0011 */
[----:B--2---:R-:W-:-:S05]  /*279c0*/  @!P1 IMAD.MOV.U32 R4, RZ, RZ, R16 ;  /* 0x000000ffff049224 */ /* 0x004fca00078e0010 */
[----:B------:R4:W2:Y:S02]  /*279d0*/  @!P1 LDG.E.U16 R12, [R4.64] ;  /* 0x00000006040c9981 */ /* 0x0008a4000c1e1500 */
[----:B----4-:R-:W-:Y:S02]  /*279e0*/  @!P1 IMAD.MOV.U32 R4, RZ, RZ, R14 ;  /* 0x000000ffff049224 */ /* 0x010fe400078e000e */
[----:B------:R-:W-:-:S05]  /*279f0*/  @!P1 IMAD.MOV.U32 R5, RZ, RZ, R15 ;  /* 0x000000ffff059224 */ /* 0x000fca00078e000f */
[----:B------:R0:W3:Y:S04]  /*27a00*/  @!P1 LDG.E.U16 R11, [R4.64] ;  /* 0x00000006040b9981 */ /* 0x0000e8000c1e1500 */
[----:B------:R-:W-:Y:S01]  /*27a10*/  STL [R1+0x2078], R29 ;  /* 0x0020781d01007387 */ /* 0x000fe20000100800 */
[----:B------:R-:W-:Y:S02]  /*27a20*/  STL [R1+0x45bc], R29 ;  /* 0x0045bc1d01007387 */ /* 0x000fe40000100800 */
[----:B------:R-:W-:Y:S02]  /*27a30*/  STL [R1+0x45c4], R29 ;  /* 0x0045c41d01007387 */ /* 0x000fe40000100800 */
[----:B------:R-:W-:Y:S01]  /*27a40*/  STL [R1+0x45cc], R29 ;  /* 0x0045cc1d01007387 */ /* 0x000fe20000100800 */
        /* <DEDUP_REMOVED lines=17> */
[----:B------:R1:W-:Y:S02]  /*27b60*/  STL [R1+0x469c], R29 ;  /* 0x00469c1d01007387 */ /* 0x0003e40000100800 */
[----:B------:R4:W-:Y:S02]  /*27b70*/  STL [R1+0x206c], R28 ;  /* 0x00206c1c01007387 */ /* 0x0009e40000100800 */
[----:B------:R1:W-:Y:S01]  /*27b80*/  STL [R1+0x46a0], R13 ;  /* 0x0046a00d01007387 */ /* 0x0003e20000100800 */
[----:B------:R-:W-:Y:S01]  /*27b90*/  STS.U16 [R22+0x9480], R25 ;  /* 0x0094801916007388 */ /* 0x000fe20000000400 */
[----:B0-----:R-:W-:-:S02]  /*27ba0*/  @!P1 IMAD.MOV.U32 R4, RZ, RZ, R0 ;  /* 0x000000ffff049224 */ /* 0x001fc400078e0000 */
[----:B------:R-:W-:Y:S02]  /*27bb0*/  STS.U16 [R22+0x9c00], R26 ;  /* 0x009c001a16007388 */ /* 0x000fe40000000400 */
[----:B------:R-:W-:Y:S01]  /*27bc0*/  STS.U16 [R22+0x9c80], R27 ;  /* 0x009c801b16007388 */ /* 0x000fe20000000400 */
[----:B------:R-:W-:Y:S01]  /*27bd0*/  PRMT R10, RZ, 0x7610, R10 ;  /* 0x00007610ff0a7816 */ /* 0x000fe2000000000a */
[----:B------:R-:W-:-:S05]  /*27be0*/  @!P1 IMAD.MOV.U32 R5, RZ, RZ, R3 ;  /* 0x000000ffff059224 */ /* 0x000fca00078e0003 */
[----:B------:R0:W4:Y:S04]  /*27bf0*/  @!P1 LDG.E.U16 R10, [R4.64] ;  /* 0x00000006040a9981 */ /* 0x000128000c1e1500 */
[----:B--2---:R-:W-:Y:S01]  /*27c00*/  STL [R1+0x46a4], R12 ;  /* 0x0046a40c01007387 */ /* 0x004fe20000100800 */
[----:B------:R-:W2:Y:S02]  /*27c10*/  LDL.LU R18, [R1+0x1260] ;  /* 0x0012600001127983 */ /* 0x000ea40000300800 */
[----:B------:R-:W2:Y:S01]  /*27c20*/  LDL.LU R19, [R1+0x1238] ;  /* 0x0012380001137983 */ /* 0x000ea20000300800 */
[----:B---3--:R3:W-:Y:S01]  /*27c30*/  STL [R1+0x46a8], R11 ;  /* 0x0046a80b01007387 */ /* 0x0087e20000100800 */
[----:B------:R-:W2:Y:S02]  /*27c40*/  LDL.LU R20, [R1+0x123c] ;  /* 0x00123c0001147983 */ /* 0x000ea40000300800 */
[----:B-1----:R-:W2:Y:S02]  /*27c50*/  LDL R29, [R1+0x1fd4] ;  /* 0x001fd400011d7983 */ /* 0x002ea40000100800 */
[----:B----4-:R-:W4:Y:S01]  /*27c60*/  LDL R28, [R1+0x1fd8] ;  /* 0x001fd800011c7983 */ /* 0x010f220000100800 */
[----:B------:R-:W2:Y:S04]  /*27c70*/  LDL R17, [R1+0x1fb4] ;  /* 0x001fb40001117983 */ /* 0x000ea80000100800 */
[----:B------:R-:W2:Y:S04]  /*27c80*/  LDL R16, [R1+0x1fb8] ;  /* 0x001fb80001107983 */ /* 0x000ea80000100800 */
[----:B------:R-:W2:Y:S04]  /*27c90*/  LDL R15, [R1+0x1f94] ;  /* 0x001f9400010f7983 */ /* 0x000ea80000100800 */
[----:B------:R-:W2:Y:S04]  /*27ca0*/  LDL R14, [R1+0x1f98] ;  /* 0x001f9800010e7983 */ /* 0x000ea80000100800 */
[----:B------:R-:W2:Y:S04]  /*27cb0*/  LDL R13, [R1+0x1f74] ;  /* 0x001f7400010d7983 */ /* 0x000ea80000100800 */
[----:B---3--:R-:W3:Y:S01]  /*27cc0*/  LDL R11, [R1+0x1f78] ;  /* 0x001f7800010b7983 */ /* 0x008ee20000100800 */
[----:B------:R-:W2:Y:S02]  /*27cd0*/  LDL.LU R0, [R1+0x218] ;  /* 0x0002180001007983 */ /* 0x000ea40000300800 */
[----:B------:R-:W2:Y:S02]  /*27ce0*/  LDL.LU R21, [R1+0x214] ;  /* 0x0002140001157983 */ /* 0x000ea40000300800 */
[----:B------:R-:W2:Y:S01]  /*27cf0*/  LDL.LU R22, [R1+0x1f0] ;  /* 0x0001f00001167983 */ /* 0x000ea20000300800 */
[----:B------:R-:W2:Y:S01]  /*27d00*/  LDL.LU R23, [R1+0x1ec] ;  /* 0x0001ec0001177983 */ /* 0x000ea20000300800 */
[----:B------:R-:W2:Y:S02]  /*27d10*/  LDL.LU R24, [R1+0x1270] ;  /* 0x0012700001187983 */ /* 0x000ea40000300800 */
[----:B------:R-:W2:Y:S02]  /*27d20*/  LDL.LU R25, [R1+0x126c] ;  /* 0x00126c0001197983 */ /* 0x000ea40000300800 */
[----:B------:R-:W2:Y:S01]  /*27d30*/  LDL.LU R26, [R1+0x1250] ;  /* 0x00125000011a7983 */ /* 0x000ea20000300800 */
[----:B------:R-:W2:Y:S01]  /*27d40*/  LDL.LU R27, [R1+0x1234] ;  /* 0x00123400011b7983 */ /* 0x000ea20000300800 */
[----:B------:R-:W2:Y:S02]  /*27d50*/  LDL.LU R3, [R1+0x210] ;  /* 0x0002100001037983 */ /* 0x000ea40000300800 */
[----:B0-----:R-:W2:Y:S01]  /*27d60*/  LDL.LU R5, [R1+0x125c] ;  /* 0x00125c0001057983 */ /* 0x001ea20000300800 */
[----:B------:R-:W-:-:S02]  /*27d70*/  LOP3.LUT R12, R2, 0x50, RZ, 0x3c, !PT ;  /* 0x00000050020c7812 */ /* 0x000fc400078e3cff */
[----:B------:R-:W-:Y:S02]  /*27d80*/  PRMT R9, RZ, 0x7610, R9 ;  /* 0x00007610ff097816 */ /* 0x000fe40000000009 */
[----:B------:R-:W-:Y:S02]  /*27d90*/  PRMT R8, RZ, 0x7610, R8 ;  /* 0x00007610ff087816 */ /* 0x000fe40000000008 */
[----:B------:R-:W-:Y:S02]  /*27da0*/  PRMT R7, RZ, 0x7610, R7 ;  /* 0x00007610ff077816 */ /* 0x000fe40000000007 */
[----:B------:R-:W-:Y:S01]  /*27db0*/  PRMT R6, RZ, 0x7610, R6 ;  /* 0x00007610ff067816 */ /* 0x000fe20000000006 */
[----:B----4-:R-:W-:Y:S01]  /*27dc0*/  @!P1 IMAD.MOV.U32 R4, RZ, RZ, R28 ;  /* 0x000000ffff049224 */ /* 0x010fe200078e001c */
[----:B--2---:R0:W-:Y:S02]  /*27dd0*/  STS.U16 [R12+0x8500], R5 ;  /* 0x008500050c007388 */ /* 0x0041e40000000400 */
[----:B0-----:R-:W-:-:S05]  /*27de0*/  @!P1 IMAD.MOV.U32 R5, RZ, RZ, R29 ;  /* 0x000000ffff059224 */ /* 0x001fca00078e001d */
[----:B------:R0:W2:Y:S02]  /*27df0*/  @!P1 LDG.E.U16 R9, [R4.64] ;  /* 0x0000000604099981 */ /* 0x0000a4000c1e1500 */
[----:B0-----:R-:W-:Y:S02]  /*27e00*/  @!P1 IMAD.MOV.U32 R4, RZ, RZ, R16 ;  /* 0x000000ffff049224 */ /* 0x001fe400078e0010 */
[----:B------:R-:W-:-:S05]  /*27e10*/  @!P1 IMAD.MOV.U32 R5, RZ, RZ, R17 ;  /* 0x000000ffff059224 */ /* 0x000fca00078e0011 */
[----:B------:R0:W4:Y:S02]  /*27e20*/  @!P1 LDG.E.U16 R8, [R4.64] ;  /* 0x0000000604089981 */ /* 0x000124000c1e1500 */
[----:B0-----:R-:W-:Y:S02]  /*27e30*/  @!P1 IMAD.MOV.U32 R4, RZ, RZ, R14 ;  /* 0x000000ffff049224 */ /* 0x001fe400078e000e */
[----:B------:R-:W-:-:S05]  /*27e40*/  @!P1 IMAD.MOV.U32 R5, RZ, RZ, R15 ;  /* 0x000000ffff059224 */ /* 0x000fca00078e000f */
[----:B------:R3:W4:Y:S02]  /*27e50*/  @!P1 LDG.E.U16 R7, [R4.64] ;  /* 0x0000000604079981 */ /* 0x000724000c1e1500 */
[----:B---3--:R-:W-:Y:S02]  /*27e60*/  @!P1 IMAD.MOV.U32 R4, RZ, RZ, R11 ;  /* 0x000000ffff049224 */ /* 0x008fe400078e000b */
[----:B------:R-:W-:-:S05]  /*27e70*/  @!P1 IMAD.MOV.U32 R5, RZ, RZ, R13 ;  /* 0x000000ffff059224 */ /* 0x000fca00078e000d */
[----:B------:R-:W3:Y:S04]  /*27e80*/  @!P1 LDG.E.U16 R6, [R4.64] ;  /* 0x0000000604069981 */ /* 0x000ee8000c1e1500 */
[----:B------:R-:W-:Y:S04]  /*27e90*/  STL [R1+0x46ac], R10 ;  /* 0x0046ac0a01007387 */ /* 0x000fe80000100800 */
[----:B--2---:R-:W-:Y:S04]  /*27ea0*/  STL [R1+0x46b0], R9 ;  /* 0x0046b00901007387 */ /* 0x004fe80000100800 */
[----:B----4-:R-:W-:Y:S04]  /*27eb0*/  STL [R1+0x46b4], R8 ;  /* 0x0046b40801007387 */ /* 0x010fe80000100800 */
[----:B------:R-:W-:Y:S04]  /*27ec0*/  STL [R1+0x46b8], R7 ;  /* 0x0046b80701007387 */ /* 0x000fe80000100800 */
[----:B---3--:R0:W-:Y:S04]  /*27ed0*/  STL [R1+0x46bc], R6 ;  /* 0x0046bc0601007387 */ /* 0x0081e80000100800 */
[----:B0-----:R-:W2:Y:S04]  /*27ee0*/  LDL.LU R6, [R1+0x1264] ;  /* 0x0012640001067983 */ /* 0x001ea80000300800 */
[----:B--2---:R0:W-:Y:S04]  /*27ef0*/  STL [R1+0x46e8], R6 ;  /* 0x0046e80601007387 */ /* 0x0041e80000100800 */
[----:B0-----:R-:W2:Y:S04]  /*27f00*/  LDL.LU R6, [R1+0x1dc] ;  /* 0x0001dc0001067983 */ /* 0x001ea80000300800 */
[----:B--2---:R0:W-:Y:S04]  /*27f10*/  STL [R1+0x46f0], R6 ;  /* 0x0046f00601007387 */ /* 0x0041e80000100800 */
[----:B0-----:R-:W2:Y:S04]  /*27f20*/  LDL.LU R6, [R1+0x1e8] ;  /* 0x0001e80001067983 */ /* 0x001ea80000300800 */
[----:B--2---:R0:W-:Y:S04]  /*27f30*/  STL [R1+0x46f4], R6 ;  /* 0x0046f40601007387 */ /* 0x0041e80000100800 */
[----:B0-----:R-:W3:Y:S01]  /*27f40*/  LDL.LU R6, [R1+0x20c] ;  /* 0x00020c0001067983 */ /* 0x001ee20000300800 */
[----:B------:R-:W3:Y:S03]  /*27f50*/  LDL.LU R5, [R1+0x1230] ;  /* 0x0012300001057983 */ /* 0x000ee60000300800 */
[----:B------:R-:W-:Y:S01]  /*27f60*/  STS.U16 [R12+0x8580], R18 ;  /* 0x008580120c007388 */ /* 0x000fe20000000400 */
[----:B------:R-:W-:Y:S02]  /*27f70*/  STS.U16 [R12+0x8d00], R19 ;  /* 0x008d00130c007388 */ /* 0x000fe40000000400 */
[----:B------:R-:W-:Y:S02]  /*27f80*/  STS.U16 [R12+0x8d80], R20 ;  /* 0x008d80140c007388 */ /* 0x000fe40000000400 */
[----:B------:R0:W-:Y:S01]  /*27f90*/  STS.U16 [R12+0x9500], R0 ;  /* 0x009500000c007388 */ /* 0x0001e20000000400 */
[----:B------:R-:W-:Y:S01]  /*27fa0*/  STS.U16 [R12+0x9580], R21 ;  /* 0x009580150c007388 */ /* 0x000fe20000000400 */
[----:B------:R-:W-:Y:S02]  /*27fb0*/  STS.U16 [R12+0x9d00], R22 ;  /* 0x009d00160c007388 */ /* 0x000fe40000000400 */
[----:B------:R1:W-:Y:S01]  /*27fc0*/  STS.U16 [R12+0x9d80], R23 ;  /* 0x009d80170c007388 */ /* 0x0003e20000000400 */
[----:B0-----:R-:W-:-:S05]  /*27fd0*/  LOP3.LUT R0, R2, 0x60, RZ, 0x3c, !PT ;  /* 0x0000006002007812 */ /* 0x001fca00078e3cff */
[----:B------:R0:W-:Y:S01]  /*27fe0*/  STS.U16 [R0+0x8600], R24 ;  /* 0x0086001800007388 */ /* 0x0001e20000000400 */
[----:B------:R4:W-:Y:S02]  /*27ff0*/  STS.U16 [R0+0x8680], R25 ;  /* 0x0086801900007388 */ /* 0x0009e40000000400 */
[----:B------:R-:W-:Y:S02]  /*28000*/  STS.U16 [R0+0x8e00], R26 ;  /* 0x008e001a00007388 */ /* 0x000fe40000000400 */
[----:B------:R-:W-:Y:S01]  /*28010*/  STS.U16 [R0+0x8e80], R27 ;  /* 0x008e801b00007388 */ /* 0x000fe20000000400 */
[----:B------:R-:W-:Y:S01]  /*28020*/  STS.U16 [R0+0x9600], R3 ;  /* 0x0096000300007388 */ /* 0x000fe20000000400 */
[----:B------:R-:W-:-:S03]  /*28030*/  LOP3.LUT R4, R2, 0x70, RZ, 0x3c, !PT ;  /* 0x0000007002047812 */ /* 0x000fc600078e3cff */
[----:B---3--:R3:W-:Y:S01]  /*28040*/  STL [R1+0x46ec], R5 ;  /* 0x0046ec0501007387 */ /* 0x0087e20000100800 */
[----:B------:R-:W2:Y:S02]  /*28050*/  LDL.LU R7, [R1+0x11fc] ;  /* 0x0011fc0001077983 */ /* 0x000ea40000300800 */
[----:B------:R-:W2:Y:S02]  /*28060*/  LDL.LU R8, [R1+0x208] ;  /* 0x0002080001087983 */ /* 0x000ea40000300800 */
[----:B------:R-:W2:Y:S01]  /*28070*/  LDL.LU R9, [R1+0x204] ;  /* 0x0002040001097983 */ /* 0x000ea20000300800 */
[----:B------:R-:W2:Y:S01]  /*28080*/  LDL.LU R10, [R1+0x1d8] ;  /* 0x0001d800010a7983 */ /* 0x000ea20000300800 */
[----:B------:R-:W2:Y:S02]  /*28090*/  LDL.LU R11, [R1+0x1d4] ;  /* 0x0001d400010b7983 */ /* 0x000ea40000300800 */
[----:B-1----:R-:W2:Y:S02]  /*280a0*/  LDL.LU R12, [R1+0x1cc] ;  /* 0x0001cc00010c7983 */ /* 0x002ea40000300800 */
[----:B------:R-:W2:Y:S01]  /*280b0*/  LDL.LU R13, [R1+0x1c4] ;  /* 0x0001c400010d7983 */ /* 0x000ea20000300800 */
[----:B------:R-:W2:Y:S01]  /*280c0*/  LDL.LU R28, [R1+0x1c0] ;  /* 0x0001c000011c7983 */ /* 0x000ea20000300800 */
        /* <DEDUP_REMOVED lines=11> */
[----:B0-----:R-:W2:Y:S01]  /*28180*/  LDL.LU R24, [R1+0x188] ;  /* 0x0001880001187983 */ /* 0x001ea20000300800 */
[----:B----4-:R-:W4:Y:S01]  /*28190*/  LDL.LU R25, [R1+0x184] ;  /* 0x0001840001197983 */ /* 0x010f220000300800 */
[----:B---3--:R-:W-:Y:S01]  /*281a0*/  LOP3.LUT R5, R2, 0x60, RZ, 0x3c, !PT ;  /* 0x0000006002057812 */ /* 0x008fe200078e3cff */
[----:B------:R-:W3:Y:S01]  /*281b0*/  LDL.LU R26, [R1+0x180] ;  /* 0x00018000011a7983 */ /* 0x000ee20000300800 */
[----:B------:R-:W2:Y:S01]  /*281c0*/  LDL.LU R0, [R1+0x17c] ;  /* 0x00017c0001007983 */ /* 0x000ea20000300800 */
[----:B------:R-:W2:Y:S02]  /*281d0*/  LDL.LU R27, [R1+0x178] ;  /* 0x00017800011b7983 */ /* 0x000ea40000300800 */
[----:B------:R-:W2:Y:S02]  /*281e0*/  LDL.LU R3, [R1+0x174] ;  /* 0x0001740001037983 */ /* 0x000ea40000300800 */
[----:B------:R-:W2:Y:S01]  /*281f0*/  LDL.LU R2, [R1+0x1268] ;  /* 0x0012680001027983 */ /* 0x000ea20000300800 */
[----:B------:R0:W-:Y:S04]  /*28200*/  STS.U16 [R5+0x9680], R6 ;  /* 0x0096800605007388 */ /* 0x0001e80000000400 */
[----:B0-----:R-:W2:Y:S04]  /*28210*/  LDL.LU R6, [R1+0x46f4] ;  /* 0x0046f40001067983 */ /* 0x001ea80000300800 */
[----:B--2---:R0:W-:Y:S04]  /*28220*/  STS.U16 [R5+0x9e00], R6 ;  /* 0x009e000605007388 */ /* 0x0041e80000000400 */
[----:B0-----:R-:W2:Y:S04]  /*28230*/  LDL.LU R6, [R1+0x46f0] ;  /* 0x0046f00001067983 */ /* 0x001ea80000300800 */
[----:B--2---:R0:W-:Y:S04]  /*28240*/  STS.U16 [R5+0x9e80], R6 ;  /* 0x009e800605007388 */ /* 0x0041e80000000400 */
[----:B0-----:R-:W2:Y:S01]  /*28250*/  LDL.LU R5, [R1+0x46ec] ;  /* 0x0046ec0001057983 */ /* 0x001ea20000300800 */
[----:B------:R-:W2:Y:S02]  /*28260*/  LDL.LU R6, [R1+0x46e8] ;  /* 0x0046e80001067983 */ /* 0x000ea40000300800 */
[----:B------:R-:W-:Y:S01]  /*28270*/  STS.U16 [R4+0x8700], R2 ;  /* 0x0087000204007388 */ /* 0x000fe20000000400 */
[----:B--2---:R0:W-:Y:S04]  /*28280*/  STS.U16 [R4+0x8780], R6 ;  /* 0x0087800604007388 */ /* 0x0041e80000000400 */
[----:B0-----:R-:W2:Y:S04]  /*28290*/  LDL.LU R6, [R1+0x164] ;  /* 0x0001640001067983 */ /* 0x001ea80000300800 */
[----:B--2---:R0:W-:Y:S04]  /*282a0*/  STL [R1+0x46dc], R6 ;  /* 0x0046dc0601007387 */ /* 0x0041e80000100800 */
[----:B0-----:R-:W2:Y:S04]  /*282b0*/  LDL.LU R6, [R1+0x168] ;  /* 0x0001680001067983 */ /* 0x001ea80000300800 */
[----:B--2---:R0:W-:Y:S04]  /*282c0*/  STL [R1+0x46e0], R6 ;  /* 0x0046e00601007387 */ /* 0x0041e80000100800 */
[----:B0-----:R-:W2:Y:S04]  /*282d0*/  LDL.LU R6, [R1+0x16c] ;  /* 0x00016c0001067983 */ /* 0x001ea80000300800 */
[----:B------:R-:W0:Y:S01]  /*282e0*/  S2R R2, SR_TID.X ;  /* 0x0000000000027919 */ /* 0x000e220000002100 */
[----:B------:R-:W-:Y:S02]  /*282f0*/  STS.U16 [R4+0x8f00], R5 ;  /* 0x008f000504007388 */ /* 0x000fe40000000400 */
[----:B------:R-:W-:Y:S02]  /*28300*/  STS.U16 [R4+0x8f80], R7 ;  /* 0x008f800704007388 */ /* 0x000fe40000000400 */
[----:B------:R-:W-:Y:S01]  /*28310*/  STS.U16 [R4+0x9700], R8 ;  /* 0x0097000804007388 */ /* 0x000fe20000000400 */
[----:B------:R-:W-:Y:S01]  /*28320*/  STS.U16 [R4+0x9780], R9 ;  /* 0x0097800904007388 */ /* 0x000fe20000000400 */
[----:B------:R-:W-:Y:S02]  /*28330*/  STS.U16 [R4+0x9f00], R10 ;  /* 0x009f000a04007388 */ /* 0x000fe40000000400 */
[----:B------:R-:W-:Y:S01]  /*28340*/  STS.U16 [R4+0x9f80], R11 ;  /* 0x009f800b04007388 */ /* 0x000fe20000000400 */
[----:B0-----:R-:W-:Y:S01]  /*28350*/  LOP3.LUT R2, R2, 0x3f, RZ, 0xc0, !PT ;  /* 0x0000003f02027812 */ /* 0x001fe200078ec0ff */
[----:B--2---:R0:W-:Y:S04]  /*28360*/  STL [R1+0x46e4], R6 ;  /* 0x0046e40601007387 */ /* 0x0041e80000100800 */
[----:B0-----:R-:W2:Y:S01]  /*28370*/  LDL.LU R6, [R1+0x170] ;  /* 0x0001700001067983 */ /* 0x001ea20000300800 */
[----:B------:R-:W2:Y:S02]  /*28380*/  LDL.LU R4, [R1+0x160] ;  /* 0x0001600001047983 */ /* 0x000ea40000300800 */
[----:B------:R-:W-:-:S02]  /*28390*/  IMAD.SHL.U32 R2, R2, 0x2, RZ ;  /* 0x0000000202027824 */ /* 0x000fc400078e00ff */
[----:B------:R-:W2:Y:S01]  /*283a0*/  LDL.LU R5, [R1+0x15c] ;  /* 0x00015c0001057983 */ /* 0x000ea20000300800 */
[----:B------:R-:W2:Y:S01]  /*283b0*/  LDL.LU R7, [R1+0x158] ;  /* 0x0001580001077983 */ /* 0x000ea20000300800 */
[----:B------:R-:W2:Y:S02]  /*283c0*/  LDL.LU R8, [R1+0x154] ;  /* 0x0001540001087983 */ /* 0x000ea40000300800 */
[----:B------:R-:W2:Y:S02]  /*283d0*/  LDL.LU R9, [R1+0x150] ;  /* 0x0001500001097983 */ /* 0x000ea40000300800 */
[----:B------:R-:W2:Y:S01]  /*283e0*/  LDL.LU R10, [R1+0x14c] ;  /* 0x00014c00010a7983 */ /* 0x000ea20000300800 */
[----:B------:R0:W-:Y:S04]  /*283f0*/  STS.U16 [R2], R12 ;  /* 0x0000000c02007388 */ /* 0x0001e80000000400 */
[----:B------:R-:W2:Y:S04]  /*28400*/  LDL.LU R11, [R1+0x148] ;  /* 0x00014800010b7983 */ /* 0x000ea80000300800 */
[----:B------:R1:W-:Y:S04]  /*28410*/  STS.U16 [R2+0x200], R13 ;  /* 0x0002000d02007388 */ /* 0x0003e80000000400 */
[----:B------:R1:W-:Y:S04]  /*28420*/  STS.U16 [R2+0x400], R28 ;  /* 0x0004001c02007388 */ /* 0x0003e80000000400 */
[----:B------:R3:W-:Y:S04]  /*28430*/  STS.U16 [R2+0x600], R29 ;  /* 0x0006001d02007388 */ /* 0x0007e80000000400 */
[----:B------:R4:W-:Y:S04]  /*28440*/  STS.U16 [R2+0x800], R14 ;  /* 0x0008000e02007388 */ /* 0x0009e80000000400 */
[----:B------:R4:W-:Y:S04]  /*28450*/  STS.U16 [R2+0xa00], R15 ;  /* 0x000a000f02007388 */ /* 0x0009e80000000400 */
[----:B0-----:R-:W2:Y:S01]  /*28460*/  LDL.LU R12, [R1+0x144] ;  /* 0x00014400010c7983 */ /* 0x001ea20000300800 */
[----:B-1----:R-:W2:Y:S02]  /*28470*/  LDL.LU R13, [R1+0x140] ;  /* 0x00014000010d7983 */ /* 0x002ea40000300800 */
[----:B------:R-:W2:Y:S01]  /*28480*/  LDL.LU R28, [R1+0x13c] ;  /* 0x00013c00011c7983 */ /* 0x000ea20000300800 */
[----:B---3--:R-:W3:Y:S01]  /*28490*/  LDL.LU R29, [R1+0x138] ;  /* 0x00013800011d7983 */ /* 0x008ee20000300800 */
[----:B----4-:R-:W4:Y:S03]  /*284a0*/  LDL.LU R14, [R1+0x134] ;  /* 0x00013400010e7983 */ /* 0x010f260000300800 */
[----:B------:R0:W-:Y:S01]  /*284b0*/  STS.U16 [R2+0xc00], R16 ;  /* 0x000c001002007388 */ /* 0x0001e20000000400 */
[----:B------:R-:W3:Y:S03]  /*284c0*/  LDL.LU R15, [R1+0x130] ;  /* 0x00013000010f7983 */ /* 0x000ee60000300800 */
[----:B------:R1:W-:Y:S04]  /*284d0*/  STS.U16 [R2+0xe00], R17 ;  /* 0x000e001102007388 */ /* 0x0003e80000000400 */
[----:B------:R1:W-:Y:S04]  /*284e0*/  STS.U16 [R2+0x1000], R18 ;  /* 0x0010001202007388 */ /* 0x0003e80000000400 */
[----:B------:R1:W-:Y:S04]  /*284f0*/  STS.U16 [R2+0x1200], R19 ;  /* 0x0012001302007388 */ /* 0x0003e80000000400 */
[----:B------:R1:W-:Y:S04]  /*28500*/  STS.U16 [R2+0x1400], R20 ;  /* 0x0014001402007388 */ /* 0x0003e80000000400 */
[----:B------:R1:W-:Y:S04]  /*28510*/  STS.U16 [R2+0x1600], R21 ;  /* 0x0016001502007388 */ /* 0x0003e80000000400 */
[----:B0-----:R-:W3:Y:S01]  /*28520*/  LDL.LU R16, [R1+0x12c] ;  /* 0x00012c0001107983 */ /* 0x001ee20000300800 */
[----:B-1----:R-:W3:Y:S02]  /*28530*/  LDL.LU R17, [R1+0x128] ;  /* 0x0001280001117983 */ /* 0x002ee40000300800 */
[----:B------:R-:W3:Y:S01]  /*28540*/  LDL.LU R18, [R1+0x124] ;  /* 0x0001240001127983 */ /* 0x000ee20000300800 */
[----:B------:R-:W3:Y:S01]  /*28550*/  LDL.LU R19, [R1+0x120] ;  /* 0x0001200001137983 */ /* 0x000ee20000300800 */
[----:B------:R-:W3:Y:S03]  /*28560*/  LDL.LU R20, [R1+0x11c] ;  /* 0x00011c0001147983 */ /* 0x000ee60000300800 */
        /* <DEDUP_REMOVED lines=15> */
[----:B0-----:R-:W3:Y:S01]  /*28660*/  LDL.LU R27, [R1+0xfc] ;  /* 0x0000fc00011b7983 */ /* 0x001ee20000300800 */
[----:B-1----:R-:W3:Y:S03]  /*28670*/  LDL.LU R3, [R1+0xf8] ;  /* 0x0000f80001037983 */ /* 0x002ee60000300800 */
[----:B--2---:R0:W-:Y:S04]  /*28680*/  STS.U16 [R2+0x2800], R6 ;  /* 0x0028000602007388 */ /* 0x0041e80000000400 */
[----:B0-----:R-:W2:Y:S04]  /*28690*/  LDL.LU R6, [R1+0x46e4] ;  /* 0x0046e40001067983 */ /* 0x001ea80000300800 */
[----:B--2---:R0:W-:Y:S04]  /*286a0*/  STS.U16 [R2+0x2a00], R6 ;  /* 0x002a000602007388 */ /* 0x0041e80000000400 */
[----:B0-----:R-:W2:Y:S04]  /*286b0*/  LDL.LU R6, [R1+0x46e0] ;  /* 0x0046e00001067983 */ /* 0x001ea80000300800 */
[----:B---3--:R-:W-:Y:S04]  /*286c0*/  STS.U16 [R2+0x6400], R3 ;  /* 0x0064000302007388 */ /* 0x008fe80000000400 */
[----:B--2---:R0:W-:Y:S04]  /*286d0*/  STS.U16 [R2+0x2c00], R6 ;  /* 0x002c000602007388 */ /* 0x0041e80000000400 */
[----:B0-----:R-:W2:Y:S01]  /*286e0*/  LDL.LU R6, [R1+0x46dc] ;  /* 0x0046dc0001067983 */ /* 0x001ea20000300800 */
[----:B------:R-:W3:Y:S03]  /*286f0*/  LDL.LU R3, [R1+0xe8] ;  /* 0x0000e80001037983 */ /* 0x000ee60000300800 */
[----:B---3--:R0:W-:Y:S04]  /*28700*/  STL [R1+0x46d0], R3 ;  /* 0x0046d00301007387 */ /* 0x0081e80000100800 */
[----:B0-----:R-:W3:Y:S04]  /*28710*/  LDL.LU R3, [R1+0xec] ;  /* 0x0000ec0001037983 */ /* 0x001ee80000300800 */
[----:B---3--:R0:W-:Y:S04]  /*28720*/  STL [R1+0x46d4], R3 ;  /* 0x0046d40301007387 */ /* 0x0081e80000100800 */
[----:B0-----:R-:W3:Y:S04]  /*28730*/  LDL.LU R3, [R1+0xf0] ;  /* 0x0000f00001037983 */ /* 0x001ee80000300800 */
[----:B--2---:R-:W-:Y:S04]  /*28740*/  STS.U16 [R2+0x2e00], R6 ;  /* 0x002e000602007388 */ /* 0x004fe80000000400 */
[----:B------:R-:W-:Y:S04]  /*28750*/  STS.U16 [R2+0x3000], R4 ;  /* 0x0030000402007388 */ /* 0x000fe80000000400 */
        /* <DEDUP_REMOVED lines=10> */
[----:B----4-:R-:W-:Y:S04]  /*28800*/  STS.U16 [R2+0x4600], R14 ;  /* 0x0046000e02007388 */ /* 0x010fe80000000400 */
[----:B---3--:R0:W-:Y:S04]  /*28810*/  STL [R1+0x46d8], R3 ;  /* 0x0046d80301007387 */ /* 0x0081e80000100800 */
[----:B0-----:R-:W2:Y:S01]  /*28820*/  LDL.LU R3, [R1+0xf4] ;  /* 0x0000f40001037983 */ /* 0x001ea20000300800 */
[----:B------:R-:W3:Y:S02]  /*28830*/  LDL.LU R6, [R1+0xe4] ;  /* 0x0000e40001067983 */ /* 0x000ee40000300800 */
[----:B------:R-:W4:Y:S02]  /*28840*/  LDL.LU R4, [R1+0xe0] ;  /* 0x0000e00001047983 */ /* 0x000f240000300800 */
[----:B------:R-:W3:Y:S01]  /*28850*/  LDL.LU R5, [R1+0xdc] ;  /* 0x0000dc0001057983 */ /* 0x000ee20000300800 */
[----:B------:R-:W3:Y:S01]  /*28860*/  LDL.LU R7, [R1+0xd8] ;  /* 0x0000d80001077983 */ /* 0x000ee20000300800 */
[----:B------:R-:W3:Y:S02]  /*28870*/  LDL.LU R8, [R1+0xd4] ;  /* 0x0000d40001087983 */ /* 0x000ee40000300800 */
[----:B------:R-:W3:Y:S02]  /*28880*/  LDL.LU R9, [R1+0xd0] ;  /* 0x0000d00001097983 */ /* 0x000ee40000300800 */
[----:B------:R-:W3:Y:S01]  /*28890*/  LDL.LU R10, [R1+0xcc] ;  /* 0x0000cc00010a7983 */ /* 0x000ee20000300800 */
[----:B------:R-:W3:Y:S01]  /*288a0*/  LDL.LU R11, [R1+0xc8] ;  /* 0x0000c800010b7983 */ /* 0x000ee20000300800 */
[----:B------:R-:W3:Y:S02]  /*288b0*/  LDL.LU R12, [R1+0xc4] ;  /* 0x0000c400010c7983 */ /* 0x000ee40000300800 */
[----:B------:R-:W3:Y:S02]  /*288c0*/  LDL.LU R13, [R1+0xc0] ;  /* 0x0000c000010d7983 */ /* 0x000ee40000300800 */
[----:B------:R-:W3:Y:S01]  /*288d0*/  LDL.LU R28, [R1+0xbc] ;  /* 0x0000bc00011c7983 */ /* 0x000ee20000300800 */
[----:B------:R-:W3:Y:S04]  /*288e0*/  LDL.LU R29, [R1+0xb8] ;  /* 0x0000b800011d7983 */ /* 0x000ee80000300800 */
        /* <DEDUP_REMOVED lines=43> */
[----:B------:R-:W-:Y:S04]  /*28ba0*/  STS.U16 [R2+0x7400], R7 ;  /* 0x0074000702007388 */ /* 0x000fe80000000400 */
[----:B------:R-:W-:Y:S04]  /*28bb0*/  STS.U16 [R2+0x7600], R8 ;  /* 0x0076000802007388 */ /* 0x000fe80000000400 */
[----:B------:R-:W-:Y:S04]  /*28bc0*/  STS.U16 [R2+0x7800], R9 ;  /* 0x0078000902007388 */ /* 0x000fe80000000400 */
[----:B------:R-:W-:Y:S04]  /*28bd0*/  STS.U16 [R2+0x7a00], R10 ;  /* 0x007a000a02007388 */ /* 0x000fe80000000400 */
[----:B----4-:R-:W-:Y:S04]  /*28be0*/  STS.U16 [R2+0x7000], R4 ;  /* 0x0070000402007388 */ /* 0x010fe80000000400 */
[----:B------:R-:W-:Y:S04]  /*28bf0*/  STS.U16 [R2+0x7200], R5 ;  /* 0x0072000502007388 */ /* 0x000fe80000000400 */
[----:B------:R-:W-:Y:S04]  /*28c00*/  STS.U16 [R2+0x7c00], R11 ;  /* 0x007c000b02007388 */ /* 0x000fe80000000400 */
[----:B------:R-:W-:Y:S01]  /*28c10*/  STS.U16 [R2+0x7e00], R12 ;  /* 0x007e000c02007388 */ /* 0x000fe20000000400 */
[----:B--2---:R-:W-:Y:S02]  /*28c20*/  STS.U16 [R3+0x80], R13 ;  /* 0x0000800d03007388 */ /* 0x004fe40000000400 */
[----:B------:R-:W-:Y:S02]  /*28c30*/  STS.U16 [R3+0x280], R28 ;  /* 0x0002801c03007388 */ /* 0x000fe40000000400 */
[----:B------:R-:W-:Y:S01]  /*28c40*/  STS.U16 [R3+0x480], R29 ;  /* 0x0004801d03007388 */ /* 0x000fe20000000400 */
[----:B------:R-:W-:Y:S01]  /*28c50*/  STS.U16 [R3+0x680], R14 ;  /* 0x0006800e03007388 */ /* 0x000fe20000000400 */
[----:B------:R-:W-:Y:S02]  /*28c60*/  STS.U16 [R3+0x880], R15 ;  /* 0x0008800f03007388 */ /* 0x000fe40000000400 */
[----:B------:R-:W-:Y:S02]  /*28c70*/  STS.U16 [R3+0xa80], R16 ;  /* 0x000a801003007388 */ /* 0x000fe40000000400 */
[----:B------:R-:W-:Y:S01]  /*28c80*/  STS.U16 [R3+0xc80], R17 ;  /* 0x000c801103007388 */ /* 0x000fe20000000400 */
        /* <DEDUP_REMOVED lines=13> */
[----:B------:R0:W-:Y:S04]  /*28d60*/  STS.U16 [R3+0xe80], R18 ;  /* 0x000e801203007388 */ /* 0x0001e80000000400 */
[----:B------:R-:W3:Y:S01]  /*28d70*/  LDL.LU R17, [R1+0x3c] ;  /* 0x00003c0001117983 */ /* 0x000ee20000300800 */
[----:B------:R1:W-:Y:S02]  /*28d80*/  STS.U16 [R3+0x1080], R19 ;  /* 0x0010801303007388 */ /* 0x0003e40000000400 */
[----:B------:R1:W-:Y:S02]  /*28d90*/  STS.U16 [R3+0x1280], R20 ;  /* 0x0012801403007388 */ /* 0x0003e40000000400 */
[----:B------:R1:W-:Y:S01]  /*28da0*/  STS.U16 [R3+0x1480], R21 ;  /* 0x0014801503007388 */ /* 0x0003e20000000400 */
[----:B------:R1:W-:Y:S01]  /*28db0*/  STS.U16 [R3+0x1680], R22 ;  /* 0x0016801603007388 */ /* 0x0003e20000000400 */
[----:B------:R1:W-:Y:S03]  /*28dc0*/  STS.U16 [R3+0x1880], R23 ;  /* 0x0018801703007388 */ /* 0x0003e60000000400 */
[----:B0-----:R-:W3:Y:S01]  /*28dd0*/  LDL.LU R18, [R1+0x38] ;  /* 0x0000380001127983 */ /* 0x001ee20000300800 */
[----:B-1----:R-:W3:Y:S03]  /*28de0*/  LDL.LU R19, [R1+0x34] ;  /* 0x0000340001137983 */ /* 0x002ee60000300800 */
[----:B------:R-:W3:Y:S04]  /*28df0*/  LDL.LU R20, [R1+0x30] ;  /* 0x0000300001147983 */ /* 0x000ee80000300800 */
[----:B------:R-:W3:Y:S01]  /*28e00*/  LDL.LU R21, [R1+0x2c] ;  /* 0x00002c0001157983 */ /* 0x000ee20000300800 */
[----:B------:R-:W3:Y:S02]  /*28e10*/  LDL.LU R22, [R1+0x28] ;  /* 0x0000280001167983 */ /* 0x000ee40000300800 */
[----:B------:R0:W-:Y:S02]  /*28e20*/  STS.U16 [R3+0x1a80], R24 ;  /* 0x001a801803007388 */ /* 0x0001e40000000400 */
[----:B------:R-:W3:Y:S01]  /*28e30*/  LDL.LU R23, [R1+0x24] ;  /* 0x0000240001177983 */ /* 0x000ee20000300800 */
[----:B------:R1:W-:Y:S01]  /*28e40*/  STS.U16 [R3+0x1c80], R25 ;  /* 0x001c801903007388 */ /* 0x0003e20000000400 */
[----:B------:R1:W-:Y:S02]  /*28e50*/  STS.U16 [R3+0x1e80], R26 ;  /* 0x001e801a03007388 */ /* 0x0003e40000000400 */
[----:B------:R1:W-:Y:S02]  /*28e60*/  STS.U16 [R3+0x2080], R0 ;  /* 0x0020800003007388 */ /* 0x0003e40000000400 */
[----:B------:R1:W-:Y:S01]  /*28e70*/  STS.U16 [R3+0x2280], R27 ;  /* 0x0022801b03007388 */ /* 0x0003e20000000400 */
[----:B0-----:R-:W3:Y:S01]  /*28e80*/  LDL.LU R24, [R1+0x20] ;  /* 0x0000200001187983 */ /* 0x001ee20000300800 */
[----:B-1----:R-:W3:Y:S02]  /*28e90*/  LDL.LU R25, [R1+0x1c] ;  /* 0x00001c0001197983 */ /* 0x002ee40000300800 */
[----:B------:R-:W3:Y:S01]  /*28ea0*/  LDL.LU R26, [R1+0x18] ;  /* 0x00001800011a7983 */ /* 0x000ee20000300800 */
[----:B------:R-:W3:Y:S01]  /*28eb0*/  LDL.LU R0, [R1+0x14] ;  /* 0x0000140001007983 */ /* 0x000ee20000300800 */
[----:B------:R-:W3:Y:S02]  /*28ec0*/  LDL.LU R27, [R1+0x10] ;  /* 0x00001000011b7983 */ /* 0x000ee40000300800 */
[----:B------:R-:W3:Y:S02]  /*28ed0*/  LDL.LU R2, [R1+0xc] ;  /* 0x00000c0001027983 */ /* 0x000ee40000300800 */
[----:B------:R-:W3:Y:S01]  /*28ee0*/  LDL.LU R4, [R1+0x8] ;  /* 0x0000080001047983 */ /* 0x000ee20000300800 */
[----:B------:R-:W3:Y:S01]  /*28ef0*/  LDL.LU R5, [R1+0x4] ;  /* 0x0000040001057983 */ /* 0x000ee20000300800 */
[----:B------:R-:W3:Y:S03]  /*28f00*/  LDL.LU R28, [R1] ;  /* 0x00000000011c7983 */ /* 0x000ee60000300800 */
[----:B--2---:R0:W-:Y:S04]  /*28f10*/  STS.U16 [R3+0x2480], R6 ;  /* 0x0024800603007388 */ /* 0x0041e80000000400 */
[----:B0-----:R-:W2:Y:S04]  /*28f20*/  LDL.LU R6, [R1+0x46c8] ;  /* 0x0046c80001067983 */ /* 0x001ea80000300800 */
[----:B--2---:R0:W-:Y:S04]  /*28f30*/  STS.U16 [R3+0x2680], R6 ;  /* 0x0026800603007388 */ /* 0x0041e80000000400 */
[----:B0-----:R-:W2:Y:S04]  /*28f40*/  LDL.LU R6, [R1+0x46c4] ;  /* 0x0046c40001067983 */ /* 0x001ea80000300800 */
[----:B--2---:R0:W-:Y:S04]  /*28f50*/  STS.U16 [R3+0x2880], R6 ;  /* 0x0028800603007388 */ /* 0x0041e80000000400 */
[----:B0-----:R-:W2:Y:S04]  /*28f60*/  LDL.LU R6, [R1+0x46c0] ;  /* 0x0046c00001067983 */ /* 0x001ea80000300800 */
[----:B--2---:R0:W-:Y:S01]  /*28f70*/  STS.U16 [R3+0x2a80], R6 ;  /* 0x002a800603007388 */ /* 0x0041e20000000400 */
[----:B---3--:R1:W-:Y:S02]  /*28f80*/  STS.U16 [R3+0x2c80], R7 ;  /* 0x002c800703007388 */ /* 0x0083e40000000400 */
[----:B----4-:R2:W-:Y:S02]  /*28f90*/  STS.U16 [R3+0x2e80], R8 ;  /* 0x002e800803007388 */ /* 0x0105e40000000400 */
[----:B------:R3:W-:Y:S01]  /*28fa0*/  STS.U16 [R3+0x3080], R9 ;  /* 0x0030800903007388 */ /* 0x0007e20000000400 */
[----:B------:R3:W-:Y:S01]  /*28fb0*/  STS.U16 [R3+0x3280], R10 ;  /* 0x0032800a03007388 */ /* 0x0007e20000000400 */
[----:B------:R3:W-:Y:S03]  /*28fc0*/  STS.U16 [R3+0x3480], R11 ;  /* 0x0034800b03007388 */ /* 0x0007e60000000400 */
[----:B0-----:R-:W4:Y:S01]  /*28fd0*/  LDL.LU R6, [R1+0x46bc] ;  /* 0x0046bc0001067983 */ /* 0x001f220000300800 */
[----:B-1----:R-:W4:Y:S02]  /*28fe0*/  LDL.LU R7, [R1+0x46b8] ;  /* 0x0046b80001077983 */ /* 0x002f240000300800 */
[----:B--2---:R-:W2:Y:S02]  /*28ff0*/  LDL.LU R8, [R1+0x46b4] ;  /* 0x0046b40001087983 */ /* 0x004ea40000300800 */
[----:B---3--:R-:W3:Y:S01]  /*29000*/  LDL.LU R9, [R1+0x46b0] ;  /* 0x0046b00001097983 */ /* 0x008ee20000300800 */
[----:B------:R-:W2:Y:S01]  /*29010*/  LDL.LU R10, [R1+0x46ac] ;  /* 0x0046ac00010a7983 */ /* 0x000ea20000300800 */
[----:B------:R-:W2:Y:S03]  /*29020*/  LDL.LU R11, [R1+0x46a8] ;  /* 0x0046a800010b7983 */ /* 0x000ea60000300800 */
[----:B------:R0:W-:Y:S01]  /*29030*/  STS.U16 [R3+0x3680], R12 ;  /* 0x0036800c03007388 */ /* 0x0001e20000000400 */
[----:B------:R1:W-:Y:S02]  /*29040*/  STS.U16 [R3+0x3880], R13 ;  /* 0x0038800d03007388 */ /* 0x0003e40000000400 */
[----:B------:R1:W-:Y:S02]  /*29050*/  STS.U16 [R3+0x3a80], R29 ;  /* 0x003a801d03007388 */ /* 0x0003e40000000400 */
[----:B------:R1:W-:Y:S01]  /*29060*/  STS.U16 [R3+0x3c80], R14 ;  /* 0x003c800e03007388 */ /* 0x0003e20000000400 */
[----:B------:R1:W-:Y:S01]  /*29070*/  STS.U16 [R3+0x3e80], R15 ;  /* 0x003e800f03007388 */ /* 0x0003e20000000400 */
[----:B------:R1:W-:Y:S03]  /*29080*/  STS.U16 [R3+0x4080], R16 ;  /* 0x0040801003007388 */ /* 0x0003e60000000400 */
[----:B0-----:R-:W2:Y:S01]  /*29090*/  LDL.LU R12, [R1+0x46a4] ;  /* 0x0046a400010c7983 */ /* 0x001ea20000300800 */
[----:B-1----:R-:W2:Y:S03]  /*290a0*/  LDL.LU R13, [R1+0x46a0] ;  /* 0x0046a000010d7983 */ /* 0x002ea60000300800 */
[----:B------:R-:W2:Y:S01]  /*290b0*/  LDL.LU R29, [R1+0x469c] ;  /* 0x00469c00011d7983 */ /* 0x000ea20000300800 */
[----:B------:R-:W2:Y:S03]  /*290c0*/  LDL.LU R14, [R1+0x4698] ;  /* 0x00469800010e7983 */ /* 0x000ea60000300800 */
        /* <DEDUP_REMOVED lines=26> */
[----:B------:R-:W-:Y:S01]  /*29270*/  STS.U16 [R3+0x5a80], R2 ;  /* 0x005a800203007388 */ /* 0x000fe20000000400 */
[----:B------:R0:W-:Y:S02]  /*29280*/  STS.U16 [R3+0x5c80], R4 ;  /* 0x005c800403007388 */ /* 0x0001e40000000400 */
[----:B------:R1:W-:Y:S01]  /*29290*/  STS.U16 [R3+0x5e80], R5 ;  /* 0x005e800503007388 */ /* 0x0003e20000000400 */
[----:B0-----:R-:W3:Y:S04]  /*292a0*/  LDL R4, [R1+0x2020] ;  /* 0x0020200001047983 */ /* 0x001ee80000100800 */
[----:B-1----:R-:W3:Y:S01]  /*292b0*/  LDL R5, [R1+0x1840] ;  /* 0x0018400001057983 */ /* 0x002ee20000100800 */
[----:B------:R-:W-:Y:S03]  /*292c0*/  STS.U16 [R3+0x6080], R28 ;  /* 0x0060801c03007388 */ /* 0x000fe60000000400 */
[----:B--2---:R-:W-:Y:S04]  /*292d0*/  STS.U16 [R3+0x6280], R27 ;  /* 0x0062801b03007388 */ /* 0x004fe80000000400 */
[----:B------:R0:W-:Y:S01]  /*292e0*/  STL [R1+0x4658], R27 ;  /* 0x0046581b01007387 */ /* 0x0001e20000100800 */
[----:B------:R-:W-:Y:S01]  /*292f0*/  STS.U16 [R3+0x6480], R26 ;  /* 0x0064801a03007388 */ /* 0x000fe20000000400 */
[----:B0-----:R-:W-:-:S02]  /*29300*/  PRMT R27, RZ, 0x7610, R27 ;  /* 0x00007610ff1b7816 */ /* 0x001fc4000000001b */
[----:B------:R-:W2:Y:S04]  /*29310*/  LDL.LU R28, [R1+0x1858] ;  /* 0x00185800011c7983 */ /* 0x000ea80000300800 */
[----:B---3--:R-:W3:Y:S04]  /*29320*/  @!P1 LDG.E.U16 R27, [R4.64] ;  /* 0x00000006041b9981 */ /* 0x008ee8000c1e1500 */
[----:B------:R-:W-:Y:S01]  /*29330*/  STS.U16 [R3+0x6680], R25 ;  /* 0x0066801903007388 */ /* 0x000fe20000000400 */
[----:B------:R-:W-:Y:S02]  /*29340*/  STS.U16 [R3+0x6880], R24 ;  /* 0x0068801803007388 */ /* 0x000fe40000000400 */
[----:B------:R-:W-:Y:S02]  /*29350*/  STS.U16 [R3+0x6a80], R23 ;  /* 0x006a801703007388 */ /* 0x000fe40000000400 */
[----:B------:R-:W-:Y:S01]  /*29360*/  STS.U16 [R3+0x6c80], R22 ;  /* 0x006c801603007388 */ /* 0x000fe20000000400 */
        /* <DEDUP_REMOVED lines=8> */
[----:B------:R0:W-:Y:S01]  /*293f0*/  STS.U16 [R3+0x7e80], R13 ;  /* 0x007e800d03007388 */ /* 0x0001e20000000400 */
[----:B------:R-:W-:Y:S02]  /*29400*/  STS.U16 [R0+0x100], R12 ;  /* 0x0001000c00007388 */ /* 0x000fe40000000400 */
[----:B------:R-:W-:Y:S02]  /*29410*/  STS.U16 [R0+0x300], R11 ;  /* 0x0003000b00007388 */ /* 0x000fe40000000400 */
[----:B------:R-:W-:Y:S01]  /*29420*/  STS.U16 [R0+0x500], R10 ;  /* 0x0005000a00007388 */ /* 0x000fe20000000400 */
[----:B------:R-:W-:Y:S01]  /*29430*/  STS.U16 [R0+0x700], R9 ;  /* 0x0007000900007388 */ /* 0x000fe20000000400 */
[----:B------:R-:W-:Y:S02]  /*29440*/  STS.U16 [R0+0x900], R8 ;  /* 0x0009000800007388 */ /* 0x000fe40000000400 */
[----:B----4-:R-:W-:Y:S02]  /*29450*/  STS.U16 [R0+0xb00], R7 ;  /* 0x000b000700007388 */ /* 0x010fe40000000400 */
[----:B------:R1:W-:Y:S01]  /*29460*/  STS.U16 [R0+0xd00], R6 ;  /* 0x000d000600007388 */ /* 0x0003e20000000400 */
[----:B0-----:R-:W4:Y:S01]  /*29470*/  LDL.LU R3, [R1+0x1854] ;  /* 0x0018540001037983 */ /* 0x001f220000300800 */
[----:B------:R-:W2:Y:S03]  /*29480*/  LDL.LU R2, [R1+0x184c] ;  /* 0x00184c0001027983 */ /* 0x000ea60000300800 */
[----:B-1----:R-:W2:Y:S04]  /*29490*/  LDL.LU R0, [R1+0x465c] ;  /* 0x00465c0001007983 */ /* 0x002ea80000300800 */
        /* <DEDUP_REMOVED lines=363> */
[----:B------:R-:W2:Y:S02]  /*2ab50*/  LDL R5, [R1+0x1d38] ;  /* 0x001d380001057983 */ /* 0x000ea40000100800 */
[----:B--2---:R-:W-:-:S02]  /*2ab60*/  @!P1 LOP3.LUT R5, R5, R4, RZ, 0x3c, !PT ;  /* 0x0000000405059212 */ /* 0x004fc400078e3cff */
[----:B------:R-:W-:Y:S02]  /*2ab70*/  PRMT R0, RZ, 0x7610, R0 ;  /* 0x00007610ff007816 */ /* 0x000fe40000000000 */
        /* <DEDUP_REMOVED lines=462> */
[----:B0-----:R-:W2:Y:S04]  /*2c860*/  LDL R4, [R1+0x19f4] ;  /* 0x0019f40001047983 */ /* 0x001ea80000100800 */
[----:B------:R-:W2:Y:S01]  /*2c870*/  LDL R5, [R1+0x19f8] ;  /* 0x0019f80001057983 */ /* 0x000ea20000100800 */
[----:B------:R-:W-:Y:S02]  /*2c880*/  PRMT R0, RZ, 0x7610, R0 ;  /* 0x00007610ff007816 */ /* 0x000fe40000000000 */
[----:B--2---:R-:W-:-:S04]  /*2c890*/  @!P1 LOP3.LUT R5, R5, R4, RZ, 0x3c, !PT ;  /* 0x0000000405059212 */ /* 0x004fc800078e3cff */
[----:B------:R-:W-:-:S04]  /*2c8a0*/  @!P1 LOP3.LUT R4, R5, R4, RZ, 0x3c, !PT ;  /* 0x0000000405049212 */ /* 0x000fc800078e3cff */
[----:B------:R-:W-:-:S05]  /*2c8b0*/  @!P1 LOP3.LUT R5, R5, R4, RZ, 0x3c, !PT ;  /* 0x0000000405059212 */ /* 0x000fca00078e3cff */
[----:B------:R-:W2:Y:S04]  /*2c8c0*/  @!P1 LDG.E.U16 R0, [R4.64] ;  /* 0x0000000604009981 */ /* 0x000ea8000c1e1500 */
[----:B------:R0:W-:Y:S04]  /*2c8d0*/  STL [R1+0x18], R29 ;  /* 0x0000181d01007387 */ /* 0x0001e80000100800 */
[----:B0-----:R-:W3:Y:S04]  /*2c8e0*/  LDL R29, [R1+0x19b0] ;  /* 0x0019b000011d7983 */ /* 0x001ee80000100800 */
        /* <DEDUP_REMOVED lines=38> */
[----:B------:R-:W4:Y:S02]  /*2cb50*/  LDL R5, [R1+0x19ac] ;  /* 0x0019ac0001057983 */ /* 0x000f240000100800 */
[----:B---3--:R-:W-:Y:S01]  /*2cb60*/  @!P1 IMAD.MOV.U32 R4, RZ, RZ, R29 ;  /* 0x000000ffff049224 */ /* 0x008fe200078e001d */
[----:B------:R-:W-:Y:S01]  /*2cb70*/  PRMT R27, RZ, 0x7610, R27 ;  /* 0x00007610ff1b7816 */ /* 0x000fe2000000001b */
[----:B------:R-:W3:Y:S01]  /*2cb80*/  LDL R29, [R1+0x1938] ;  /* 0x00193800011d7983 */ /* 0x000ee20000100800 */
[----:B--2---:R-:W-:-:S06]  /*2cb90*/  PRMT R0, RZ, 0x7610, R0 ;  /* 0x00007610ff007816 */ /* 0x004fcc0000000000 */
[----:B----4-:R0:W2:Y:S04]  /*2cba0*/  @!P1 LDG.E.U16 R0, [R4.64] ;  /* 0x0000000604009981 */ /* 0x0100a8000c1e1500 */
[----:B0-----:R-:W4:Y:S04]  /*2cbb0*/  LDL R4, [R1+0x1994] ;  /* 0x0019940001047983 */ /* 0x001f280000100800 */
[----:B------:R-:W4:Y:S02]  /*2cbc0*/  LDL R5, [R1+0x1998] ;  /* 0x0019980001057983 */ /* 0x000f240000100800 */
[----:B----4-:R-:W-:-:S04]  /*2cbd0*/  @!P1 LOP3.LUT R5, R5, R4, RZ, 0x3c, !PT ;  /* 0x0000000405059212 */ /* 0x010fc800078e3cff */
[----:B------:R-:W-:-:S04]  /*2cbe0*/  @!P1 LOP3.LUT R4, R5, R4, RZ, 0x3c, !PT ;  /* 0x0000000405049212 */ /* 0x000fc800078e3cff */
[----:B------:R-:W-:Y:S01]  /*2cbf0*/  @!P1 LOP3.LUT R5, R5, R4, RZ, 0x3c, !PT ;  /* 0x0000000405059212 */ /* 0x000fe200078e3cff */
[----:B--2---:R0:W-:Y:S04]  /*2cc00*/  STL [R1+0x4468], R0 ;  /* 0x0044680001007387 */ /* 0x0041e80000100800 */
[----:B------:R1:W2:Y:S01]  /*2cc10*/  @!P1 LDG.E.U16 R27, [R4.64] ;  /* 0x00000006041b9981 */ /* 0x0002a2000c1e1500 */
[----:B------:R-:W-:-:S03]  /*2cc20*/  PRMT R26, RZ, 0x7610, R26 ;  /* 0x00007610ff1a7816 */ /* 0x000fc6000000001a */
[----:B0-----:R-:W4:Y:S04]  /*2cc30*/  LDL R0, [R1+0x1918] ;  /* 0x0019180001007983 */ /* 0x001f280000100800 */
[----:B-1----:R-:W2:Y:S04]  /*2cc40*/  LDL R4, [R1+0x1974] ;  /* 0x0019740001047983 */ /* 0x002ea80000100800 */
[----:B------:R-:W2:Y:S02]  /*2cc50*/  LDL R5, [R1+0x1978] ;  /* 0x0019780001057983 */ /* 0x000ea40000100800 */
[----:B--2---:R-:W-:-:S04]  /*2cc60*/  @!P1 LOP3.LUT R5, R5, R4, RZ, 0x3c, !PT ;  /* 0x0000000405059212 */ /* 0x004fc800078e3cff */
[----:B------:R-:W-:-:S04]  /*2cc70*/  @!P1 LOP3.LUT R4, R5, R4, RZ, 0x3c, !PT ;  /* 0x0000000405049212 */ /* 0x000fc800078e3cff */
[----:B------:R-:W-:Y:S01]  /*2cc80*/  @!P1 LOP3.LUT R5, R5, R4, RZ, 0x3c, !PT ;  /* 0x0000000405059212 */ /* 0x000fe200078e3cff */
[----:B------:R0:W-:Y:S04]  /*2cc90*/  STL [R1+0x44a4], R27 ;  /* 0x0044a41b01007387 */ /* 0x0001e80000100800 */
[----:B------:R1:W2:Y:S01]  /*2cca0*/  @!P1 LDG.E.U16 R26, [R4.64] ;  /* 0x00000006041a9981 */ /* 0x0002a2000c1e1500 */
[----:B------:R-:W-:-:S03]  /*2ccb0*/  PRMT R25, RZ, 0x7610, R25 ;  /* 0x00007610ff197816 */ /* 0x000fc60000000019 */
[----:B0-----:R-:W2:Y:S04]  /*2ccc0*/  LDL R27, [R1+0x1934] ;  /* 0x00193400011b7983 */ /* 0x001ea80000100800 */
[----:B-1----:R-:W2:Y:S04]  /*2ccd0*/  LDL R4, [R1+0x1954] ;  /* 0x0019540001047983 */ /* 0x002ea80000100800 */
[----:B------:R-:W2:Y:S02]  /*2cce0*/  LDL R5, [R1+0x1958] ;  /* 0x0019580001057983 */ /* 0x000ea40000100800 */
[----:B--2---:R-:W-:-:S04]  /*2ccf0*/  @!P1 LOP3.LUT R5, R5, R4, RZ, 0x3c, !PT ;  /* 0x0000000405059212 */ /* 0x004fc800078e3cff */
[----:B------:R-:W-:-:S04]  /*2cd00*/  @!P1 LOP3.LUT R4, R5, R4, RZ, 0x3c, !PT ;  /* 0x0000000405049212 */ /* 0x000fc800078e3cff */
[----:B------:R-:W-:-:S05]  /*2cd10*/  @!P1 LOP3.LUT R5, R5, R4, RZ, 0x3c, !PT ;  /* 0x0000000405059212 */ /* 0x000fca00078e3cff */
[----:B------:R3:W2:Y:S01]  /*2cd20*/  @!P1 LDG.E.U16 R25, [R4.64] ;  /* 0x0000000604199981 */ /* 0x0006a2000c1e1500 */
[----:B------:R-:W-:-:S03]  /*2cd30*/  PRMT R24, RZ, 0x7610, R24 ;  /* 0x00007610ff187816 */ /* 0x000fc60000000018 */
[----:B------:R0:W-:Y:S01]  /*2cd40*/  STL [R1+0x44a8], R26 ;  /* 0x0044a81a01007387 */ /* 0x0001e20000100800 */
[----:B---3--:R-:W-:Y:S02]  /*2cd50*/  @!P1 IMAD.MOV.U32 R4, RZ, RZ, R29 ;  /* 0x000000ffff049224 */ /* 0x008fe400078e001d */
[----:B------:R-:W-:-:S05]  /*2cd60*/  @!P1 IMAD.MOV.U32 R5, RZ, RZ, R27 ;  /* 0x000000ffff059224 */ /* 0x000fca00078e001b */
[----:B------:R4:W3:Y:S04]  /*2cd70*/  @!P1 LDG.E.U16 R24, [R4.64] ;  /* 0x0000000604189981 */ /* 0x0008e8000c1e1500 */
[----:B--2---:R1:W-:Y:S01]  /*2cd80*/  STL [R1+0x44ac], R25 ;  /* 0x0044ac1901007387 */ /* 0x0043e20000100800 */
[----:B------:R-:W2:Y:S02]  /*2cd90*/  LDL R29, [R1+0x18d8] ;  /* 0x0018d800011d7983 */ /* 0x000ea40000100800 */
[----:B------:R-:W2:Y:S02]  /*2cda0*/  LDL R27, [R1+0x18b4] ;  /* 0x0018b400011b7983 */ /* 0x000ea40000100800 */
[----:B0-----:R-:W2:Y:S01]  /*2cdb0*/  LDL R26, [R1+0x18b8] ;  /* 0x0018b800011a7983 */ /* 0x001ea20000100800 */
[----:B-1----:R-:W2:Y:S01]  /*2cdc0*/  LDL R25, [R1+0x1914] ;  /* 0x0019140001197983 */ /* 0x002ea20000100800 */
[----:B------:R-:W-:Y:S01]  /*2cdd0*/  PRMT R23, RZ, 0x7610, R23 ;  /* 0x00007610ff177816 */ /* 0x000fe20000000017 */
[----:B----4-:R-:W-:-:S02]  /*2cde0*/  @!P1 IMAD.MOV.U32 R4, RZ, RZ, R0 ;  /* 0x000000ffff049224 */ /* 0x010fc400078e0000 */
[----:B---3--:R0:W-:Y:S01]  /*2cdf0*/  STL [R1+0x44b0], R24 ;  /* 0x0044b01801007387 */ /* 0x0081e20000100800 */
[----:B------:R-:W-:Y:S01]  /*2ce00*/  PRMT R22, RZ, 0x7610, R22 ;  /* 0x00007610ff167816 */ /* 0x000fe20000000016 */
[----:B------:R-:W3:Y:S02]  /*2ce10*/  LDL R0, [R1+0x1898] ;  /* 0x0018980001007983 */ /* 0x000ee40000100800 */
[----:B0-----:R-:W4:Y:S01]  /*2ce20*/  LDL R24, [R1+0x18f8] ;  /* 0x0018f80001187983 */ /* 0x001f220000100800 */
[----:B--2---:R-:W-:-:S03]  /*2ce30*/  @!P1 IMAD.MOV.U32 R5, RZ, RZ, R25 ;  /* 0x000000ffff059224 */ /* 0x004fc600078e0019 */
[----:B------:R-:W2:Y:S04]  /*2ce40*/  LDL R25, [R1+0x1894] ;  /* 0x0018940001197983 */ /* 0x000ea80000100800 */
[----:B------:R0:W2:Y:S04]  /*2ce50*/  @!P1 LDG.E.U16 R23, [R4.64] ;  /* 0x0000000604179981 */ /* 0x0000a8000c1e1500 */
[----:B0-----:R-:W3:Y:S01]  /*2ce60*/  LDL R5, [R1+0x18f4] ;  /* 0x0018f40001057983 */ /* 0x001ee20000100800 */
[----:B----4-:R-:W-:-:S03]  /*2ce70*/  @!P1 IMAD.MOV.U32 R4, RZ, RZ, R24 ;  /* 0x000000ffff049224 */ /* 0x010fc600078e0018 */
[----:B--2---:R0:W-:Y:S01]  /*2ce80*/  STL [R1+0x44b4], R23 ;  /* 0x0044b41701007387 */ /* 0x0041e20000100800 */
[----:B------:R-:W-:Y:S02]  /*2ce90*/  PRMT R21, RZ, 0x7610, R21 ;  /* 0x00007610ff157816 */ /* 0x000fe40000000015 */
[----:B------:R-:W-:Y:S01]  /*2cea0*/  PRMT R20, RZ, 0x7610, R20 ;  /* 0x00007610ff147816 */ /* 0x000fe20000000014 */
[----:B------:R-:W2:Y:S01]  /*2ceb0*/  LDL R24, [R1+0x1874] ;  /* 0x0018740001187983 */ /* 0x000ea20000100800 */
[----:B---3--:R1:W3:Y:S04]  /*2cec0*/  @!P1 LDG.E.U16 R22, [R4.64] ;  /* 0x0000000604169981 */ /* 0x0082e8000c1e1500 */
[----:B0-----:R-:W4:Y:S04]  /*2ced0*/  LDL R23, [R1+0x1878] ;  /* 0x0018780001177983 */ /* 0x001f280000100800 */
[----:B-1----:R-:W2:Y:S01]  /*2cee0*/  LDL R5, [R1+0x18d4] ;  /* 0x0018d40001057983 */ /* 0x002ea20000100800 */
[----:B------:R-:W-:-:S05]  /*2cef0*/  @!P1 IMAD.MOV.U32 R4, RZ, RZ, R29 ;  /* 0x000000ffff049224 */ /* 0x000fca00078e001d */
[----:B--2---:R0:W2:Y:S02]  /*2cf00*/  @!P1 LDG.E.U16 R21, [R4.64] ;  /* 0x0000000604159981 */ /* 0x0040a4000c1e1500 */
[----:B0-----:R-:W-:Y:S02]  /*2cf10*/  @!P1 IMAD.MOV.U32 R4, RZ, RZ, R26 ;  /* 0x000000ffff049224 */ /* 0x001fe400078e001a */
[----:B------:R-:W-:-:S05]  /*2cf20*/  @!P1 IMAD.MOV.U32 R5, RZ, RZ, R27 ;  /* 0x000000ffff059224 */ /* 0x000fca00078e001b */
[----:B------:R0:W4:Y:S04]  /*2cf30*/  @!P1 LDG.E.U16 R20, [R4.64] ;  /* 0x0000000604149981 */ /* 0x000128000c1e1500 */
[----:B---3--:R-:W-:Y:S01]  /*2cf40*/  STL [R1+0x44a0], R22 ;  /* 0x0044a01601007387 */ /* 0x008fe20000100800 */
[----:B------:R-:W-:Y:S01]  /*2cf50*/  PRMT R19, RZ, 0x7610, R19 ;  /* 0x00007610ff137816 */ /* 0x000fe20000000013 */
[----:B0-----:R-:W-:Y:S02]  /*2cf60*/  @!P1 IMAD.MOV.U32 R4, RZ, RZ, R0 ;  /* 0x000000ffff049224 */ /* 0x001fe400078e0000 */
[----:B------:R-:W-:-:S05]  /*2cf70*/  @!P1 IMAD.MOV.U32 R5, RZ, RZ, R25 ;  /* 0x000000ffff059224 */ /* 0x000fca00078e0019 */
[----:B------:R0:W3:Y:S04]  /*2cf80*/  @!P1 LDG.E.U16 R19, [R4.64] ;  /* 0x0000000604139981 */ /* 0x0000e8000c1e1500 */
[----:B--2---:R1:W-:Y:S04]  /*2cf90*/  STL [R1+0x44b8], R21 ;  /* 0x0044b81501007387 */ /* 0x0043e80000100800 */
[----:B----4-:R2:W-:Y:S01]  /*2cfa0*/  STL [R1+0x44bc], R20 ;  /* 0x0044bc1401007387 */ /* 0x0105e20000100800 */
[----:B-1----:R-:W4:Y:S02]  /*2cfb0*/  LDL R21, [R1+0x198c] ;  /* 0x00198c0001157983 */ /* 0x002f240000100800 */
[----:B------:R-:W4:Y:S01]  /*2cfc0*/  LDL R0, [R1+0x1990] ;  /* 0x0019900001007983 */ /* 0x000f220000100800 */
[----:B------:R-:W-:Y:S01]  /*2cfd0*/  PRMT R18, RZ, 0x7610, R18 ;  /* 0x00007610ff127816 */ /* 0x000fe20000000012 */
[----:B0-----:R-:W-:-:S02]  /*2cfe0*/  @!P1 IMAD.MOV.U32 R4, RZ, RZ, R23 ;  /* 0x000000ffff049224 */ /* 0x001fc400078e0017 */
[----:B------:R-:W-:Y:S01]  /*2cff0*/  @!P1 IMAD.MOV.U32 R5, RZ, RZ, R24 ;  /* 0x000000ffff059224 */ /* 0x000fe200078e0018 */
[----:B------:R-:W-:-:S04]  /*2d000*/  PRMT R17, RZ, 0x7610, R17 ;  /* 0x00007610ff117816 */ /* 0x000fc80000000011 */
[----:B------:R0:W4:Y:S01]  /*2d010*/  @!P1 LDG.E.U16 R18, [R4.64] ;  /* 0x0000000604129981 */ /* 0x000122000c1e1500 */
[----:B------:R-:W-:Y:S01]  /*2d020*/  PRMT R16, RZ, 0x7610, R16 ;  /* 0x00007610ff107816 */ /* 0x000fe20000000010 */
[----:B0-----:R-:W-:Y:S02]  /*2d030*/  @!P1 IMAD.MOV.U32 R4, RZ, RZ, R28 ;  /* 0x000000ffff049224 */ /* 0x001fe400078e001c */
[----:B------:R-:W-:-:S05]  /*2d040*/  @!P1 IMAD.MOV.U32 R5, RZ, RZ, R3 ;  /* 0x000000ffff059224 */ /* 0x000fca00078e0003 */
[----:B------:R4:W4:Y:S04]  /*2d050*/  @!P1 LDG.E.U16 R17, [R4.64] ;  /* 0x0000000604119981 */ /* 0x000928000c1e1500 */
[----:B---3--:R0:W-:Y:S01]  /*2d060*/  STL [R1+0x44c0], R19 ;  /* 0x0044c01301007387 */ /* 0x0081e20000100800 */
[----:B--2---:R-:W2:Y:S02]  /*2d070*/  LDL R20, [R1+0x196c] ;  /* 0x00196c0001147983 */ /* 0x004ea40000100800 */
[----:B------:R-:W3:Y:S02]  /*2d080*/  LDL R23, [R1+0x194c] ;  /* 0x00194c0001177983 */ /* 0x000ee40000100800 */
[----:B------:R-:W2:Y:S01]  /*2d090*/  LDL R22, [R1+0x1950] ;  /* 0x0019500001167983 */ /* 0x000ea20000100800 */
[----:B0-----:R-:W3:Y:S01]  /*2d0a0*/  LDL R19, [R1+0x1970] ;  /* 0x0019700001137983 */ /* 0x001ee20000100800 */
[----:B------:R-:W3:Y:S02]  /*2d0b0*/  LDL.LU R29, [R1+0x18ac] ;  /* 0x0018ac00011d7983 */ /* 0x000ee40000300800 */
[----:B----4-:R-:W-:-:S02]  /*2d0c0*/  @!P1 IMAD.MOV.U32 R5, RZ, RZ, R21 ;  /* 0x000000ffff059224 */ /* 0x010fc400078e0015 */
[----:B------:R-:W-:-:S05]  /*2d0d0*/  @!P1 IMAD.MOV.U32 R4, RZ, RZ, R0 ;  /* 0x000000ffff049224 */ /* 0x000fca00078e0000 */
[----:B------:R2:W4:Y:S04]  /*2d0e0*/  @!P1 LDG.E.U16 R16, [R4.64] ;  /* 0x0000000604109981 */ /* 0x000528000c1e1500 */
[----:B------:R-:W-:Y:S01]  /*2d0f0*/  STL [R1+0x44c4], R18 ;  /* 0x0044c41201007387 */ /* 0x000fe20000100800 */
[----:B------:R0:W-:Y:S03]  /*2d100*/  STL [R1+0x2074], R28 ;  /* 0x0020741c01007387 */ /* 0x0001e60000100800 */
[----:B0-----:R-:W4:Y:S01]  /*2d110*/  LDL.LU R28, [R1+0x1870] ;  /* 0x00187000011c7983 */ /* 0x001f220000300800 */
[----:B------:R0:W-:Y:S03]  /*2d120*/  STL [R1+0x2068], R3 ;  /* 0x0020680301007387 */ /* 0x0001e60000100800 */
[----:B0-----:R-:W4:Y:S01]  /*2d130*/  LDL.LU R3, [R1+0x1850] ;  /* 0x0018500001037983 */ /* 0x001f220000300800 */
[----:B------:R0:W-:Y:S02]  /*2d140*/  STL [R1+0x44c8], R17 ;  /* 0x0044c81101007387 */ /* 0x0001e40000100800 */
[----:B------:R-:W4:Y:S02]  /*2d150*/  LDL R21, [R1+0x192c] ;  /* 0x00192c0001157983 */ /* 0x000f240000100800 */
[----:B------:R-:W4:Y:S02]  /*2d160*/  LDL R0, [R1+0x1930] ;  /* 0x0019300001007983 */ /* 0x000f240000100800 */
[----:B--2---:R-:W-:-:S02]  /*2d170*/  @!P1 IMAD.MOV.U32 R5, RZ, RZ, R20 ;  /* 0x000000ffff059224 */ /* 0x004fc400078e0014 */
[----:B---3--:R-:W-:Y:S01]  /*2d180*/  @!P1 IMAD.MOV.U32 R4, RZ, RZ, R19 ;  /* 0x000000ffff049224 */ /* 0x008fe200078e0013 */
[----:B------:R-:W-:-:S06]  /*2d190*/  PRMT R15, RZ, 0x7610, R15 ;  /* 0x00007610ff0f7816 */ /* 0x000fcc000000000f */
[----:B------:R1:W2:Y:S04]  /*2d1a0*/  @!P1 LDG.E.U16 R15, [R4.64] ;  /* 0x00000006040f9981 */ /* 0x0002a8000c1e1500 */
[----:B----4-:R3:W-:Y:S01]  /*2d1b0*/  STL [R1+0x446c], R16 ;  /* 0x00446c1001007387 */ /* 0x0107e20000100800 */
[----:B------:R-:W4:Y:S02]  /*2d1c0*/  LDL R20, [R1+0x190c] ;  /* 0x00190c0001147983 */ /* 0x000f240000100800 */
[----:B------:R-:W4:Y:S02]  /*2d1d0*/  LDL R19, [R1+0x1910] ;  /* 0x0019100001137983 */ /* 0x000f240000100800 */
[----:B------:R-:W4:Y:S01]  /*2d1e0*/  LDL R18, [R1+0x18ec] ;  /* 0x0018ec0001127983 */ /* 0x000f220000100800 */
[----:B0-----:R-:W4:Y:S01]  /*2d1f0*/  LDL R17, [R1+0x18f0] ;  /* 0x0018f00001117983 */ /* 0x001f220000100800 */
[----:B------:R-:W-:Y:S01]  /*2d200*/  PRMT R14, RZ, 0x7610, R14 ;  /* 0x00007610ff0e7816 */ /* 0x000fe2000000000e */
[----:B-1----:R-:W-:-:S02]  /*2d210*/  @!P1 IMAD.MOV.U32 R4, RZ, RZ, R22 ;  /* 0x000000ffff049224 */ /* 0x002fc400078e0016 */
[----:B------:R-:W-:Y:S01]  /*2d220*/  @!P1 IMAD.MOV.U32 R5, RZ, RZ, R23 ;  /* 0x000000ffff059224 */ /* 0x000fe200078e0017 */
[----:B------:R-:W-:-:S04]  /*2d230*/  PRMT R13, RZ, 0x7610, R13 ;  /* 0x00007610ff0d7816 */ /* 0x000fc8000000000d */
[----:B------:R0:W4:Y:S01]  /*2d240*/  @!P1 LDG.E.U16 R14, [R4.64] ;  /* 0x00000006040e9981 */ /* 0x000122000c1e1500 */
[----:B------:R-:W-:Y:S02]  /*2d250*/  PRMT R12, RZ, 0x7610, R12 ;  /* 0x00007610ff0c7816 */ /* 0x000fe4000000000c */
[----:B------:R-:W-:Y:S01]  /*2d260*/  PRMT R11, RZ, 0x7610, R11 ;  /* 0x00007610ff0b7816 */ /* 0x000fe2000000000b */
[----:B0-----:R-:W-:Y:S02]  /*2d270*/  @!P1 IMAD.MOV.U32 R5, RZ, RZ, R21 ;  /* 0x000000ffff059224 */ /* 0x001fe400078e0015 */
[----:B------:R-:W-:-:S05]  /*2d280*/  @!P1 IMAD.MOV.U32 R4, RZ, RZ, R0 ;  /* 0x000000ffff049224 */ /* 0x000fca00078e0000 */
[----:B------:R4:W4:Y:S04]  /*2d290*/  @!P1 LDG.E.U16 R13, [R4.64] ;  /* 0x00000006040d9981 */ /* 0x000928000c1e1500 */
[----:B--2---:R0:W-:Y:S01]  /*2d2a0*/  STL [R1+0x4470], R15 ;  /* 0x0044700f01007387 */ /* 0x0041e20000100800 */
[----:B---3--:R-:W2:Y:S03]  /*2d2b0*/  LDL R16, [R1+0x18cc] ;  /* 0x0018cc0001107983 */ /* 0x008ea60000100800 */
[----:B0-----:R-:W3:Y:S01]  /*2d2c0*/  LDL R15, [R1+0x18d0] ;  /* 0x0018d000010f7983 */ /* 0x001ee20000100800 */
[----:B----4-:R-:W-:Y:S02]  /*2d2d0*/  @!P1 IMAD.MOV.U32 R5, RZ, RZ, R20 ;  /* 0x000000ffff059224 */ /* 0x010fe400078e0014 */
[----:B------:R-:W-:-:S05]  /*2d2e0*/  @!P1 IMAD.MOV.U32 R4, RZ, RZ, R19 ;  /* 0x000000ffff049224 */ /* 0x000fca00078e0013 */
[----:B------:R0:W4:Y:S02]  /*2d2f0*/  @!P1 LDG.E.U16 R12, [R4.64] ;  /* 0x00000006040c9981 */ /* 0x000124000c1e1500 */
[----:B0-----:R-:W-:Y:S02]  /*2d300*/  @!P1 IMAD.MOV.U32 R4, RZ, RZ, R17 ;  /* 0x000000ffff049224 */ /* 0x001fe400078e0011 */
[----:B------:R-:W-:-:S05]  /*2d310*/  @!P1 IMAD.MOV.U32 R5, RZ, RZ, R18 ;  /* 0x000000ffff059224 */ /* 0x000fca00078e0012 */
[----:B------:R2:W4:Y:S04]  /*2d320*/  @!P1 LDG.E.U16 R11, [R4.64] ;  /* 0x00000006040b9981 */ /* 0x000528000c1e1500 */
[----:B------:R-:W-:Y:S01]  /*2d330*/  STL [R1+0x4474], R14 ;  /* 0x0044740e01007387 */ /* 0x000fe20000100800 */
[----:B------:R-:W4:Y:S03]  /*2d340*/  LDL R0, [R1+0x18b0] ;  /* 0x0018b00001007983 */ /* 0x000f260000100800 */
[----:B------:R-:W-:Y:S01]  /*2d350*/  STL [R1+0x4478], R13 ;  /* 0x0044780d01007387 */ /* 0x000fe20000100800 */
[----:B------:R-:W-:Y:S01]  /*2d360*/  PRMT R10, RZ, 0x7610, R10 ;  /* 0x00007610ff0a7816 */ /* 0x000fe2000000000a */
[----:B--2---:R-:W-:-:S02]  /*2d370*/  @!P1 IMAD.MOV.U32 R5, RZ, RZ, R16 ;  /* 0x000000ffff059224 */ /* 0x004fc400078e0010 */
[----:B---3--:R-:W-:-:S05]  /*2d380*/  @!P1 IMAD.MOV.U32 R4, RZ, RZ, R15 ;  /* 0x000000ffff049224 */ /* 0x008fca00078e000f */
[----:B------:R0:W2:Y:S04]  /*2d390*/  @!P1 LDG.E.U16 R10, [R4.64] ;  /* 0x00000006040a9981 */ /* 0x0000a8000c1e1500 */
[----:B----4-:R1:W-:Y:S04]  /*2d3a0*/  STL [R1+0x447c], R12 ;  /* 0x00447c0c01007387 */ /* 0x0103e80000100800 */
[----:B------:R3:W-:Y:S01]  /*2d3b0*/  STL [R1+0x4480], R11 ;  /* 0x0044800b01007387 */ /* 0x0007e20000100800 */
[----:B------:R-:W4:Y:S03]  /*2d3c0*/  LDL R22, [R1+0x188c] ;  /* 0x00188c0001167983 */ /* 0x000f260000100800 */
[----:B-1----:R-:W4:Y:S04]  /*2d3d0*/  LDL R12, [R1+0x1890] ;  /* 0x00189000010c7983 */ /* 0x002f280000100800 */
[----:B---3--:R-:W3:Y:S01]  /*2d3e0*/  LDL R11, [R1+0x186c] ;  /* 0x00186c00010b7983 */ /* 0x008ee20000100800 */
[----:B------:R-:W-:Y:S01]  /*2d3f0*/  PRMT R9, RZ, 0x7610, R9 ;  /* 0x00007610ff097816 */ /* 0x000fe20000000009 */
[----:B0-----:R-:W-:-:S02]  /*2d400*/  @!P1 IMAD.MOV.U32 R4, RZ, RZ, R0 ;  /* 0x000000ffff049224 */ /* 0x001fc400078e0000 */
[----:B------:R-:W-:Y:S01]  /*2d410*/  @!P1 IMAD.MOV.U32 R5, RZ, RZ, R29 ;  /* 0x000000ffff059224 */ /* 0x000fe200078e001d */
[----:B------:R-:W-:-:S04]  /*2d420*/  PRMT R8, RZ, 0x7610, R8 ;  /* 0x00007610ff087816 */ /* 0x000fc80000000008 */
[----:B------:R4:W3:Y:S01]  /*2d430*/  @!P1 LDG.E.U16 R9, [R4.64] ;  /* 0x0000000604099981 */ /* 0x0008e2000c1e1500 */
[----:B------:R-:W-:Y:S02]  /*2d440*/  PRMT R7, RZ, 0x7610, R7 ;  /* 0x00007610ff077816 */ /* 0x000fe40000000007 */
[----:B------:R-:W-:Y:S01]  /*2d450*/  PRMT R6, RZ, 0x7610, R6 ;  /* 0x00007610ff067816 */ /* 0x000fe20000000006 */
[----:B--2---:R-:W-:Y:S01]  /*2d460*/  STL [R1+0x4484], R10 ;  /* 0x0044840a01007387 */ /* 0x004fe20000100800 */
        /* <DEDUP_REMOVED lines=14> */
[----:B------:R-:W2:Y:S02]  /*2d550*/  LDL.LU R0, [R1+0xfc] ;  /* 0x0000fc0001007983 */ /* 0x000ea40000300800 */
[----:B----4-:R-:W-:-:S02]  /*2d560*/  @!P1 IMAD.MOV.U32 R5, RZ, RZ, R22 ;  /* 0x000000ffff059224 */ /* 0x010fc400078e0016 */
[----:B------:R-:W-:-:S05]  /*2d570*/  @!P1 IMAD.MOV.U32 R4, RZ, RZ, R12 ;  /* 0x000000ffff049224 */ /* 0x000fca00078e000c */
[----:B------:R0:W4:Y:S02]  /*2d580*/  @!P1 LDG.E.U16 R8, [R4.64] ;  /* 0x0000000604089981 */ /* 0x000124000c1e1500 */
[----:B0-----:R-:W-:Y:S02]  /*2d590*/  @!P1 IMAD.MOV.U32 R4, RZ, RZ, R28 ;  /* 0x000000ffff049224 */ /* 0x001fe400078e001c */
[----:B---3--:R-:W-:-:S05]  /*2d5a0*/  @!P1 IMAD.MOV.U32 R5, RZ, RZ, R11 ;  /* 0x000000ffff059224 */ /* 0x008fca00078e000b */
[----:B------:R0:W3:Y:S02]  /*2d5b0*/  @!P1 LDG.E.U16 R7, [R4.64] ;  /* 0x0000000604079981 */ /* 0x0000e4000c1e1500 */
[----:B0-----:R-:W-:Y:S02]  /*2d5c0*/  @!P1 IMAD.MOV.U32 R4, RZ, RZ, R3 ;  /* 0x000000ffff049224 */ /* 0x001fe400078e0003 */
[----:B------:R-:W-:-:S05]  /*2d5d0*/  @!P1 IMAD.MOV.U32 R5, RZ, RZ, R2 ;  /* 0x000000ffff059224 */ /* 0x000fca00078e0002 */
[----:B------:R-:W3:Y:S04]  /*2d5e0*/  @!P1 LDG.E.U16 R6, [R4.64] ;  /* 0x0000000604069981 */ /* 0x000ee8000c1e1500 */
[----:B------:R-:W0:Y:S04]  /*2d5f0*/  S2R R22, SR_TID.X ;  /* 0x0000000000167919 */ /* 0x000e280000002100 */
[----:B------:R-:W-:Y:S01]  /*2d600*/  STL [R1+0x207c], R29 ;  /* 0x00207c1d01007387 */ /* 0x000fe20000100800 */
[----:B------:R-:W-:Y:S01]  /*2d610*/  STL [R1+0x4488], R9 ;  /* 0x0044880901007387 */ /* 0x000fe20000100800 */
[----:B0-----:R-:W-:-:S05]  /*2d620*/  LOP3.LUT R22, R22, 0x3f, RZ, 0xc0, !PT ;  /* 0x0000003f16167812 */ /* 0x001fca00078ec0ff */
[----:B------:R-:W-:-:S05]  /*2d630*/  IMAD.SHL.U32 R22, R22, 0x2, RZ ;  /* 0x0000000216167824 */ /* 0x000fca00078e00ff */
[----:B------:R-:W-:-:S05]  /*2d640*/  LOP3.LUT R22, R22, 0x20, RZ, 0x3c, !PT ;  /* 0x0000002016167812 */ /* 0x000fca00078e3cff */
[----:B--2---:R-:W-:Y:S01]  /*2d650*/  STS.U16 [R22+0xf00], R13 ;  /* 0x000f000d16007388 */ /* 0x004fe20000000400 */
[----:B------:R-:W-:Y:S02]  /*2d660*/  STS.U16 [R22+0x1100], R14 ;  /* 0x0011000e16007388 */ /* 0x000fe40000000400 */
[----:B------:R-:W-:Y:S02]  /*2d670*/  STS.U16 [R22+0x1300], R15 ;  /* 0x0013000f16007388 */ /* 0x000fe40000000400 */
[----:B------:R-:W-:Y:S01]  /*2d680*/  STS.U16 [R22+0x1500], R16 ;  /* 0x0015001016007388 */ /* 0x000fe20000000400 */
[----:B------:R0:W-:Y:S04]  /*2d690*/  STS.U16 [R22+0x1700], R17 ;  /* 0x0017001116007388 */ /* 0x0001e80000000400 */
[----:B----4-:R-:W-:Y:S01]  /*2d6a0*/  STL [R1+0x448c], R8 ;  /* 0x00448c0801007387 */ /* 0x010fe20000100800 */
[----:B------:R-:W-:Y:S03]  /*2d6b0*/  STL [R1+0x2080], R28 ;  /* 0x0020801c01007387 */ /* 0x000fe60000100800 */
[----:B---3--:R-:W-:Y:S01]  /*2d6c0*/  STL [R1+0x4490], R7 ;  /* 0x0044900701007387 */ /* 0x008fe20000100800 */
[----:B------:R-:W-:Y:S02]  /*2d6d0*/  STL [R1+0x2088], R3 ;  /* 0x0020880301007387 */ /* 0x000fe40000100800 */
[----:B------:R-:W-:Y:S01]  /*2d6e0*/  STL [R1+0x2084], R2 ;  /* 0x0020840201007387 */ /* 0x000fe20000100800 */
[----:B------:R-:W-:Y:S01]  /*2d6f0*/  STL [R1+0x4494], R6 ;  /* 0x0044940601007387 */ /* 0x000fe20000100800 */
[----:B0-----:R-:W2:Y:S03]  /*2d700*/  LDL.LU R17, [R1+0xdc] ;  /* 0x0000dc0001117983 */ /* 0x001ea60000300800 */
[----:B--2---:R0:W-:Y:S04]  /*2d710*/  STL [R1+0x44cc], R17 ;  /* 0x0044cc1101007387 */ /* 0x0041e80000100800 */
[----:B0-----:R-:W2:Y:S04]  /*2d720*/  LDL.LU R17, [R1+0xe4] ;  /* 0x0000e40001117983 */ /* 0x001ea80000300800 */
[----:B--2---:R0:W-:Y:S04]  /*2d730*/  STL [R1+0x44d0], R17 ;  /* 0x0044d01101007387 */ /* 0x0041e80000100800 */
[----:B0-----:R-:W2:Y:S01]  /*2d740*/  LDL.LU R17, [R1+0xec] ;  /* 0x0000ec0001117983 */ /* 0x001ea20000300800 */
        /* <DEDUP_REMOVED lines=8> */
[----:B------:R-:W-:Y:S03]  /*2d7d0*/  STS.U16 [R22+0x2900], R27 ;  /* 0x0029001b16007388 */ /* 0x000fe60000000400 */
[----:B--2---:R0:W-:Y:S04]  /*2d7e0*/  STL [R1+0x44d4], R17 ;  /* 0x0044d41101007387 */ /* 0x0041e80000100800 */
        /* <DEDUP_REMOVED lines=25> */
[----:B------:R-:W3:Y:S03]  /*2d980*/  LDL.LU R15, [R1+0x14] ;  /* 0x00001400010f7983 */ /* 0x000ee60000300800 */
[----:B------:R0:W-:Y:S01]  /*2d990*/  STS.U16 [R22+0x2b00], R0 ;  /* 0x002b000016007388 */ /* 0x0001e20000000400 */
[----:B------:R-:W3:Y:S03]  /*2d9a0*/  LDL.LU R16, [R1+0xc] ;  /* 0x00000c0001107983 */ /* 0x000ee60000300800 */
[----:B0-----:R-:W3:Y:S04]  /*2d9b0*/  LDL.LU R0, [R1+0x4] ;  /* 0x0000040001007983 */ /* 0x001ee80000300800 */
        /* <DEDUP_REMOVED lines=22> */
[----:B0-----:R-:W2:Y:S01]  /*2db20*/  LDL.LU R24, [R1+0x44b0] ;  /* 0x0044b00001187983 */ /* 0x001ea20000300800 */
[----:B-1----:R-:W2:Y:S02]  /*2db30*/  LDL.LU R25, [R1+0x44ac] ;  /* 0x0044ac0001197983 */ /* 0x002ea40000300800 */
[----:B------:R-:W2:Y:S02]  /*2db40*/  LDL.LU R26, [R1+0x44a8] ;  /* 0x0044a800011a7983 */ /* 0x000ea40000300800 */
[----:B------:R-:W2:Y:S01]  /*2db50*/  LDL.LU R27, [R1+0x44a4] ;  /* 0x0044a400011b7983 */ /* 0x000ea20000300800 */
[----:B------:R0:W-:Y:S01]  /*2db60*/  STS.U16 [R22+0x4700], R6 ;  /* 0x0047000616007388 */ /* 0x0001e20000000400 */
[----:B------:R1:W-:Y:S02]  /*2db70*/  STS.U16 [R22+0x4900], R4 ;  /* 0x0049000416007388 */ /* 0x0003e40000000400 */
[----:B------:R1:W-:Y:S02]  /*2db80*/  STS.U16 [R22+0x4b00], R5 ;  /* 0x004b000516007388 */ /* 0x0003e40000000400 */
[----:B------:R1:W-:Y:S01]  /*2db90*/  STS.U16 [R22+0x4d00], R2 ;  /* 0x004d000216007388 */ /* 0x0003e20000000400 */
[----:B------:R1:W-:Y:S01]  /*2dba0*/  STS.U16 [R22+0x4f00], R3 ;  /* 0x004f000316007388 */ /* 0x0003e20000000400 */
[----:B------:R1:W-:Y:S02]  /*2dbb0*/  STS.U16 [R22+0x5100], R7 ;  /* 0x0051000716007388 */ /* 0x0003e40000000400 */
[----:B------:R-:W-:Y:S01]  /*2dbc0*/  STS.U16 [R22+0x5300], R28 ;  /* 0x0053001c16007388 */ /* 0x000fe20000000400 */
[----:B0-----:R-:W3:Y:S01]  /*2dbd0*/  LDL.LU R6, [R1+0x178] ;  /* 0x0001780001067983 */ /* 0x001ee20000300800 */
[----:B-1----:R-:W3:Y:S03]  /*2dbe0*/  LDL.LU R4, [R1+0x174] ;  /* 0x0001740001047983 */ /* 0x002ee60000300800 */
[----:B------:R-:W3:Y:S01]  /*2dbf0*/  LDL.LU R5, [R1+0x170] ;  /* 0x0001700001057983 */ /* 0x000ee20000300800 */
[----:B------:R-:W3:Y:S03]  /*2dc00*/  LDL.LU R2, [R1+0x168] ;  /* 0x0001680001027983 */ /* 0x000ee60000300800 */
[----:B------:R-:W3:Y:S04]  /*2dc10*/  LDL.LU R3, [R1+0x160] ;  /* 0x0001600001037983 */ /* 0x000ee80000300800 */
[----:B------:R0:W-:Y:S01]  /*2dc20*/  STS.U16 [R22+0x5500], R8 ;  /* 0x0055000816007388 */ /* 0x0001e20000000400 */
[----:B------:R-:W3:Y:S02]  /*2dc30*/  LDL.LU R7, [R1+0x158] ;  /* 0x0001580001077983 */ /* 0x000ee40000300800 */
[----:B------:R1:W-:Y:S02]  /*2dc40*/  STS.U16 [R22+0x5700], R9 ;  /* 0x0057000916007388 */ /* 0x0003e40000000400 */
[----:B------:R1:W-:Y:S01]  /*2dc50*/  STS.U16 [R22+0x5900], R29 ;  /* 0x0059001d16007388 */ /* 0x0003e20000000400 */
[----:B------:R1:W-:Y:S01]  /*2dc60*/  STS.U16 [R22+0x5b00], R10 ;  /* 0x005b000a16007388 */ /* 0x0003e20000000400 */
[----:B------:R1:W-:Y:S02]  /*2dc70*/  STS.U16 [R22+0x5d00], R11 ;  /* 0x005d000b16007388 */ /* 0x0003e40000000400 */
[----:B------:R1:W-:Y:S01]  /*2dc80*/  STS.U16 [R22+0x5f00], R12 ;  /* 0x005f000c16007388 */ /* 0x0003e20000000400 */
        /* <DEDUP_REMOVED lines=15> */
[----:B------:R-:W3:Y:S03]  /*2dd80*/  LDL.LU R0, [R1+0x100] ;  /* 0x0001000001007983 */ /* 0x000ee60000300800 */
[----:B--2---:R0:W-:Y:S01]  /*2dd90*/  STS.U16 [R22+0x6b00], R27 ;  /* 0x006b001b16007388 */ /* 0x0041e20000000400 */
[----:B------:R1:W-:Y:S02]  /*2dda0*/  STS.U16 [R22+0x6d00], R26 ;  /* 0x006d001a16007388 */ /* 0x0003e40000000400 */
[----:B------:R2:W-:Y:S02]  /*2ddb0*/  STS.U16 [R22+0x6f00], R25 ;  /* 0x006f001916007388 */ /* 0x0005e40000000400 */
[----:B------:R4:W-:Y:S01]  /*2ddc0*/  STS.U16 [R22+0x7100], R24 ;  /* 0x0071001816007388 */ /* 0x0009e20000000400 */
[----:B------:R4:W-:Y:S04]  /*2ddd0*/  STS.U16 [R22+0x7300], R23 ;  /* 0x0073001716007388 */ /* 0x0009e80000000400 */
[----:B0-----:R-:W3:Y:S01]  /*2dde0*/  LDL.LU R27, [R1+0x17c] ;  /* 0x00017c00011b7983 */ /* 0x001ee20000300800 */
[----:B-1----:R-:W3:Y:S02]  /*2ddf0*/  LDL.LU R26, [R1+0x180] ;  /* 0x00018000011a7983 */ /* 0x002ee40000300800 */
[----:B--2---:R-:W2:Y:S02]  /*2de00*/  LDL.LU R25, [R1+0x184] ;  /* 0x0001840001197983 */ /* 0x004ea40000300800 */
[----:B----4-:R-:W4:Y:S01]  /*2de10*/  LDL.LU R24, [R1+0x188] ;  /* 0x0001880001187983 */ /* 0x010f220000300800 */
[----:B------:R-:W2:Y:S04]  /*2de20*/  LDL.LU R22, [R1+0x44a0] ;  /* 0x0044a00001167983 */ /* 0x000ea80000300800 */
[----:B------:R-:W0:Y:S02]  /*2de30*/  S2R R28, SR_TID.X ;  /* 0x00000000001c7919 */ /* 0x000e240000002100 */
[----:B0-----:R-:W-:-:S05]  /*2de40*/  LOP3.LUT R28, R28, 0x3f, RZ, 0xc0, !PT ;  /* 0x0000003f1c1c7812 */ /* 0x001fca00078ec0ff */
[C---:B------:R-:W-:Y:S02]  /*2de50*/  IMAD.SHL.U32 R23, R28.reuse, 0x2, RZ ;  /* 0x000000021c177824 */ /* 0x040fe400078e00ff */
[----:B------:R-:W-:-:S03]  /*2de60*/  IMAD.SHL.U32 R28, R28, 0x2, RZ ;  /* 0x000000021c1c7824 */ /* 0x000fc600078e00ff */
[----:B------:R-:W-:Y:S02]  /*2de70*/  LOP3.LUT R23, R23, 0x20, RZ, 0x3c, !PT ;  /* 0x0000002017177812 */ /* 0x000fe400078e3cff */
[----:B------:R-:W-:-:S03]  /*2de80*/  LOP3.LUT R28, R28, 0x30, RZ, 0x3c, !PT ;  /* 0x000000301c1c7812 */ /* 0x000fc600078e3cff */
[----:B--2---:R-:W-:Y:S01]  /*2de90*/  STS.U16 [R23+0x7500], R22 ;  /* 0x0075001617007388 */ /* 0x004fe20000000400 */
[----:B------:R-:W-:Y:S02]  /*2dea0*/  STS.U16 [R23+0x7700], R21 ;  /* 0x0077001517007388 */ /* 0x000fe40000000400 */
[----:B---3--:R-:W-:Y:S02]  /*2deb0*/  STS.U16 [R23+0x7900], R20 ;  /* 0x0079001417007388 */ /* 0x008fe40000000400 */
[----:B------:R-:W-:Y:S01]  /*2dec0*/  STS.U16 [R23+0x7b00], R19 ;  /* 0x007b001317007388 */ /* 0x000fe20000000400 */
[----:B------:R-:W-:Y:S01]  /*2ded0*/  STS.U16 [R23+0x7d00], R18 ;  /* 0x007d001217007388 */ /* 0x000fe20000000400 */
[----:B------:R-:W-:Y:S02]  /*2dee0*/  STS.U16 [R23+0x7f00], R17 ;  /* 0x007f001117007388 */ /* 0x000fe40000000400 */
[----:B----4-:R-:W-:Y:S02]  /*2def0*/  STS.U16 [R28+0x180], R24 ;  /* 0x000180181c007388 */ /* 0x010fe40000000400 */
[----:B------:R-:W-:Y:S01]  /*2df00*/  STS.U16 [R28+0x380], R25 ;  /* 0x000380191c007388 */ /* 0x000fe20000000400 */
[----:B------:R-:W-:Y:S01]  /*2df10*/  STS.U16 [R28+0x580], R26 ;  /* 0x0005801a1c007388 */ /* 0x000fe20000000400 */
[----:B------:R-:W-:Y:S02]  /*2df20*/  STS.U16 [R28+0x780], R27 ;  /* 0x0007801b1c007388 */ /* 0x000fe40000000400 */
[----:B------:R-:W-:Y:S02]  /*2df30*/  STS.U16 [R28+0x980], R6 ;  /* 0x000980061c007388 */ /* 0x000fe40000000400 */
[----:B------:R-:W-:Y:S01]  /*2df40*/  STS.U16 [R28+0xb80], R4 ;  /* 0x000b80041c007388 */ /* 0x000fe20000000400 */
[----:B------:R-:W-:Y:S01]  /*2df50*/  STS.U16 [R28+0xd80], R5 ;  /* 0x000d80051c007388 */ /* 0x000fe20000000400 */
[----:B------:R-:W-:Y:S02]  /*2df60*/  STS.U16 [R28+0xf80], R2 ;  /* 0x000f80021c007388 */ /* 0x000fe40000000400 */
[----:B------:R0:W-:Y:S02]  /*2df70*/  STS.U16 [R28+0x1180], R3 ;  /* 0x001180031c007388 */ /* 0x0001e40000000400 */
[----:B0-----:R-:W2:Y:S01]  /*2df80*/  LDL.LU R3, [R1+0xf8] ;  /* 0x0000f80001037983 */ /* 0x001ea20000300800 */
[----:B------:R-:W3:Y:S03]  /*2df90*/  LDL.LU R6, [R1+0xe0] ;  /* 0x0000e00001067983 */ /* 0x000ee60000300800 */
[----:B---3--:R0:W-:Y:S04]  /*2dfa0*/  STL [R1+0x4498], R6 ;  /* 0x0044980601007387 */ /* 0x0081e80000100800 */
[----:B0-----:R-:W3:Y:S01]  /*2dfb0*/  LDL.LU R6, [R1+0xe8] ;  /* 0x0000e80001067983 */ /* 0x001ee20000300800 */
        /* <DEDUP_REMOVED lines=11> */
[----:B------:R-:W-:Y:S04]  /*2e070*/  STS.U16 [R28+0x2980], R0 ;  /* 0x002980001c007388 */ /* 0x000fe80000000400 */
[----:B---3--:R0:W-:Y:S04]  /*2e080*/  STL [R1+0x449c], R6 ;  /* 0x00449c0601007387 */ /* 0x0081e80000100800 */
[----:B0-----:R-:W3:Y:S01]  /*2e090*/  LDL.LU R6, [R1+0xf0] ;  /* 0x0000f00001067983 */ /* 0x001ee20000300800 */
[----:B------:R-:W4:Y:S02]  /*2e0a0*/  LDL.LU R7, [R1+0xd8] ;  /* 0x0000d80001077983 */ /* 0x000f240000300800 */
[----:B------:R-:W4:Y:S02]  /*2e0b0*/  LDL.LU R8, [R1+0xd0] ;  /* 0x0000d00001087983 */ /* 0x000f240000300800 */
[----:B------:R-:W4:Y:S01]  /*2e0c0*/  LDL.LU R9, [R1+0xc8] ;  /* 0x0000c80001097983 */ /* 0x000f220000300800 */
[----:B------:R-:W4:Y:S01]  /*2e0d0*/  LDL.LU R10, [R1+0xc0] ;  /* 0x0000c000010a7983 */ /* 0x000f220000300800 */
        /* <DEDUP_REMOVED lines=21> */
[----:B------:R-:W4:Y:S01]  /*2e230*/  LDL.LU R29, [R1+0x10] ;  /* 0x00001000011d7983 */ /* 0x000f220000300800 */
[----:B--2---:R0:W-:Y:S04]  /*2e240*/  STS.U16 [R28+0x2b80], R3 ;  /* 0x002b80031c007388 */ /* 0x0041e80000000400 */
[----:B0-----:R-:W4:Y:S04]  /*2e250*/  LDL.LU R3, [R1+0x8] ;  /* 0x0000080001037983 */ /* 0x001f280000300800 */
[----:B---3--:R0:W-:Y:S04]  /*2e260*/  STS.U16 [R28+0x2d80], R6 ;  /* 0x002d80061c007388 */ /* 0x0081e80000000400 */
[----:B0-----:R-:W3:Y:S04]  /*2e270*/  LDL.LU R6, [R1+0x449c] ;  /* 0x00449c0001067983 */ /* 0x001ee80000300800 */
[----:B---3--:R0:W-:Y:S04]  /*2e280*/  STS.U16 [R28+0x2f80], R6 ;  /* 0x002f80061c007388 */ /* 0x0081e80000000400 */
[----:B0-----:R-:W3:Y:S04]  /*2e290*/  LDL.LU R6, [R1+0x4498] ;  /* 0x0044980001067983 */ /* 0x001ee80000300800 */
[----:B---3--:R0:W-:Y:S01]  /*2e2a0*/  STS.U16 [R28+0x3180], R6 ;  /* 0x003180061c007388 */ /* 0x0081e20000000400 */
[----:B----4-:R1:W-:Y:S02]  /*2e2b0*/  STS.U16 [R28+0x3380], R7 ;  /* 0x003380071c007388 */ /* 0x0103e40000000400 */
[----:B------:R3:W-:Y:S02]  /*2e2c0*/  STS.U16 [R28+0x3580], R8 ;  /* 0x003580081c007388 */ /* 0x0007e40000000400 */
[----:B------:R4:W-:Y:S01]  /*2e2d0*/  STS.U16 [R28+0x3780], R9 ;  /* 0x003780091c007388 */ /* 0x0009e20000000400 */
[----:B------:R4:W-:Y:S01]  /*2e2e0*/  STS.U16 [R28+0x3980], R10 ;  /* 0x0039800a1c007388 */ /* 0x0009e20000000400 */
[----:B------:R4:W-:Y:S03]  /*2e2f0*/  STS.U16 [R28+0x3b80], R11 ;  /* 0x003b800b1c007388 */ /* 0x0009e60000000400 */
[----:B0-----:R-:W2:Y:S01]  /*2e300*/  LDL.LU R6, [R1+0x4494] ;  /* 0x0044940001067983 */ /* 0x001ea20000300800 */
[----:B-1----:R-:W2:Y:S02]  /*2e310*/  LDL.LU R7, [R1+0x4490] ;  /* 0x0044900001077983 */ /* 0x002ea40000300800 */
[----:B---3--:R-:W3:Y:S02]  /*2e320*/  LDL.LU R8, [R1+0x448c] ;  /* 0x00448c0001087983 */ /* 0x008ee40000300800 */
[----:B----4-:R-:W4:Y:S01]  /*2e330*/  LDL.LU R9, [R1+0x4488] ;  /* 0x0044880001097983 */ /* 0x010f220000300800 */
        /* <DEDUP_REMOVED lines=15> */
[----:B------:R-:W-:Y:S02]  /*2e430*/  STS.U16 [R28+0x4b80], R18 ;  /* 0x004b80121c007388 */ /* 0x000fe40000000400 */
[----:B------:R-:W-:Y:S02]  /*2e440*/  STS.U16 [R28+0x4d80], R19 ;  /* 0x004d80131c007388 */ /* 0x000fe40000000400 */
[----:B------:R-:W-:Y:S01]  /*2e450*/  STS.U16 [R28+0x4f80], R20 ;  /* 0x004f80141c007388 */ /* 0x000fe20000000400 */
[----:B------:R-:W-:Y:S01]  /*2e460*/  STS.U16 [R28+0x5180], R21 ;  /* 0x005180151c007388 */ /* 0x000fe20000000400 */
[----:B------:R0:W-:Y:S02]  /*2e470*/  STS.U16 [R28+0x5380], R22 ;  /* 0x005380161c007388 */ /* 0x0001e40000000400 */
        /* <DEDUP_REMOVED lines=8> */
[----:B0-----:R-:W3:Y:S01]  /*2e500*/  LDL R22, [R1+0x224] ;  /* 0x0002240001167983 */ /* 0x001ee20000100800 */
[----:B------:R0:W-:Y:S03]  /*2e510*/  STS.U16 [R28+0x6580], R29 ;  /* 0x0065801d1c007388 */ /* 0x0001e60000000400 */
[----:B------:R-:W3:Y:S04]  /*2e520*/  LDL R17, [R1+0x2058] ;  /* 0x0020580001117983 */ /* 0x000ee80000100800 */
[----:B------:R-:W3:Y:S04]  /*2e530*/  LDL R20, [R1+0x2054] ;  /* 0x0020540001147983 */ /* 0x000ee80000100800 */
[----:B0-----:R-:W3:Y:S01]  /*2e540*/  LDL R29, [R1+0x220] ;  /* 0x00022000011d7983 */ /* 0x001ee20000100800 */
[----:B------:R-:W-:Y:S03]  /*2e550*/  STS.U16 [R28+0x6780], R3 ;  /* 0x006780031c007388 */ /* 0x000fe60000000400 */
[----:B--2---:R0:W-:Y:S04]  /*2e560*/  STS.U16 [R28+0x6980], R0 ;  /* 0x006980001c007388 */ /* 0x0041e80000000400 */
[----:B0-----:R-:W2:Y:S01]  /*2e570*/  LDL R0, [R1+0x2050] ;  /* 0x0020500001007983 */ /* 0x001ea20000100800 */
[----:B------:R-:W-:Y:S02]  /*2e580*/  STS.U16 [R28+0x6b80], R16 ;  /* 0x006b80101c007388 */ /* 0x000fe40000000400 */
[----:B------:R-:W-:Y:S02]  /*2e590*/  STS.U16 [R28+0x6d80], R15 ;  /* 0x006d800f1c007388 */ /* 0x000fe40000000400 */
[----:B------:R-:W-:Y:S01]  /*2e5a0*/  STS.U16 [R28+0x6f80], R14 ;  /* 0x006f800e1c007388 */ /* 0x000fe20000000400 */
[----:B------:R-:W-:Y:S01]  /*2e5b0*/  STS.U16 [R28+0x7180], R13 ;  /* 0x0071800d1c007388 */ /* 0x000fe20000000400 */
[----:B------:R-:W-:Y:S02]  /*2e5c0*/  STS.U16 [R28+0x7380], R12 ;  /* 0x0073800c1c007388 */ /* 0x000fe40000000400 */
[----:B------:R-:W-:Y:S02]  /*2e5d0*/  STS.U16 [R28+0x7580], R11 ;  /* 0x0075800b1c007388 */ /* 0x000fe40000000400 */
[----:B------:R-:W-:Y:S01]  /*2e5e0*/  STS.U16 [R28+0x7780], R10 ;  /* 0x0077800a1c007388 */ /* 0x000fe20000000400 */
[----:B----4-:R-:W-:Y:S01]  /*2e5f0*/  STS.U16 [R28+0x7980], R9 ;  /* 0x007980091c007388 */ /* 0x010fe20000000400 */
[----:B---3--:R-:W-:Y:S03]  /*2e600*/  STS.U16 [R28+0x7b80], R8 ;  /* 0x007b80081c007388 */ /* 0x008fe60000000400 */
[----:B------:R-:W-:Y:S01]  /*2e610*/  STS.U16 [R28+0x7d80], R7 ;  /* 0x007d80071c007388 */ /* 0x000fe20000000400 */
[----:B------:R-:W-:Y:S03]  /*2e620*/  STS.U16 [R28+0x7f80], R6 ;  /* 0x007f80061c007388 */ /* 0x000fe60000000400 */
[----:B------:R-:W-:Y:S06]  /*2e630*/  BAR.SYNC.DEFER_BLOCKING 0x0 ;  /* 0x0000000000007b1d */ /* 0x000fec0000010000 */
[----:B------:R-:W0:Y:S04]  /*2e640*/  LDSM.16.MT88.4 R8, [R22+0x8000] ;  /* 0x008000001608783b */ /* 0x000e280000004200 */
[----:B------:R-:W1:Y:S04]  /*2e650*/  LDSM.16.M88.4 R4, [R29] ;  /* 0x000000001d04783b */ /* 0x000e680000000200 */
[----:B0-----:R-:W-:Y:S01]  /*2e660*/  STL.64 [R1+0x10], R8 ;  /* 0x0000100801007387 */ /* 0x001fe20000100a00 */
[----:B------:R-:W-:Y:S02]  /*2e670*/  STL.64 [R1+0x18], R10 ;  /* 0x0000180a01007387 */ /* 0x000fe40000100a00 */
[----:B-1----:R-:W-:Y:S02]  /*2e680*/  STL.64 [R1+0x210], R4 ;  /* 0x0002100401007387 */ /* 0x002fe40000100a00 */
[----:B------:R-:W-:Y:S01]  /*2e690*/  IMAD.MOV.U32 R3, RZ, RZ, R4 ;  /* 0x000000ffff037224 */ /* 0x000fe200078e0004 */
[----:B------:R-:W-:Y:S01]  /*2e6a0*/  STL.64 [R1+0x218], R6 ;  /* 0x0002180601007387 */ /* 0x000fe20000100a00 */
[----:B------:R-:W-:-:S02]  /*2e6b0*/  IMAD.MOV.U32 R2, RZ, RZ, R5 ;  /* 0x000000ffff027224 */ /* 0x000fc400078e0005 */
[----:B------:R-:W0:Y:S04]  /*2e6c0*/  LDSM.16.MT88.4 R4, [R17+0x8000] ;  /* 0x008000001104783b */ /* 0x000e280000004200 */
[----:B------:R-:W-:Y:S02]  /*2e6d0*/  IMAD.MOV.U32 R21, RZ, RZ, R8 ;  /* 0x000000ffff157224 */ /* 0x000fe400078e0008 */
[----:B------:R-:W-:Y:S02]  /*2e6e0*/  IMAD.MOV.U32 R19, RZ, RZ, R9 ;  /* 0x000000ffff137224 */ /* 0x000fe400078e0009 */
[----:B------:R-:W-:Y:S02]  /*2e6f0*/  IMAD.MOV.U32 R18, RZ, RZ, R10 ;  /* 0x000000ffff127224 */ /* 0x000fe400078e000a */
[----:B------:R-:W-:-:S02]  /*2e700*/  IMAD.MOV.U32 R16, RZ, RZ, R11 ;  /* 0x000000ffff107224 */ /* 0x000fc400078e000b */
[----:B------:R-:W1:Y:S04]  /*2e710*/  LDSM.16.MT88.4 R8, [R20+0x8000] ;  /* 0x008000001408783b */ /* 0x000e680000004200 */
[----:B0-----:R0:W-:Y:S01]  /*2e720*/  STL.64 [R1+0x4450], R6 ;  /* 0x0044500601007387 */ /* 0x0011e20000100a00 */
[----:B------:R3:W-:Y:S03]  /*2e730*/  STL.64 [R1+0x4448], R4 ;  /* 0x0044480401007387 */ /* 0x0007e60000100a00 */
[----:B-1----:R-:W-:Y:S01]  /*2e740*/  STL.64 [R1+0x4460], R10 ;  /* 0x0044600a01007387 */ /* 0x002fe20000100a00 */
[----:B------:R-:W-:Y:S02]  /*2e750*/  STL.64 [R1+0x4458], R8 ;  /* 0x0044580801007387 */ /* 0x000fe40000100a00 */
[----:B------:R-:W1:Y:S04]  /*2e760*/  LDSM.16.MT88.4 R8, [R22+0x8080] ;  /* 0x008080001608783b */ /* 0x000e680000004200 */
[----:B0-----:R-:W-:-:S02]  /*2e770*/  IMAD.MOV.U32 R6, RZ, RZ, R18 ;  /* 0x000000ffff067224 */ /* 0x001fc400078e0012 */
[----:B---3--:R-:W-:Y:S02]  /*2e780*/  IMAD.MOV.U32 R5, RZ, RZ, R19 ;  /* 0x000000ffff057224 */ /* 0x008fe400078e0013 */
[----:B------:R-:W-:Y:S02]  /*2e790*/  IMAD.MOV.U32 R7, RZ, RZ, R16 ;  /* 0x000000ffff077224 */ /* 0x000fe400078e0010 */
[----:B------:R-:W-:Y:S01]  /*2e7a0*/  IMAD.MOV.U32 R4, RZ, RZ, R21 ;  /* 0x000000ffff047224 */ /* 0x000fe200078e0015 */
[----:B------:R-:W0:Y:S04]  /*2e7b0*/  LDSM.16.MT88.4 R16, [R17+0x8080] ;  /* 0x008080001110783b */ /* 0x000e280000004200 */
[----:B------:R-:W3:Y:S04]  /*2e7c0*/  LDSM.16.MT88.4 R20, [R20+0x8080] ;  /* 0x008080001414783b */ /* 0x000ee80000004200 */
[----:B-1----:R-:W-:Y:S01]  /*2e7d0*/  STL.64 [R1], R8 ;  /* 0x0000000801007387 */ /* 0x002fe20000100a00 */
[----:B------:R-:W-:Y:S03]  /*2e7e0*/  STL.64 [R1+0x8], R10 ;  /* 0x0000080a01007387 */ /* 0x000fe60000100a00 */
[----:B0-----:R-:W-:Y:S01]  /*2e7f0*/  STL.64 [R1+0x4430], R18 ;  /* 0x0044301201007387 */ /* 0x001fe20000100a00 */
[----:B------:R-:W-:Y:S02]  /*2e800*/  STL.64 [R1+0x4428], R16 ;  /* 0x0044281001007387 */ /* 0x000fe40000100a00 */
[----:B---3--:R-:W-:Y:S02]  /*2e810*/  STL.64 [R1+0x4420], R22 ;  /* 0x0044201601007387 */ /* 0x008fe40000100a00 */
[----:B------:R-:W-:Y:S01]  /*2e820*/  STL.64 [R1+0x4418], R20 ;  /* 0x0044181401007387 */ /* 0x000fe20000100a00 */
[----:B------:R-:W-:Y:S04]  /*2e830*/  LDSM.16.M88.4 R16, [R29+0x400] ;  /* 0x000400001d10783b */ /* 0x000fe80000000200 */
[----:B--2---:R-:W0:Y:S04]  /*2e840*/  LDSM.16.MT88.4 R24, [R0+0x8080] ;  /* 0x008080000018783b */ /* 0x004e280000004200 */
[----:B------:R-:W-:Y:S04]  /*2e850*/  LDSM.16.MT88.4 R12, [R0+0x8000] ;  /* 0x00800000000c783b */ /* 0x000fe80000004200 */
[----:B0-----:R-:W-:Y:S01]  /*2e860*/  STL.64 [R1+0x4410], R26 ;  /* 0x0044101a01007387 */ /* 0x001fe20000100a00 */
[----:B------:R0:W-:Y:S02]  /*2e870*/  STL.64 [R1+0x4408], R24 ;  /* 0x0044081801007387 */ /* 0x0001e40000100a00 */
[----:B------:R-:W2:Y:S02]  /*2e880*/  LDL.LU.64 R8, [R1+0x1240] ;  /* 0x0012400001087983 */ /* 0x000ea40000300a00 */
[----:B------:R-:W2:Y:S01]  /*2e890*/  LDL.LU.64 R10, [R1+0x1248] ;  /* 0x00124800010a7983 */ /* 0x000ea20000300a00 */
[----:B------:R-:W-:Y:S01]  /*2e8a0*/  STL.64 [R1+0x200], R16 ;  /* 0x0002001001007387 */ /* 0x000fe20000100a00 */
[----:B------:R-:W-:Y:S02]  /*2e8b0*/  STL.64 [R1+0x208], R18 ;  /* 0x0002081201007387 */ /* 0x000fe40000100a00 */
[----:B------:R-:W1:Y:S04]  /*2e8c0*/  LDSM.16.M88.4 R16, [R29+0x800] ;  /* 0x000800001d10783b */ /* 0x000e680000000200 */
[----:B------:R-:W-:Y:S01]  /*2e8d0*/  IMAD.MOV.U32 R20, RZ, RZ, R3 ;  /* 0x000000ffff147224 */ /* 0x000fe200078e0003 */
[----:B0-----:R-:W3:Y:S01]  /*2e8e0*/  LDL.LU.64 R24, [R1+0xa50] ;  /* 0x000a500001187983 */ /* 0x001ee20000300a00 */
[----:B------:R-:W3:Y:S03]  /*2e8f0*/  LDL.LU.64 R26, [R1+0xa58] ;  /* 0x000a5800011a7983 */ /* 0x000ee60000300a00 */
[----:B-1----:R-:W-:Y:S01]  /*2e900*/  STL.64 [R1+0x1f0], R16 ;  /* 0x0001f01001007387 */ /* 0x002fe20000100a00 */
[----:B------:R-:W-:-:S02]  /*2e910*/  IMAD.MOV.U32 R28, RZ, RZ, R16 ;  /* 0x000000ffff1c7224 */ /* 0x000fc400078e0010 */
[----:B------:R-:W-:Y:S02]  /*2e920*/  STL.64 [R1+0x1f8], R18 ;  /* 0x0001f81201007387 */ /* 0x000fe40000100a00 */
[----:B------:R-:W-:Y:S02]  /*2e930*/  IMAD.MOV.U32 R3, RZ, RZ, R17 ;  /* 0x000000ffff037224 */ /* 0x000fe400078e0011 */
[----:B------:R-:W0:Y:S04]  /*2e940*/  LDSM.16.M88.4 R16, [R29+0xc00] ;  /* 0x000c00001d10783b */ /* 0x000e280000000200 */
[----:B------:R-:W-:Y:S01]  /*2e950*/  STL [R1+0x43a4], R3 ;  /* 0x0043a40301007387 */ /* 0x000fe20000100800 */
[----:B------:R-:W-:Y:S03]  /*2e960*/  STL [R1+0x43a0], R28 ;  /* 0x0043a01c01007387 */ /* 0x000fe60000100800 */
[----:B0-----:R-:W-:Y:S01]  /*2e970*/  STL.64 [R1+0x1e0], R16 ;  /* 0x0001e01001007387 */ /* 0x001fe20000100a00 */
[----:B------:R-:W-:Y:S02]  /*2e980*/  STL.64 [R1+0x1e8], R18 ;  /* 0x0001e81201007387 */ /* 0x000fe40000100a00 */
[----:B------:R-:W0:Y:S04]  /*2e990*/  LDSM.16.M88.4 R16, [R29+0x1000] ;  /* 0x001000001d10783b */ /* 0x000e280000000200 */
[----:B------:R-:W-:Y:S01]  /*2e9a0*/  IMAD.MOV.U32 R21, RZ, RZ, R2 ;  /* 0x000000ffff157224 */ /* 0x000fe200078e0002 */
[----:B0-----:R-:W-:Y:S01]  /*2e9b0*/  STL.64 [R1+0x1d0], R16 ;  /* 0x0001d01001007387 */ /* 0x001fe20000100a00 */
[----:B------:R-:W-:-:S02]  /*2e9c0*/  IMAD.MOV.U32 R2, RZ, RZ, R16 ;  /* 0x000000ffff027224 */ /* 0x000fc400078e0010 */
[----:B------:R-:W-:Y:S02]  /*2e9d0*/  STL.64 [R1+0x1d8], R18 ;  /* 0x0001d81201007387 */ /* 0x000fe40000100a00 */
[----:B------:R-:W-:Y:S02]  /*2e9e0*/  IMAD.MOV.U32 R0, RZ, RZ, R17 ;  /* 0x000000ffff007224 */ /* 0x000fe400078e0011 */
[----:B------:R-:W0:Y:S04]  /*2e9f0*/  LDSM.16.M88.4 R16, [R29+0x1400] ;  /* 0x001400001d10783b */ /* 0x000e280000000200 */
[----:B------:R-:W-:Y:S01]  /*2ea00*/  STL [R1+0x43ac], R0 ;  /* 0x0043ac0001007387 */ /* 0x000fe20000100800 */
[----:B------:R-:W-:Y:S02]  /*2ea10*/  STL [R1+0x43a8], R2 ;  /* 0x0043a80201007387 */ /* 0x000fe40000100800 */
[----:B0-----:R-:W-:Y:S01]  /*2ea20*/  IMAD.MOV.U32 R29, RZ, RZ, R17 ;  /* 0x000000ffff1d7224 */ /* 0x001fe200078e0011 */
[----:B------:R0:W-:Y:S01]  /*2ea30*/  STL.64 [R1+0x1c0], R16 ;  /* 0x0001c01001007387 */ /* 0x0001e20000100a00 */
[----:B------:R1:W-:Y:S03]  /*2ea40*/  STL.64 [R1+0x1c8], R18 ;  /* 0x0001c81201007387 */ /* 0x0003e60000100a00 */
[----:B0-----:R-:W4:Y:S01]  /*2ea50*/  LDL.LU.64 R16, [R1+0x660] ;  /* 0x0006600001107983 */ /* 0x001f220000300a00 */
[----:B-1----:R-:W4:Y:S02]  /*2ea60*/  LDL.LU.64 R18, [R1+0x668] ;  /* 0x0006680001127983 */ /* 0x002f240000300a00 */
[----:B------:R-:W-:Y:S01]  /*2ea70*/  STL [R1+0x43b0], R29 ;  /* 0x0043b01d01007387 */ /* 0x000fe20000100800 */
[-C--:B--2---:R-:W-:Y:S01]  /*2ea80*/  HMMA.16816.F32 R4, R4, R20.reuse, R8 ;  /* 0x000000140404723c */ /* 0x084fe20000001808 */
[----:B------:R-:W4:Y:S01]  /*2ea90*/  LDL.LU.64 R10, [R1+0x4460] ;  /* 0x00446000010a7983 */ /* 0x000f220000300a00 */
[----:B------:R-:W4:Y:S11]  /*2eaa0*/  LDL.LU.64 R8, [R1+0x4458] ;  /* 0x0044580001087983 */ /* 0x000f360000300a00 */
[----:B------:R-:W-:Y:S10]  /*2eab0*/  @!UPT UIADD3 URZ, URZ, URZ, URZ ;  /* 0x0000003f3f3ff290 */ /* 0x000ff4000fffe03f */
[----:B------:R-:W-:Y:S01]  /*2eac0*/  STL.64 [R1+0x1240], R4 ;  /* 0x0012400401007387 */ /* 0x000fe20000100a00 */
[----:B------:R0:W-:Y:S03]  /*2ead0*/  STL.64 [R1+0x1248], R6 ;  /* 0x0012480601007387 */ /* 0x0001e60000100a00 */
[----:B0-----:R-:W3:Y:S01]  /*2eae0*/  LDL.LU.64 R6, [R1+0x4450] ;  /* 0x0044500001067983 */ /* 0x001ee20000300a00 */
[----:B------:R-:W3:Y:S02]  /*2eaf0*/  LDL.LU.64 R4, [R1+0x4448] ;  /* 0x0044480001047983 */ /* 0x000ee40000300a00 */
[----:B---3--:R-:W-:Y:S01]  /*2eb00*/  HMMA.16816.F32 R24, R4, R20, R24 ;  /* 0x000000140418723c */ /* 0x008fe20000001818 */
[----:B------:R-:W2:Y:S01]  /*2eb10*/  LDL.LU.64 R20, [R1+0x680] ;  /* 0x0006800001147983 */ /* 0x000ea20000300a00 */
[----:B------:R-:W3:Y:S11]  /*2eb20*/  LDL.LU.64 R22, [R1+0x688] ;  /* 0x0006880001167983 */ /* 0x000ef60000300a00 */
[----:B------:R-:W-:Y:S10]  /*2eb30*/  @!UPT UIADD3 URZ, URZ, URZ, URZ ;  /* 0x0000003f3f3ff290 */ /* 0x000ff4000fffe03f */
[----:B------:R-:W-:Y:S01]  /*2eb40*/  STL.64 [R1+0x15c0], R24 ;  /* 0x0015c01801007387 */ /* 0x000fe20000100a00 */
[----:B------:R-:W-:Y:S03]  /*2eb50*/  STL.64 [R1+0x15c8], R26 ;  /* 0x0015c81a01007387 */ /* 0x000fe60000100a00 */
[----:B---3--:R-:W-:Y:S01]  /*2eb60*/  STL.64 [R1+0x4440], R22 ;  /* 0x0044401601007387 */ /* 0x008fe20000100a00 */
[----:B--2---:R0:W-:Y:S03]  /*2eb70*/  STL.64 [R1+0x4438], R20 ;  /* 0x0044381401007387 */ /* 0x0041e60000100a00 */
[----:B0-----:R-:W2:Y:S01]  /*2eb80*/  LDL.LU.64 R20, [R1+0x440] ;  /* 0x0004400001147983 */ /* 0x001ea20000300a00 */
[----:B------:R-:W2:Y:S02]  /*2eb90*/  LDL.LU.64 R22, [R1+0x448] ;  /* 0x0004480001167983 */ /* 0x000ea40000300a00 */
[----:B------:R-:W-:Y:S02]  /*2eba0*/  STL.64 [R1+0x43e0], R6 ;  /* 0x0043e00601007387 */ /* 0x000fe40000100a00 */
[----:B------:R0:W-:Y:S02]  /*2ebb0*/  STL.64 [R1+0x43d8], R4 ;  /* 0x0043d80401007387 */ /* 0x0001e40000100a00 */
[----:B0-----:R-:W3:Y:S01]  /*2ebc0*/  LDL.LU.64 R4, [R1+0x10] ;  /* 0x0000100001047983 */ /* 0x001ee20000300a00 */
[----:B------:R-:W2:Y:S03]  /*2ebd0*/  LDL.LU.64 R6, [R1+0x18] ;  /* 0x0000180001067983 */ /* 0x000ea60000300a00 */
[----:B--2---:R-:W-:Y:S01]  /*2ebe0*/  STL.64 [R1+0x4400], R6 ;  /* 0x0044000601007387 */ /* 0x004fe20000100a00 */
[----:B---3--:R0:W-:Y:S03]  /*2ebf0*/  STL.64 [R1+0x43f8], R4 ;  /* 0x0043f80401007387 */ /* 0x0081e60000100a00 */
[----:B0-----:R-:W4:Y:S02]  /*2ec00*/  LDL.LU.64 R4, [R1+0x210] ;  /* 0x0002100001047983 */ /* 0x001f240000300a00 */
[-C--:B----4-:R-:W-:Y:S02]  /*2ec10*/  HMMA.16816.F32 R24, R8, R4.reuse, R16 ;  /* 0x000000040818723c */ /* 0x090fe40000001810 */
[----:B------:R-:W2:Y:S01]  /*2ec20*/  LDL.LU.64 R16, [R1+0x11c0] ;  /* 0x0011c00001107983 */ /* 0x000ea20000300a00 */
[----:B------:R-:W2:Y:S11]  /*2ec30*/  LDL.LU.64 R18, [R1+0x11c8] ;  /* 0x0011c80001127983 */ /* 0x000eb60000300a00 */
[----:B------:R-:W-:Y:S09]  /*2ec40*/  @!UPT UIADD3 URZ, URZ, URZ, URZ ;  /* 0x0000003f3f3ff290 */ /* 0x000ff2000fffe03f */
[----:B------:R0:W-:Y:S01]  /*2ec50*/  STL.64 [R1+0x15e0], R24 ;  /* 0x0015e01801007387 */ /* 0x0001e20000100a00 */
[----:B------:R1:W-:Y:S03]  /*2ec60*/  STL.64 [R1+0x15e8], R26 ;  /* 0x0015e81a01007387 */ /* 0x0003e60000100a00 */
[----:B0-----:R-:W3:Y:S01]  /*2ec70*/  LDL.LU.64 R24, [R1+0x460] ;  /* 0x0004600001187983 */ /* 0x001ee20000300a00 */
[----:B-1----:R-:W3:Y:S02]  /*2ec80*/  LDL.LU.64 R26, [R1+0x468] ;  /* 0x00046800011a7983 */ /* 0x002ee40000300a00 */
[----:B------:R0:W-:Y:S02]  /*2ec90*/  STL [R1+0x43b4], R11 ;  /* 0x0043b40b01007387 */ /* 0x0001e40000100800 */
[----:B------:R1:W-:Y:S01]  /*2eca0*/  STL [R1+0x43f0], R10 ;  /* 0x0043f00a01007387 */ /* 0x0003e20000100800 */
[----:B------:R4:W-:Y:S04]  /*2ecb0*/  STL.64 [R1+0x43e8], R8 ;  /* 0x0043e80801007387 */ /* 0x0009e80000100a00 */
[----:B0-----:R-:W2:Y:S04]  /*2ecc0*/  LDL R11, [R1+0xc] ;  /* 0x00000c00010b7983 */ /* 0x001ea80000100800 */
[----:B-1----:R-:W2:Y:S04]  /*2ecd0*/  LDL R10, [R1+0x8] ;  /* 0x00000800010a7983 */ /* 0x002ea80000100800 */
[----:B----4-:R-:W2:Y:S04]  /*2ece0*/  LDL R8, [R1] ;  /* 0x0000000001087983 */ /* 0x010ea80000100800 */
[----:B------:R-:W2:Y:S01]  /*2ecf0*/  LDL R9, [R1+0x4] ;  /* 0x0000040001097983 */ /* 0x000ea20000100800 */
[----:B------:R-:W-:Y:S01]  /*2ed00*/  HMMA.16816.F32 R20, R12, R4, R20 ;  /* 0x000000040c14723c */ /* 0x000fe20000001814 */
[----:B------:R-:W-:-:S02]  /*2ed10*/  IMAD.MOV.U32 R2, RZ, RZ, R4 ;  /* 0x000000ffff027224 */ /* 0x000fc400078e0004 */
[----:B------:R-:W-:Y:S11]  /*2ed20*/  IMAD.MOV.U32 R0, RZ, RZ, R5 ;  /* 0x000000ffff007224 */ /* 0x000ff600078e0005 */
[----:B------:R-:W-:Y:S09]  /*2ed30*/  @!UPT UIADD3 URZ, URZ, URZ, URZ ;  /* 0x0000003f3f3ff290 */ /* 0x000ff2000fffe03f */
[----:B------:R-:W-:Y:S01]  /*2ed40*/  STL.64 [R1+0x1600], R20 ;  /* 0x0016001401007387 */ /* 0x000fe20000100a00 */
[----:B------:R0:W-:Y:S03]  /*2ed50*/  STL.64 [R1+0x1608], R22 ;  /* 0x0016081601007387 */ /* 0x0001e60000100a00 */
[----:B0-----:R-:W4:Y:S01]  /*2ed60*/  LDL.LU.64 R22, [R1+0x4440] ;  /* 0x0044400001167983 */ /* 0x001f220000300a00 */
[----:B------:R-:W4:Y:S02]  /*2ed70*/  LDL.LU.64 R20, [R1+0x4438] ;  /* 0x0044380001147983 */ /* 0x000f240000300a00 */
[----:B------:R-:W3:Y:S02]  /*2ed80*/  LDL.LU.64 R4, [R1+0x240] ;  /* 0x0002400001047983 */ /* 0x000ee40000300a00 */
[----:B------:R-:W3:Y:S01]  /*2ed90*/  LDL.LU.64 R6, [R1+0x248] ;  /* 0x0002480001067983 */ /* 0x000ee20000300a00 */
[----:B------:R-:W-:Y:S01]  /*2eda0*/  STL.64 [R1+0x4398], R14 ;  /* 0x0043980e01007387 */ /* 0x000fe20000100a00 */
[----:B------:R0:W-:Y:S02]  /*2edb0*/  STL.64 [R1+0x4390], R12 ;  /* 0x0043900c01007387 */ /* 0x0001e40000100a00 */
[----:B0-----:R-:W-:-:S02]  /*2edc0*/  IMAD.MOV.U32 R12, RZ, RZ, R2 ;  /* 0x000000ffff0c7224 */ /* 0x001fc400078e0002 */
[----:B------:R-:W-:-:S07]  /*2edd0*/  IMAD.MOV.U32 R13, RZ, RZ, R0 ;  /* 0x000000ffff0d7224 */ /* 0x000fce00078e0000 */
[-C--:B--2---:R-:W-:Y:S01]  /*2ede0*/  HMMA.16816.F32 R8, R8, R12.reuse, R16 ;  /* 0x0000000c0808723c */ /* 0x084fe20000001810 */
[----:B------:R-:W4:Y:S01]  /*2edf0*/  LDL.LU.64 R18, [R1+0x4430] ;  /* 0x0044300001127983 */ /* 0x000f220000300a00 */
[----:B------:R-:W4:Y:S11]  /*2ee00*/  LDL.LU.64 R16, [R1+0x4428] ;  /* 0x0044280001107983 */ /* 0x000f360000300a00 */
[----:B------:R-:W-:Y:S10]  /*2ee10*/  @!UPT UIADD3 URZ, URZ, URZ, URZ ;  /* 0x0000003f3f3ff290 */ /* 0x000ff4000fffe03f */
[----:B------:R0:W-:Y:S01]  /*2ee20*/  STL.64 [R1+0x13a0], R8 ;  /* 0x0013a00801007387 */ /* 0x0001e20000100a00 */
[----:B------:R1:W-:Y:S03]  /*2ee30*/  STL.64 [R1+0x13a8], R10 ;  /* 0x0013a80a01007387 */ /* 0x0003e60000100a00 */
[----:B0-----:R-:W2:Y:S01]  /*2ee40*/  LDL.LU.64 R8, [R1+0x1200] ;  /* 0x0012000001087983 */ /* 0x001ea20000300a00 */
[----:B-1----:R-:W2:Y:S01]  /*2ee50*/  LDL.LU.64 R10, [R1+0x1208] ;  /* 0x00120800010a7983 */ /* 0x002ea20000300a00 */
[-C--:B----4-:R-:W-:Y:S11]  /*2ee60*/  HMMA.16816.F32 R20, R16, R12.reuse, R20 ;  /* 0x0000000c1014723c */ /* 0x090ff60000001814 */
[----:B------:R-:W-:Y:S11]  /*2ee70*/  @!UPT UIADD3 URZ, URZ, URZ, URZ ;  /* 0x0000003f3f3ff290 */ /* 0x000ff6000fffe03f */
[----:B------:R-:W-:Y:S01]  /*2ee80*/  @!UPT UIADD3 URZ, URZ, URZ, URZ ;  /* 0x0000003f3f3ff290 */ /* 0x000fe2000fffe03f */
[----:B------:R-:W-:Y:S01]  /*2ee90*/  STL.64 [R1+0x13b0], R20 ;  /* 0x0013b01401007387 */ /* 0x000fe20000100a00 */
[----:B------:R0:W-:Y:S03]  /*2eea0*/  STL.64 [R1+0x13b8], R22 ;  /* 0x0013b81601007387 */ /* 0x0001e60000100a00 */
[----:B0-----:R-:W3:Y:S01]  /*2eeb0*/  LDL.LU.64 R22, [R1+0x4420] ;  /* 0x0044200001167983 */ /* 0x001ee20000300a00 */
[----:B------:R-:W3:Y:S02]  /*2eec0*/  LDL.LU.64 R20, [R1+0x4418] ;  /* 0x0044180001147983 */ /* 0x000ee40000300a00 */
[----:B------:R-:W-:Y:S02]  /*2eed0*/  STL.64 [R1+0x43c0], R18 ;  /* 0x0043c01201007387 */ /* 0x000fe40000100a00 */
[----:B------:R0:W-:Y:S02]  /*2eee0*/  STL.64 [R1+0x43b8], R16 ;  /* 0x0043b81001007387 */ /* 0x0001e40000100a00 */
[----:B0-----:R-:W2:Y:S01]  /*2eef0*/  LDL.LU.64 R16, [R1+0x200] ;  /* 0x0002000001107983 */ /* 0x001ea20000300a00 */
[-C--:B---3--:R-:W-:Y:S11]  /*2ef00*/  HMMA.16816.F32 R24, R20, R12.reuse, R24 ;  /* 0x0000000c1418723c */ /* 0x088ff60000001818 */
        /* <DEDUP_REMOVED lines=8> */
[----:B0-----:R-:W4:Y:S01]  /*2ef90*/  LDL.LU.64 R20, [R1+0xa40] ;  /* 0x000a400001147983 */ /* 0x001f220000300a00 */
[----:B------:R-:W4:Y:S01]  /*2efa0*/  LDL.LU.64 R22, [R1+0xa48] ;  /* 0x000a480001167983 */ /* 0x000f220000300a00 */
[----:B---3--:R-:W-:Y:S02]  /*2efb0*/  HMMA.16816.F32 R12, R24, R12, R4 ;  /* 0x0000000c180c723c */ /* 0x008fe40000001804 */
[----:B------:R-:W2:Y:S01]  /*2efc0*/  LDL.LU.64 R6, [R1+0x4400] ;  /* 0x0044000001067983 */ /* 0x000ea20000300a00 */
[----:B------:R-:W2:Y:S11]  /*2efd0*/  LDL.LU.64 R4, [R1+0x43f8] ;  /* 0x0043f80001047983 */ /* 0x000eb60000300a00 */
[----:B------:R-:W-:Y:S09]  /*2efe0*/  @!UPT UIADD3 URZ, URZ, URZ, URZ ;  /* 0x0000003f3f3ff290 */ /* 0x000ff2000fffe03f */
[----:B------:R0:W-:Y:S01]  /*2eff0*/  STL.64 [R1+0x1620], R12 ;  /* 0x0016200c01007387 */ /* 0x0001e20000100a00 */
[----:B------:R1:W-:Y:S03]  /*2f000*/  STL.64 [R1+0x1628], R14 ;  /* 0x0016280e01007387 */ /* 0x0003e60000100a00 */
[----:B0-----:R-:W3:Y:S01]  /*2f010*/  LDL.LU.64 R12, [R1+0x650] ;  /* 0x00065000010c7983 */ /* 0x001ee20000300a00 */
[----:B-1----:R-:W3:Y:S02]  /*2f020*/  LDL.LU.64 R14, [R1+0x658] ;  /* 0x00065800010e7983 */ /* 0x002ee40000300a00 */
[----:B------:R-:W-:Y:S02]  /*2f030*/  STL.64 [R1+0x4388], R26 ;  /* 0x0043881a01007387 */ /* 0x000fe40000100a00 */
[----:B------:R0:W-:Y:S02]  /*2f040*/  STL.64 [R1+0x4380], R24 ;  /* 0x0043801801007387 */ /* 0x0001e40000100a00 */
[----:B0-----:R-:W3:Y:S01]  /*2f050*/  LDL.64 R24, [R1] ;  /* 0x0000000001187983 */ /* 0x001ee20000100a00 */
[----:B------:R-:W3:Y:S01]  /*2f060*/  LDL.LU.64 R26, [R1+0x8] ;  /* 0x00000800011a7983 */ /* 0x000ee20000300a00 */
[----:B--2---:R-:W-:Y:S01]  /*2f070*/  HMMA.16816.F32 R8, R4, R16, R8 ;  /* 0x000000100408723c */ /* 0x004fe20000001808 */
[----:B------:R-:W-:-:S02]  /*2f080*/  IMAD.MOV.U32 R0, RZ, RZ, R6 ;  /* 0x000000ffff007224 */ /* 0x000fc400078e0006 */
[----:B------:R-:W-:Y:S02]  /*2f090*/  IMAD.MOV.U32 R2, RZ, RZ, R7 ;  /* 0x000000ffff027224 */ /* 0x000fe400078e0007 */
[----:B------:R-:W-:Y:S11]  /*2f0a0*/  IMAD.MOV.U32 R29, RZ, RZ, R5 ;  /* 0x000000ffff1d7224 */ /* 0x000ff600078e0005 */
[----:B------:R-:W-:Y:S07]  /*2f0b0*/  @!UPT UIADD3 URZ, URZ, URZ, URZ ;  /* 0x0000003f3f3ff290 */ /* 0x000fee000fffe03f */
[----:B------:R-:W-:Y:S01]  /*2f0c0*/  STL.64 [R1+0x1200], R8 ;  /* 0x0012000801007387 */ /* 0x000fe20000100a00 */
[----:B------:R0:W-:Y:S03]  /*2f0d0*/  STL.64 [R1+0x1208], R10 ;  /* 0x0012080a01007387 */ /* 0x0001e60000100a00 */
[----:B0-----:R-:W3:Y:S01]  /*2f0e0*/  LDL.LU R10, [R1+0x43f0] ;  /* 0x0043f000010a7983 */ /* 0x001ee20000300800 */
[----:B------:R-:W3:Y:S02]  /*2f0f0*/  LDL.LU.64 R8, [R1+0x43e8] ;  /* 0x0043e80001087983 */ /* 0x000ee40000300a00 */
[----:B------:R-:W-:Y:S02]  /*2f100*/  IMAD.MOV.U32 R11, RZ, RZ, R4 ;  /* 0x000000ffff0b7224 */ /* 0x000fe400078e0004 */
[----:B------:R-:W4:Y:S01]  /*2f110*/  LDL.LU.64 R6, [R1+0x43e0] ;  /* 0x0043e00001067983 */ /* 0x000f220000300a00 */
[----:B------:R-:W4:Y:S01]  /*2f120*/  LDL.LU.64 R4, [R1+0x43d8] ;  /* 0x0043d80001047983 */ /* 0x000f220000300a00 */
[----:B------:R-:W-:-:S02]  /*2f130*/  IMAD.MOV.U32 R3, RZ, RZ, R16 ;  /* 0x000000ffff037224 */ /* 0x000fc400078e0010 */
[----:B------:R-:W-:Y:S01]  /*2f140*/  IMAD.MOV.U32 R28, RZ, RZ, R17 ;  /* 0x000000ffff1c7224 */ /* 0x000fe200078e0011 */
[----:B----4-:R-:W-:Y:S11]  /*2f150*/  HMMA.16816.F32 R20, R4, R16, R20 ;  /* 0x000000100414723c */ /* 0x010ff60000001814 */
[----:B------:R-:W-:Y:S11]  /*2f160*/  @!UPT UIADD3 URZ, URZ, URZ, URZ ;  /* 0x0000003f3f3ff290 */ /* 0x000ff6000fffe03f */
[----:B------:R-:W-:Y:S01]  /*2f170*/  @!UPT UIADD3 URZ, URZ, URZ, URZ ;  /* 0x0000003f3f3ff290 */ /* 0x000fe2000fffe03f */
[----:B------:R-:W-:Y:S01]  /*2f180*/  STL.64 [R1+0x1390], R20 ;  /* 0x0013901401007387 */ /* 0x000fe20000100a00 */
[----:B------:R0:W-:Y:S03]  /*2f190*/  STL.64 [R1+0x1398], R22 ;  /* 0x0013981601007387 */ /* 0x0001e60000100a00 */
[----:B0-----:R-:W2:Y:S01]  /*2f1a0*/  LDL.LU.64 R22, [R1+0x43d0] ;  /* 0x0043d00001167983 */ /* 0x001ea20000300a00 */
[----:B------:R-:W2:Y:S02]  /*2f1b0*/  LDL.LU.64 R20, [R1+0x43c8] ;  /* 0x0043c80001147983 */ /* 0x000ea40000300a00 */
[----:B------:R-:W4:Y:S02]  /*2f1c0*/  LDL.LU.64 R18, [R1+0x43c0] ;  /* 0x0043c00001127983 */ /* 0x000f240000300a00 */
[----:B------:R-:W4:Y:S01]  /*2f1d0*/  LDL.LU.64 R16, [R1+0x43b8] ;  /* 0x0043b80001107983 */ /* 0x000f220000300a00 */
[----:B------:R-:W-:Y:S01]  /*2f1e0*/  STL.64 [R1+0x41b8], R6 ;  /* 0x0041b80601007387 */ /* 0x000fe20000100a00 */
[----:B------:R0:W-:Y:S02]  /*2f1f0*/  STL.64 [R1+0x41b0], R4 ;  /* 0x0041b00401007387 */ /* 0x0001e40000100a00 */
[----:B0-----:R-:W-:-:S02]  /*2f200*/  IMAD.MOV.U32 R4, RZ, RZ, R11 ;  /* 0x000000ffff047224 */ /* 0x001fc400078e000b */
[----:B------:R-:W3:Y:S01]  /*2f210*/  LDL.LU R11, [R1+0x43b4] ;  /* 0x0043b400010b7983 */ /* 0x000ee20000300800 */
[----:B------:R-:W-:Y:S02]  /*2f220*/  IMAD.MOV.U32 R6, RZ, RZ, R0 ;  /* 0x000000ffff067224 */ /* 0x000fe400078e0000 */
[----:B------:R-:W-:Y:S02]  /*2f230*/  IMAD.MOV.U32 R7, RZ, RZ, R2 ;  /* 0x000000ffff077224 */ /* 0x000fe400078e0002 */
[----:B------:R-:W-:Y:S02]  /*2f240*/  IMAD.MOV.U32 R5, RZ, RZ, R29 ;  /* 0x000000ffff057224 */ /* 0x000fe400078e001d */
[----:B------:R-:W2:Y:S01]  /*2f250*/  LDL.LU R29, [R1+0x43b0] ;  /* 0x0043b000011d7983 */ /* 0x000ea20000300800 */
[----:B------:R-:W2:Y:S02]  /*2f260*/  LDL.LU R0, [R1+0x43ac] ;  /* 0x0043ac0001007983 */ /* 0x000ea40000300800 */
[----:B------:R-:W2:Y:S02]  /*2f270*/  LDL.LU R2, [R1+0x43a8] ;  /* 0x0043a80001027983 */ /* 0x000ea40000300800 */
[----:B------:R-:W-:Y:S01]  /*2f280*/  STL.64 [R1+0x4370], R6 ;  /* 0x0043700601007387 */ /* 0x000fe20000100a00 */
[----:B------:R0:W-:Y:S02]  /*2f290*/  STL.64 [R1+0x4368], R4 ;  /* 0x0043680401007387 */ /* 0x0001e40000100a00 */
[----:B0-----:R-:W-:-:S02]  /*2f2a0*/  IMAD.MOV.U32 R4, RZ, RZ, R3 ;  /* 0x000000ffff047224 */ /* 0x001fc400078e0003 */
[----:B------:R-:W-:Y:S01]  /*2f2b0*/  IMAD.MOV.U32 R5, RZ, RZ, R28 ;  /* 0x000000ffff057224 */ /* 0x000fe200078e001c */
[----:B------:R-:W2:Y:S01]  /*2f2c0*/  LDL.LU R3, [R1+0x43a4] ;  /* 0x0043a40001037983 */ /* 0x000ea20000300800 */
[----:B------:R-:W2:Y:S05]  /*2f2d0*/  LDL.LU R28, [R1+0x43a0] ;  /* 0x0043a000011c7983 */ /* 0x000eaa0000300800 */
[-C--:B---3--:R-:W-:Y:S11]  /*2f2e0*/  HMMA.16816.F32 R12, R8, R4.reuse, R12 ;  /* 0x00000004080c723c */ /* 0x088ff6000000180c */
[----:B------:R-:W-:Y:S11]  /*2f2f0*/  @!UPT UIADD3 URZ, URZ, URZ, URZ ;  /* 0x0000003f3f3ff290 */ /* 0x000ff6000fffe03f */
[----:B------:R-:W-:Y:S01]  /*2f300*/  @!UPT UIADD3 URZ, URZ, URZ, URZ ;  /* 0x0000003f3f3ff290 */ /* 0x000fe2000fffe03f */
[----:B------:R-:W-:Y:S01]  /*2f310*/  STL.64 [R1+0x1420], R12 ;  /* 0x0014200c01007387 */ /* 0x000fe20000100a00 */
[----:B------:R0:W-:Y:S03]  /*2f320*/  STL.64 [R1+0x1428], R14 ;  /* 0x0014280e01007387 */ /* 0x0001e60000100a00 */
[----:B0-----:R-:W3:Y:S01]  /*2f330*/  LDL.LU.64 R14, [R1+0x4398] ;  /* 0x00439800010e7983 */ /* 0x001ee20000300a00 */
[----:B------:R-:W3:Y:S02]  /*2f340*/  LDL.LU.64 R12, [R1+0x4390] ;  /* 0x00439000010c7983 */ /* 0x000ee40000300a00 */
[----:B------:R-:W-:Y:S02]  /*2f350*/  STL [R1+0x3f90], R8 ;  /* 0x003f900801007387 */ /* 0x000fe40000100800 */
[----:B------:R0:W-:Y:S01]  /*2f360*/  STL [R1+0x3f8c], R9 ;  /* 0x003f8c0901007387 */ /* 0x0001e20000100800 */
[----:B------:R-:W-:Y:S01]  /*2f370*/  STL [R1+0x3f88], R10 ;  /* 0x003f880a01007387 */ /* 0x000fe20000100800 */
[----:B------:R1:W-:Y:S03]  /*2f380*/  STL [R1+0x3f84], R11 ;  /* 0x003f840b01007387 */ /* 0x0003e60000100800 */
[----:B0-----:R-:W3:Y:S01]  /*2f390*/  LDL.LU.64 R8, [R1+0x430] ;  /* 0x0004300001087983 */ /* 0x001ee20000300a00 */
[----:B-1----:R-:W3:Y:S02]  /*2f3a0*/  LDL.LU.64 R10, [R1+0x438] ;  /* 0x00043800010a7983 */ /* 0x002ee40000300a00 */
[----:B---3--:R-:W-:Y:S11]  /*2f3b0*/  HMMA.16816.F32 R8, R12, R4, R8 ;  /* 0x000000040c08723c */ /* 0x008ff60000001808 */
[----:B------:R-:W-:Y:S11]  /*2f3c0*/  @!UPT UIADD3 URZ, URZ, URZ, URZ ;  /* 0x0000003f3f3ff290 */ /* 0x000ff6000fffe03f */
[----:B------:R-:W-:Y:S01]  /*2f3d0*/  @!UPT UIADD3 URZ, URZ, URZ, URZ ;  /* 0x0000003f3f3ff290 */ /* 0x000fe2000fffe03f */
[----:B------:R0:W-:Y:S01]  /*2f3e0*/  STL.64 [R1+0x15f0], R8 ;  /* 0x0015f00801007387 */ /* 0x0001e20000100a00 */
[----:B------:R1:W-:Y:S03]  /*2f3f0*/  STL.64 [R1+0x15f8], R10 ;  /* 0x0015f80a01007387 */ /* 0x0003e60000100a00 */
[----:B0-----:R-:W4:Y:S01]  /*2f400*/  LDL.LU.64 R8, [R1+0x670] ;  /* 0x0006700001087983 */ /* 0x001f220000300a00 */
[----:B-1----:R-:W4:Y:S02]  /*2f410*/  LDL.LU.64 R10, [R1+0x678] ;  /* 0x00067800010a7983 */ /* 0x002f240000300a00 */
[----:B------:R-:W-:Y:S02]  /*2f420*/  STL.64 [R1+0x3da8], R14 ;  /* 0x003da80e01007387 */ /* 0x000fe40000100a00 */
[----:B------:R0:W-:Y:S02]  /*2f430*/  STL.64 [R1+0x3da0], R12 ;  /* 0x003da00c01007387 */ /* 0x0001e40000100a00 */
[----:B0-----:R-:W3:Y:S01]  /*2f440*/  LDL R12, [R1+0x1c0] ;  /* 0x0001c000010c7983 */ /* 0x001ee20000100800 */
[----:B--2---:R-:W-:-:S05]  /*2f450*/  IMAD.MOV.U32 R13, RZ, RZ, R29 ;  /* 0x000000ffff0d7224 */ /* 0x004fca00078e001d */
[----:B---3--:R0:W-:Y:S04]  /*2f460*/  STL.64 [R1+0x4348], R12 ;  /* 0x0043480c01007387 */ /* 0x0081e80000100a00 */
[----:B0-----:R-:W2:Y:S04]  /*2f470*/  LDL.64 R12, [R1+0x1e0] ;  /* 0x0001e000010c7983 */ /* 0x001ea80000100a00 */
[----:B--2---:R0:W-:Y:S02]  /*2f480*/  STL.64 [R1+0x4350], R12 ;  /* 0x0043500c01007387 */ /* 0x0041e40000100a00 */
[----:B0-----:R-:W-:-:S02]  /*2f490*/  IMAD.MOV.U32 R12, RZ, RZ, R28 ;  /* 0x000000ffff0c7224 */ /* 0x001fc400078e001c */
[----:B------:R-:W-:-:S05]  /*2f4a0*/  IMAD.MOV.U32 R13, RZ, RZ, R3 ;  /* 0x000000ffff0d7224 */ /* 0x000fca00078e0003 */
[----:B------:R0:W-:Y:S04]  /*2f4b0*/  STL.64 [R1+0x4378], R12 ;  /* 0x0043780c01007387 */ /* 0x0001e80000100a00 */
[----:B0-----:R-:W2:Y:S01]  /*2f4c0*/  LDL.LU.64 R12, [R1+0x11b0] ;  /* 0x0011b000010c7983 */ /* 0x001ea20000300a00 */
[----:B------:R-:W2:Y:S01]  /*2f4d0*/  LDL.LU.64 R14, [R1+0x11b8] ;  /* 0x0011b800010e7983 */ /* 0x000ea20000300a00 */
[----:B----4-:R-:W-:Y:S01]  /*2f4e0*/  HMMA.16816.F32 R8, R16, R4, R8 ;  /* 0x000000041008723c */ /* 0x010fe20000001808 */
[----:B------:R-:W-:Y:S02]  /*2f4f0*/  IMAD.MOV.U32 R28, RZ, RZ, R26 ;  /* 0x000000ffff1c7224 */ /* 0x000fe400078e001a */
[----:B------:R-:W-:-:S05]  /*2f500*/  IMAD.MOV.U32 R3, RZ, RZ, R27 ;  /* 0x000000ffff037224 */ /* 0x000fca00078e001b */
[-C--:B--2---:R-:W-:Y:S11]  /*2f510*/  HMMA.16816.F32 R12, R24, R4.reuse, R12 ;  /* 0x00000004180c723c */ /* 0x084ff6000000180c */
[----:B------:R-:W-:Y:S11]  /*2f520*/  @!UPT UIADD3 URZ, URZ, URZ, URZ ;  /* 0x0000003f3f3ff290 */ /* 0x000ff6000fffe03f */
[----:B------:R-:W-:Y:S01]  /*2f530*/  @!UPT UIADD3 URZ, URZ, URZ, URZ ;  /* 0x0000003f3f3ff290 */ /* 0x000fe2000fffe03f */
[----:B------:R0:W-:Y:S01]  /*2f540*/  STL.64 [R1+0x11f0], R12 ;  /* 0x0011f00c01007387 */ /* 0x0001e20000100a00 */
[----:B------:R1:W-:Y:S02]  /*2f550*/  STL.64 [R1+0x11f8], R14 ;  /* 0x0011f80e01007387 */ /* 0x0003e40000100a00 */
[----:B------:R-:W2:Y:S02]  /*2f560*/  LDL.LU.64 R24, [R1+0x450] ;  /* 0x0004500001187983 */ /* 0x000ea40000300a00 */
[----:B------:R-:W2:Y:S01]  /*2f570*/  LDL.LU.64 R26, [R1+0x458] ;  /* 0x00045800011a7983 */ /* 0x000ea20000300a00 */
[----:B0-----:R-:W3:Y:S01]  /*2f580*/  LDL.LU.64 R12, [R1+0x230] ;  /* 0x00023000010c7983 */ /* 0x001ee20000300a00 */
[----:B-1----:R-:W3:Y:S02]  /*2f590*/  LDL.LU.64 R14, [R1+0x238] ;  /* 0x00023800010e7983 */ /* 0x002ee40000300a00 */
[----:B------:R-:W-:Y:S02]  /*2f5a0*/  STL [R1+0x3e04], R3 ;  /* 0x003e040301007387 */ /* 0x000fe40000100800 */
[----:B------:R-:W-:Y:S01]  /*2f5b0*/  STL [R1+0x3e00], R28 ;  /* 0x003e001c01007387 */ /* 0x000fe20000100800 */
[----:B------:R0:W-:Y:S01]  /*2f5c0*/  STL.64 [R1+0x1250], R8 ;  /* 0x0012500801007387 */ /* 0x0001e20000100a00 */
[----:B------:R1:W-:Y:S03]  /*2f5d0*/  STL.64 [R1+0x1258], R10 ;  /* 0x0012580a01007387 */ /* 0x0003e60000100a00 */
[----:B0-----:R-:W4:Y:S01]  /*2f5e0*/  LDL.LU.64 R8, [R1+0x1210] ;  /* 0x0012100001087983 */ /* 0x001f220000300a00 */
[----:B-1----:R-:W3:Y:S01]  /*2f5f0*/  LDL.LU.64 R10, [R1+0x1218] ;  /* 0x00121800010a7983 */ /* 0x002ee20000300a00 */
[-C--:B--2---:R-:W-:Y:S02]  /*2f600*/  HMMA.16816.F32 R24, R20, R4.reuse, R24 ;  /* 0x000000041418723c */ /* 0x084fe40000001818 */
[----:B---3--:R-:W-:Y:S01]  /*2f610*/  STL.64 [R1+0x4360], R10 ;  /* 0x0043600a01007387 */ /* 0x008fe20000100a00 */
[----:B----4-:R0:W-:Y:S03]  /*2f620*/  STL.64 [R1+0x4358], R8 ;  /* 0x0043580801007387 */ /* 0x0101e60000100a00 */
[----:B0-----:R-:W2:Y:S01]  /*2f630*/  LDL.LU.64 R8, [R1+0x1220] ;  /* 0x0012200001087983 */ /* 0x001ea20000300a00 */
[----:B------:R-:W2:Y:S02]  /*2f640*/  LDL.LU.64 R10, [R1+0x1228] ;  /* 0x00122800010a7983 */ /* 0x000ea40000300a00 */
[----:B------:R-:W-:Y:S02]  /*2f650*/  STL.64 [R1+0x39c8], R18 ;  /* 0x0039c81201007387 */ /* 0x000fe40000100a00 */
[----:B------:R0:W-:Y:S02]  /*2f660*/  STL.64 [R1+0x39c0], R16 ;  /* 0x0039c01001007387 */ /* 0x0001e40000100a00 */
[----:B0-----:R-:W3:Y:S01]  /*2f670*/  LDL.LU.64 R16, [R1+0x1170] ;  /* 0x0011700001107983 */ /* 0x001ee20000300a00 */
[----:B------:R-:W3:Y:S09]  /*2f680*/  LDL.LU.64 R18, [R1+0x1178] ;  /* 0x0011780001127983 */ /* 0x000ef20000300a00 */
[----:B------:R-:W-:Y:S02]  /*2f690*/  STL.64 [R1+0x1430], R24 ;  /* 0x0014301801007387 */ /* 0x000fe40000100a00 */
[----:B------:R0:W-:Y:S02]  /*2f6a0*/  STL.64 [R1+0x1438], R26 ;  /* 0x0014381a01007387 */ /* 0x0001e40000100a00 */
[----:B0-----:R-:W4:Y:S01]  /*2f6b0*/  LDL.LU.64 R26, [R1+0x4388] ;  /* 0x00438800011a7983 */ /* 0x001f220000300a00 */
[----:B------:R-:W4:Y:S02]  /*2f6c0*/  LDL.LU.64 R24, [R1+0x4380] ;  /* 0x0043800001187983 */ /* 0x000f240000300a00 */
[----:B------:R-:W-:Y:S02]  /*2f6d0*/  STL.64 [R1+0x37f8], R22 ;  /* 0x0037f81601007387 */ /* 0x000fe40000100a00 */
[----:B------:R-:W-:Y:S01]  /*2f6e0*/  STL.64 [R1+0x37f0], R20 ;  /* 0x0037f01401007387 */ /* 0x000fe20000100a00 */
[----:B----4-:R-:W-:Y:S01]  /*2f6f0*/  HMMA.16816.F32 R4, R24, R4, R12 ;  /* 0x000000041804723c */ /* 0x010fe2000000180c */
[----:B------:R-:W2:Y:S11]  /*2f700*/  LDL.LU.64 R12, [R1+0x4378] ;  /* 0x00437800010c7983 */ /* 0x000eb60000300a00 */
[----:B------:R-:W-:Y:S11]  /*2f710*/  @!UPT UIADD3 URZ, URZ, URZ, URZ ;  /* 0x0000003f3f3ff290 */ /* 0x000ff6000fffe03f */
[----:B------:R-:W-:Y:S01]  /*2f720*/  STL.64 [R1+0x1610], R4 ;  /* 0x0016100401007387 */ /* 0x000fe20000100a00 */
[----:B------:R0:W-:Y:S03]  /*2f730*/  STL.64 [R1+0x1618], R6 ;  /* 0x0016180601007387 */ /* 0x0001e60000100a00 */
[----:B0-----:R-:W2:Y:S01]  /*2f740*/  LDL.LU.64 R6, [R1+0x4370] ;  /* 0x0043700001067983 */ /* 0x001ea20000300a00 */
[----:B------:R-:W2:Y:S02]  /*2f750*/  LDL.LU.64 R4, [R1+0x4368] ;  /* 0x0043680001047983 */ /* 0x000ea40000300a00 */
[----:B------:R0:W-:Y:S02]  /*2f760*/  STL [R1+0x3654], R24 ;  /* 0x0036541801007387 */ /* 0x0001e40000100800 */
[----:B0-----:R-:W4:Y:S01]  /*2f770*/  LDL R24, [R1+0x220] ;  /* 0x0002200001187983 */ /* 0x001f220000100800 */
[----:B------:R-:W-:Y:S02]  /*2f780*/  STL [R1+0x3650], R25 ;  /* 0x0036501901007387 */ /* 0x000fe40000100800 */
[----:B------:R-:W-:Y:S02]  /*2f790*/  STL [R1+0x364c], R26 ;  /* 0x00364c1a01007387 */ /* 0x000fe40000100800 */
[----:B------:R-:W-:Y:S01]  /*2f7a0*/  STL [R1+0x3648], R27 ;  /* 0x0036481b01007387 */ /* 0x000fe20000100800 */
[C---:B--2---:R-:W-:Y:S01]  /*2f7b0*/  HMMA.16816.F32 R12, R4.reuse, R12, R8 ;  /* 0x0000000c040c723c */ /* 0x044fe20000001808 */
[----:B------:R-:W2:Y:S01]  /*2f7c0*/  LDL.LU.64 R10, [R1+0x4360] ;  /* 0x00436000010a7983 */ /* 0x000ea20000300a00 */
[----:B------:R-:W2:Y:S11]  /*2f7d0*/  LDL.LU.64 R8, [R1+0x4358] ;  /* 0x0043580001087983 */ /* 0x000eb60000300a00 */
[----:B------:R-:W-:Y:S10]  /*2f7e0*/  @!UPT UIADD3 URZ, URZ, URZ, URZ ;  /* 0x0000003f3f3ff290 */ /* 0x000ff4000fffe03f */
[----:B------:R0:W-:Y:S01]  /*2f7f0*/  STL.64 [R1+0x11c0], R12 ;  /* 0x0011c00c01007387 */ /* 0x0001e20000100a00 */
[----:B------:R-:W-:Y:S03]  /*2f800*/  STL.64 [R1+0x11c8], R14 ;  /* 0x0011c80e01007387 */ /* 0x000fe60000100a00 */
[----:B0-----:R-:W2:Y:S02]  /*2f810*/  LDL.LU.64 R12, [R1+0x4350] ;  /* 0x00435000010c7983 */ /* 0x001ea40000300a00 */
[----:B--2---:R-:W-:Y:S11]  /*2f820*/  HMMA.16816.F32 R8, R4, R12, R8 ;  /* 0x0000000c0408723c */ /* 0x004ff60000001808 */
[----:B------:R-:W-:Y:S11]  /*2f830*/  @!UPT UIADD3 URZ, URZ, URZ, URZ ;  /* 0x0000003f3f3ff290 */ /* 0x000ff6000fffe03f */
[----:B------:R-:W-:Y:S01]  /*2f840*/  @!UPT UIADD3 URZ, URZ, URZ, URZ ;  /* 0x0000003f3f3ff290 */ /* 0x000fe2000fffe03f */
[----:B------:R-:W-:Y:S01]  /*2f850*/  STL.64 [R1+0x11b0], R8 ;  /* 0x0011b00801007387 */ /* 0x000fe20000100a00 */
[----:B------:R0:W-:Y:S02]  /*2f860*/  STL.64 [R1+0x11b8], R10 ;  /* 0x0011b80a01007387 */ /* 0x0001e40000100a00 */
[----:B0-----:R-:W-:Y:S02]  /*2f870*/  IMAD.MOV.U32 R11, RZ, RZ, R12 ;  /* 0x000000ffff0b7224 */ /* 0x001fe400078e000c */
[----:B------:R-:W-:Y:S02]  /*2f880*/  IMAD.MOV.U32 R10, RZ, RZ, R13 ;  /* 0x000000ffff0a7224 */ /* 0x000fe400078e000d */
[----:B------:R-:W3:Y:S03]  /*2f890*/  LDL.LU.64 R12, [R1+0x4348] ;  /* 0x00434800010c7983 */ /* 0x000ee60000300a00 */
[----:B------:R0:W-:Y:S02]  /*2f8a0*/  STL.64 [R1+0x4308], R10 ;  /* 0x0043080a01007387 */ /* 0x0001e40000100a00 */
[----:B------:R-:W2:Y:S01]  /*2f8b0*/  LDL.LU.64 R8, [R1+0x1180] ;  /* 0x0011800001087983 */ /* 0x000ea20000300a00 */
[----:B0-----:R-:W2:Y:S01]  /*2f8c0*/  LDL.LU.64 R10, [R1+0x1188] ;  /* 0x00118800010a7983 */ /* 0x001ea20000300a00 */
[----:B------:R-:W-:-:S02]  /*2f8d0*/  IMAD.MOV.U32 R20, RZ, RZ, R2 ;  /* 0x000000ffff147224 */ /* 0x000fc400078e0002 */
[----:B------:R-:W-:Y:S01]  /*2f8e0*/  IMAD.MOV.U32 R21, RZ, RZ, R0 ;  /* 0x000000ffff157224 */ /* 0x000fe200078e0000 */
[C---:B---3--:R-:W-:Y:S01]  /*2f8f0*/  HMMA.16816.F32 R12, R4.reuse, R12, R16 ;  /* 0x0000000c040c723c */ /* 0x048fe20000001810 */
[----:B----4-:R-:W-:Y:S07]  /*2f900*/  LDSM.16.M88.4 R16, [R24+0x2400] ;  /* 0x002400001810783b */ /* 0x010fee0000000200 */
[----:B--2---:R-:W-:Y:S01]  /*2f910*/  HMMA.16816.F32 R20, R4, R20, R8 ;  /* 0x000000140414723c */ /* 0x004fe20000001808 */
[----:B------:R-:W0:Y:S11]  /*2f920*/  LDSM.16.M88.4 R8, [R24+0x1800] ;  /* 0x001800001808783b */ /* 0x000e360000000200 */
[----:B------:R-:W-:Y:S11]  /*2f930*/  @!UPT UIADD3 URZ, URZ, URZ, URZ ;  /* 0x0000003f3f3ff290 */ /* 0x000ff6000fffe03f */
[----:B------:R-:W-:Y:S01]  /*2f940*/  STL.64 [R1+0x680], R20 ;  /* 0x0006801401007387 */ /* 0x000fe20000100a00 */
[----:B------:R-:W-:Y:S02]  /*2f950*/  STL.64 [R1+0x688], R22 ;  /* 0x0006881601007387 */ /* 0x000fe40000100a00 */
[----:B------:R-:W-:Y:S02]  /*2f960*/  STL.64 [R1+0x670], R12 ;  /* 0x0006700c01007387 */ /* 0x000fe40000100a00 */
[----:B------:R-:W-:Y:S02]  /*2f970*/  STL.64 [R1+0x678], R14 ;  /* 0x0006780e01007387 */ /* 0x000fe40000100a00 */
[----:B------:R-:W1:Y:S04]  /*2f980*/  LDSM.16.M88.4 R12, [R24+0x1c00] ;  /* 0x001c0000180c783b */ /* 0x000e680000000200 */
[----:B0-----:R-:W-:Y:S01]  /*2f990*/  STL.64 [R1+0x1b0], R8 ;  /* 0x0001b00801007387 */ /* 0x001fe20000100a00 */
[----:B------:R-:W-:Y:S03]  /*2f9a0*/  STL.64 [R1+0x1b8], R10 ;  /* 0x0001b80a01007387 */ /* 0x000fe60000100a00 */
[----:B-1----:R-:W-:Y:S01]  /*2f9b0*/  STL.64 [R1+0x1a0], R12 ;  /* 0x0001a00c01007387 */ /* 0x002fe20000100a00 */
[----:B------:R-:W-:Y:S02]  /*2f9c0*/  STL.64 [R1+0x1a8], R14 ;  /* 0x0001a80e01007387 */ /* 0x000fe40000100a00 */
[----:B------:R-:W0:Y:S04]  /*2f9d0*/  LDSM.16.M88.4 R12, [R24+0x2800] ;  /* 0x00280000180c783b */ /* 0x000e280000000200 */
[----:B------:R-:W-:-:S02]  /*2f9e0*/  IMAD.MOV.U32 R2, RZ, RZ, R8 ;  /* 0x000000ffff027224 */ /* 0x000fc400078e0008 */
[----:B------:R-:W-:Y:S02]  /*2f9f0*/  IMAD.MOV.U32 R0, RZ, RZ, R9 ;  /* 0x000000ffff007224 */ /* 0x000fe400078e0009 */
[----:B------:R-:W1:Y:S04]  /*2fa00*/  LDSM.16.M88.4 R8, [R24+0x2000] ;  /* 0x002000001808783b */ /* 0x000e680000000200 */
[----:B0-----:R-:W-:Y:S01]  /*2fa10*/  STL.64 [R1+0x170], R12 ;  /* 0x0001700c01007387 */ /* 0x001fe20000100a00 */
[----:B------:R-:W-:Y:S02]  /*2fa20*/  STL.64 [R1+0x180], R16 ;  /* 0x0001801001007387 */ /* 0x000fe40000100a00 */
[----:B------:R-:W-:Y:S02]  /*2fa30*/  STL.64 [R1+0x188], R18 ;  /* 0x0001881201007387 */ /* 0x000fe40000100a00 */
[----:B------:R-:W-:Y:S02]  /*2fa40*/  STL.64 [R1+0x178], R14 ;  /* 0x0001780e01007387 */ /* 0x000fe40000100a00 */
[----:B------:R-:W-:Y:S01]  /*2fa50*/  IMAD.MOV.U32 R29, RZ, RZ, R13 ;  /* 0x000000ffff1d7224 */ /* 0x000fe200078e000d */
[----:B------:R-:W-:Y:S04]  /*2fa60*/  LDSM.16.M88.4 R16, [R24+0x3400] ;  /* 0x003400001810783b */ /* 0x000fe80000000200 */
[----:B------:R-:W0:Y:S04]  /*2fa70*/  LDSM.16.M88.4 R12, [R24+0x2c00] ;  /* 0x002c0000180c783b */ /* 0x000e280000000200 */
[----:B------:R-:W-:Y:S01]  /*2fa80*/  STL [R1+0x4318], R29 ;  /* 0x0043181d01007387 */ /* 0x000fe20000100800 */
[----:B-1----:R-:W-:Y:S02]  /*2fa90*/  STL.64 [R1+0x190], R8 ;  /* 0x0001900801007387 */ /* 0x002fe40000100a00 */
[----:B------:R-:W-:Y:S01]  /*2faa0*/  STL [R1+0x431c], R9 ;  /* 0x00431c0901007387 */ /* 0x000fe20000100800 */
[----:B0-----:R-:W-:Y:S01]  /*2fab0*/  STL.64 [R1+0x160], R12 ;  /* 0x0001600c01007387 */ /* 0x001fe20000100a00 */
[----:B------:R-:W-:Y:S02]  /*2fac0*/  STL.64 [R1+0x168], R14 ;  /* 0x0001680e01007387 */ /* 0x000fe40000100a00 */
[----:B------:R-:W0:Y:S04]  /*2fad0*/  LDSM.16.M88.4 R12, [R24+0x3000] ;  /* 0x00300000180c783b */ /* 0x000e280000000200 */
[----:B------:R1:W-:Y:S01]  /*2fae0*/  STL.64 [R1+0x198], R10 ;  /* 0x0001980a01007387 */ /* 0x0003e20000100a00 */
[----:B0-----:R-:W-:Y:S01]  /*2faf0*/  STL.64 [R1+0x150], R12 ;  /* 0x0001500c01007387 */ /* 0x001fe20000100a00 */
[----:B-1----:R-:W-:-:S02]  /*2fb00*/  IMAD.MOV.U32 R11, RZ, RZ, R12 ;  /* 0x000000ffff0b7224 */ /* 0x002fc400078e000c */
[----:B------:R-:W-:Y:S02]  /*2fb10*/  STL.64 [R1+0x158], R14 ;  /* 0x0001580e01007387 */ /* 0x000fe40000100a00 */
[----:B------:R-:W-:Y:S02]  /*2fb20*/  IMAD.MOV.U32 R10, RZ, RZ, R13 ;  /* 0x000000ffff0a7224 */ /* 0x000fe400078e000d */
[----:B------:R-:W0:Y:S04]  /*2fb30*/  LDSM.16.M88.4 R12, [R24+0x3800] ;  /* 0x00380000180c783b */ /* 0x000e280000000200 */
[----:B------:R-:W-:Y:S01]  /*2fb40*/  STL.64 [R1+0x140], R16 ;  /* 0x0001401001007387 */ /* 0x000fe20000100a00 */
[----:B------:R-:W-:Y:S02]  /*2fb50*/  STL.64 [R1+0x148], R18 ;  /* 0x0001481201007387 */ /* 0x000fe40000100a00 */
[----:B------:R-:W1:Y:S01]  /*2fb60*/  LDSM.16.M88.4 R16, [R24+0x3c00] ;  /* 0x003c00001810783b */ /* 0x000e620000000200 */
[----:B0-----:R-:W-:Y:S03]  /*2fb70*/  STL.64 [R1+0x130], R12 ;  /* 0x0001300c01007387 */ /* 0x001fe60000100a00 */
[----:B------:R-:W-:-:S02]  /*2fb80*/  IMAD.MOV.U32 R21, RZ, RZ, R12 ;  /* 0x000000ffff157224 */ /* 0x000fc400078e000c */
[----:B------:R-:W-:Y:S02]  /*2fb90*/  STL.64 [R1+0x138], R14 ;  /* 0x0001380e01007387 */ /* 0x000fe40000100a00 */
[----:B------:R-:W-:Y:S02]  /*2fba0*/  IMAD.MOV.U32 R20, RZ, RZ, R13 ;  /* 0x000000ffff147224 */ /* 0x000fe400078e000d */
[----:B------:R-:W0:Y:S04]  /*2fbb0*/  LDSM.16.M88.4 R12, [R24+0x4000] ;  /* 0x00400000180c783b */ /* 0x000e280000000200 */
[----:B-1----:R-:W-:Y:S01]  /*2fbc0*/  STL.64 [R1+0x120], R16 ;  /* 0x0001201001007387 */ /* 0x002fe20000100a00 */
[----:B------:R-:W-:Y:S02]  /*2fbd0*/  STL.64 [R1+0x128], R18 ;  /* 0x0001281201007387 */ /* 0x000fe40000100a00 */
[----:B------:R-:W1:Y:S04]  /*2fbe0*/  LDSM.16.M88.4 R16, [R24+0x4400] ;  /* 0x004400001810783b */ /* 0x000e680000000200 */
[----:B0-----:R-:W-:Y:S01]  /*2fbf0*/  IMAD.MOV.U32 R9, RZ, RZ, R12 ;  /* 0x000000ffff097224 */ /* 0x001fe200078e000c */
[----:B------:R-:W-:Y:S01]  /*2fc00*/  STL.64 [R1+0x110], R12 ;  /* 0x0001100c01007387 */ /* 0x000fe20000100a00 */
[----:B------:R-:W-:Y:S02]  /*2fc10*/  STL.64 [R1+0x118], R14 ;  /* 0x0001180e01007387 */ /* 0x000fe40000100a00 */
[----:B------:R-:W-:-:S02]  /*2fc20*/  IMAD.MOV.U32 R29, RZ, RZ, R13 ;  /* 0x000000ffff1d7224 */ /* 0x000fc400078e000d */
[----:B------:R-:W-:Y:S01]  /*2fc30*/  STL.64 [R1+0x4328], R10 ;  /* 0x0043280a01007387 */ /* 0x000fe20000100a00 */
[----:B------:R-:W0:Y:S04]  /*2fc40*/  LDSM.16.M88.4 R12, [R24+0x4800] ;  /* 0x00480000180c783b */ /* 0x000e280000000200 */
[----:B------:R-:W-:Y:S02]  /*2fc50*/  STL.64 [R1+0x4320], R8 ;  /* 0x0043200801007387 */ /* 0x000fe40000100a00 */
[----:B------:R-:W2:Y:S04]  /*2fc60*/  LDSM.16.M88.4 R8, [R24+0x4c00] ;  /* 0x004c00001808783b */ /* 0x000ea80000000200 */
[----:B-1----:R-:W-:Y:S02]  /*2fc70*/  STL.64 [R1+0x100], R16 ;  /* 0x0001001001007387 */ /* 0x002fe40000100a00 */
[----:B------:R-:W-:Y:S02]  /*2fc80*/  STL.64 [R1+0x108], R18 ;  /* 0x0001081201007387 */ /* 0x000fe40000100a00 */
[----:B------:R-:W1:Y:S04]  /*2fc90*/  LDSM.16.M88.4 R16, [R24+0x5000] ;  /* 0x005000001810783b */ /* 0x000e680000000200 */
[----:B0-----:R-:W-:Y:S01]  /*2fca0*/  STL.64 [R1+0xf0], R12 ;  /* 0x0000f00c01007387 */ /* 0x001fe20000100a00 */
[----:B------:R-:W-:Y:S02]  /*2fcb0*/  STL.64 [R1+0xf8], R14 ;  /* 0x0000f80e01007387 */ /* 0x000fe40000100a00 */
[----:B------:R-:W0:Y:S04]  /*2fcc0*/  LDSM.16.M88.4 R12, [R24+0x5400] ;  /* 0x00540000180c783b */ /* 0x000e280000000200 */
[----:B--2---:R-:W-:Y:S01]  /*2fcd0*/  STL.64 [R1+0xe0], R8 ;  /* 0x0000e00801007387 */ /* 0x004fe20000100a00 */
        /* <DEDUP_REMOVED lines=11> */
[----:B-1----:R-:W-:Y:S01]  /*2fd90*/  STL.64 [R1+0xa0], R16 ;  /* 0x0000a01001007387 */ /* 0x002fe20000100a00 */
[----:B------:R-:W-:Y:S04]  /*2fda0*/  STL.64 [R1+0xa8], R18 ;  /* 0x0000a81201007387 */ /* 0x000fe80000100a00 */
[----:B------:R-:W-:Y:S04]  /*2fdb0*/  LDSM.16.M88.4 R16, [R24+0x7800] ;  /* 0x007800001810783b */ /* 0x000fe80000000200 */
[----:B0-----:R-:W-:Y:S01]  /*2fdc0*/  STL.64 [R1+0x90], R12 ;  /* 0x0000900c01007387 */ /* 0x001fe20000100a00 */
[----:B------:R-:W-:Y:S02]  /*2fdd0*/  STL.64 [R1+0x98], R14 ;  /* 0x0000980e01007387 */ /* 0x000fe40000100a00 */
[----:B--2---:R0:W-:Y:S02]  /*2fde0*/  STL.64 [R1+0x80], R8 ;  /* 0x0000800801007387 */ /* 0x0041e40000100a00 */
[----:B------:R-:W-:Y:S01]  /*2fdf0*/  IMAD.MOV.U32 R22, RZ, RZ, R8 ;  /* 0x000000ffff167224 */ /* 0x000fe200078e0008 */
[----:B------:R1:W-:Y:S01]  /*2fe00*/  STL.64 [R1+0x88], R10 ;  /* 0x0000880a01007387 */ /* 0x0003e20000100a00 */
[----:B------:R-:W-:-:S03]  /*2fe10*/  IMAD.MOV.U32 R3, RZ, RZ, R9 ;  /* 0x000000ffff037224 */ /* 0x000fc600078e0009 */
[----:B------:R-:W2:Y:S04]  /*2fe20*/  LDSM.16.M88.4 R12, [R24+0x6800] ;  /* 0x00680000180c783b */ /* 0x000ea80000000200 */
[----:B0-----:R-:W3:Y:S01]  /*2fe30*/  LDL.LU.64 R8, [R1+0x1150] ;  /* 0x0011500001087983 */ /* 0x001ee20000300a00 */
[----:B-1----:R-:W4:Y:S02]  /*2fe40*/  LDL.LU.64 R10, [R1+0x1158] ;  /* 0x00115800010a7983 */ /* 0x002f240000300a00 */
[----:B--2---:R-:W-:Y:S01]  /*2fe50*/  IMAD.MOV.U32 R23, RZ, RZ, R13 ;  /* 0x000000ffff177224 */ /* 0x004fe200078e000d */
[----:B----4-:R-:W-:Y:S01]  /*2fe60*/  STL.64 [R1+0x4338], R10 ;  /* 0x0043380a01007387 */ /* 0x010fe20000100a00 */
[----:B---3--:R-:W-:Y:S02]  /*2fe70*/  STL.64 [R1+0x4330], R8 ;  /* 0x0043300801007387 */ /* 0x008fe40000100a00 */
[----:B------:R-:W-:Y:S02]  /*2fe80*/  STL.64 [R1+0x70], R12 ;  /* 0x0000700c01007387 */ /* 0x000fe40000100a00 */
[----:B------:R-:W-:Y:S01]  /*2fe90*/  STL.64 [R1+0x78], R14 ;  /* 0x0000780e01007387 */ /* 0x000fe20000100a00 */
[----:B------:R-:W-:Y:S01]  /*2fea0*/  STL.64 [R1+0x42c8], R22 ;  /* 0x0042c81601007387 */ /* 0x000fe20000100a00 */
[----:B------:R0:W-:Y:S03]  /*2feb0*/  STL.64 [R1+0x4340], R20 ;  /* 0x0043401401007387 */ /* 0x0001e60000100a00 */
[----:B------:R-:W1:Y:S04]  /*2fec0*/  LDSM.16.M88.4 R12, [R24+0x6c00] ;  /* 0x006c0000180c783b */ /* 0x000e680000000200 */
[----:B0-----:R-:W2:Y:S01]  /*2fed0*/  LDL.LU.64 R20, [R1+0x1160] ;  /* 0x0011600001147983 */ /* 0x001ea20000300a00 */
[----:B------:R-:W2:Y:S03]  /*2fee0*/  LDL.LU.64 R22, [R1+0x1168] ;  /* 0x0011680001167983 */ /* 0x000ea60000300a00 */
[----:B-1----:R-:W-:Y:S01]  /*2fef0*/  STL.64 [R1+0x60], R12 ;  /* 0x0000600c01007387 */ /* 0x002fe20000100a00 */
[----:B------:R-:W-:Y:S02]  /*2ff00*/  STL.64 [R1+0x68], R14 ;  /* 0x0000680e01007387 */ /* 0x000fe40000100a00 */
[----:B------:R-:W-:-:S02]  /*2ff10*/  IMAD.MOV.U32 R28, RZ, RZ, R13 ;  /* 0x000000ffff1c7224 */ /* 0x000fc400078e000d */
[----:B------:R-:W0:Y:S01]  /*2ff20*/  LDSM.16.M88.4 R12, [R24+0x7000] ;  /* 0x00700000180c783b */ /* 0x000e220000000200 */
[----:B------:R-:W-:Y:S02]  /*2ff30*/  IMAD.MOV.U32 R8, RZ, RZ, R2 ;  /* 0x000000ffff087224 */ /* 0x000fe400078e0002 */
[----:B------:R-:W-:Y:S01]  /*2ff40*/  IMAD.MOV.U32 R9, RZ, RZ, R0 ;  /* 0x000000ffff097224 */ /* 0x000fe200078e0000 */
[----:B0-----:R-:W-:Y:S01]  /*2ff50*/  STL.64 [R1+0x50], R12 ;  /* 0x0000500c01007387 */ /* 0x001fe20000100a00 */
[----:B------:R-:W-:Y:S02]  /*2ff60*/  IMAD.MOV.U32 R2, RZ, RZ, R12 ;  /* 0x000000ffff027224 */ /* 0x000fe400078e000c */
[----:B------:R-:W-:Y:S02]  /*2ff70*/  STL.64 [R1+0x58], R14 ;  /* 0x0000580e01007387 */ /* 0x000fe40000100a00 */
[----:B------:R-:W-:Y:S02]  /*2ff80*/  IMAD.MOV.U32 R0, RZ, RZ, R13 ;  /* 0x000000ffff007224 */ /* 0x000fe400078e000d */
[----:B------:R-:W0:Y:S02]  /*2ff90*/  LDSM.16.M88.4 R12, [R24+0x7400] ;  /* 0x00740000180c783b */ /* 0x000e240000000200 */
[----:B------:R-:W1:Y:S01]  /*2ffa0*/  LDSM.16.M88.4 R24, [R24+0x7c00] ;  /* 0x007c00001818783b */ /* 0x000e620000000200 */
[C---:B--2---:R-:W-:Y:S01]  /*2ffb0*/  HMMA.16816.F32 R8, R4.reuse, R8, R20 ;  /* 0x000000080408723c */ /* 0x044fe20000001814 */
[----:B------:R-:W2:Y:S11]  /*2ffc0*/  LDL.LU.64 R20, [R1+0x4340] ;  /* 0x0043400001147983 */ /* 0x000eb60000300a00 */
[----:B------:R-:W-:Y:S11]  /*2ffd0*/  @!UPT UIADD3 URZ, URZ, URZ, URZ ;  /* 0x0000003f3f3ff290 */ /* 0x000ff6000fffe03f */
[----:B------:R-:W-:Y:S01]  /*2ffe0*/  STL.64 [R1+0x660], R8 ;  /* 0x0006600801007387 */ /* 0x000fe20000100a00 */
[----:B------:R3:W-:Y:S03]  /*2fff0*/  STL.64 [R1+0x668], R10 ;  /* 0x0006680a01007387 */ /* 0x0007e60000100a00 */
[----:B---3--:R-:W3:Y:S01]  /*30000*/  LDL.LU.64 R10, [R1+0x4338] ;  /* 0x00433800010a7983 */ /* 0x008ee20000300a00 */
[----:B------:R-:W3:Y:S02]  /*30010*/  LDL.LU.64 R8, [R1+0x4330] ;  /* 0x0043300001087983 */ /* 0x000ee40000300a00 */
[----:B0-----:R-:W-:Y:S02]  /*30020*/  STL.64 [R1+0x40], R12 ;  /* 0x0000400c01007387 */ /* 0x001fe40000100a00 */
[----:B------:R-:W-:Y:S01]  /*30030*/  STL.64 [R1+0x48], R14 ;  /* 0x0000480e01007387 */ /* 0x000fe20000100a00 */
[----:B------:R0:W-:Y:S04]  /*30040*/  STL.64 [R1+0x4290], R12 ;  /* 0x0042900c01007387 */ /* 0x0001e80000100a00 */
[----:B0-----:R-:W3:Y:S04]  /*30050*/  LDL R12, [R1+0x1a0] ;  /* 0x0001a000010c7983 */ /* 0x001ee80000100800 */
[----:B------:R-:W3:Y:S02]  /*30060*/  LDL R13, [R1+0x1a4] ;  /* 0x0001a400010d7983 */ /* 0x000ee40000100800 */
[----:B---3--:R-:W-:Y:S02]  /*30070*/  HMMA.16816.F32 R12, R4, R12, R8 ;  /* 0x0000000c040c723c */ /* 0x008fe40000001808 */
[----:B------:R-:W3:Y:S01]  /*30080*/  LDL.LU.64 R10, [R1+0x4328] ;  /* 0x00432800010a7983 */ /* 0x000ee20000300a00 */
[----:B------:R-:W4:Y:S11]  /*30090*/  LDL.LU.64 R8, [R1+0x4320] ;  /* 0x0043200001087983 */ /* 0x000f360000300a00 */
[----:B------:R-:W-:Y:S09]  /*300a0*/  @!UPT UIADD3 URZ, URZ, URZ, URZ ;  /* 0x0000003f3f3ff290 */ /* 0x000ff2000fffe03f */
[----:B------:R0:W-:Y:S01]  /*300b0*/  STL.64 [R1+0x1150], R12 ;  /* 0x0011500c01007387 */ /* 0x0001e20000100a00 */
[----:B------:R-:W-:Y:S02]  /*300c0*/  STL.64 [R1+0x1158], R14 ;  /* 0x0011580e01007387 */ /* 0x000fe40000100a00 */
[----:B0-----:R-:W-:Y:S02]  /*300d0*/  IMAD.MOV.U32 R13, RZ, RZ, R29 ;  /* 0x000000ffff0d7224 */ /* 0x001fe400078e001d */
[----:B----4-:R-:W-:Y:S02]  /*300e0*/  IMAD.MOV.U32 R12, RZ, RZ, R9 ;  /* 0x000000ffff0c7224 */ /* 0x010fe400078e0009 */
[----:B------:R-:W4:Y:S01]  /*300f0*/  LDL.LU R9, [R1+0x431c] ;  /* 0x00431c0001097983 */ /* 0x000f220000300800 */
[----:B------:R-:W3:Y:S02]  /*30100*/  LDL.LU R29, [R1+0x4318] ;  /* 0x00431800011d7983 */ /* 0x000ee40000300800 */
[----:B------:R2:W-:Y:S02]  /*30110*/  STL.64 [R1+0x42b0], R12 ;  /* 0x0042b00c01007387 */ /* 0x0005e40000100a00 */
[----:B--2---:R-:W-:-:S02]  /*30120*/  IMAD.MOV.U32 R12, RZ, RZ, R21 ;  /* 0x000000ffff0c7224 */ /* 0x004fc400078e0015 */
[----:B------:R-:W-:Y:S02]  /*30130*/  IMAD.MOV.U32 R13, RZ, RZ, R20 ;  /* 0x000000ffff0d7224 */ /* 0x000fe400078e0014 */
[----:B------:R-:W2:Y:S04]  /*30140*/  LDL.64 R20, [R1+0x180] ;  /* 0x0001800001147983 */ /* 0x000ea80000100a00 */
[----:B--2---:R0:W-:Y:S04]  /*30150*/  STL.64 [R1+0x4310], R20 ;  /* 0x0043101401007387 */ /* 0x0041e80000100a00 */
[----:B0-----:R-:W4:Y:S01]  /*30160*/  LDL.LU.64 R20, [R1+0x1140] ;  /* 0x0011400001147983 */ /* 0x001f220000300a00 */
[----:B------:R-:W4:Y:S02]  /*30170*/  LDL.LU.64 R22, [R1+0x1148] ;  /* 0x0011480001167983 */ /* 0x000f240000300a00 */
[----:B------:R0:W-:Y:S02]  /*30180*/  STL.64 [R1+0x42c0], R12 ;  /* 0x0042c00c01007387 */ /* 0x0001e40000100a00 */
[----:B0-----:R-:W2:Y:S04]  /*30190*/  LDL.64 R12, [R1+0x140] ;  /* 0x00014000010c7983 */ /* 0x001ea80000100a00 */
[----:B--2---:R-:W-:Y:S01]  /*301a0*/  STL.64 [R1+0x42d0], R12 ;  /* 0x0042d00c01007387 */ /* 0x004fe20000100a00 */
[----:B------:R-:W-:Y:S02]  /*301b0*/  STL.64 [R1+0x30], R16 ;  /* 0x0000301001007387 */ /* 0x000fe40000100a00 */
[----:B-1----:R-:W-:Y:S02]  /*301c0*/  STL.64 [R1+0x20], R24 ;  /* 0x0000201801007387 */ /* 0x002fe40000100a00 */
[----:B------:R-:W-:Y:S01]  /*301d0*/  STL.64 [R1+0x28], R26 ;  /* 0x0000281a01007387 */ /* 0x000fe20000100a00 */
[----:B------:R3:W-:Y:S02]  /*301e0*/  STL.64 [R1+0x4298], R24 ;  /* 0x0042981801007387 */ /* 0x0007e40000100a00 */
[----:B---3--:R-:W-:-:S02]  /*301f0*/  IMAD.MOV.U32 R24, RZ, RZ, R11 ;  /* 0x000000ffff187224 */ /* 0x008fc400078e000b */
[----:B------:R-:W-:-:S05]  /*30200*/  IMAD.MOV.U32 R25, RZ, RZ, R10 ;  /* 0x000000ffff197224 */ /* 0x000fca00078e000a */
[----:B------:R0:W-:Y:S04]  /*30210*/  STL.64 [R1+0x42d8], R24 ;  /* 0x0042d81801007387 */ /* 0x0001e80000100a00 */
[----:B0-----:R-:W2:Y:S04]  /*30220*/  LDL R24, [R1+0x160] ;  /* 0x0001600001187983 */ /* 0x001ea80000100800 */
[----:B------:R-:W2:Y:S04]  /*30230*/  LDL R25, [R1+0x164] ;  /* 0x0001640001197983 */ /* 0x000ea80000100800 */
[----:B--2---:R0:W-:Y:S04]  /*30240*/  STL.64 [R1+0x42f0], R24 ;  /* 0x0042f01801007387 */ /* 0x0041e80000100a00 */
[----:B0-----:R-:W2:Y:S01]  /*30250*/  LDL R24, [R1+0x170] ;  /* 0x0001700001187983 */ /* 0x001ea20000100800 */
[----:B------:R-:W3:Y:S02]  /*30260*/  LDL.LU.64 R12, [R1+0x1100] ;  /* 0x00110000010c7983 */ /* 0x000ee40000300a00 */
[----:B------:R-:W2:Y:S02]  /*30270*/  LDL.LU.64 R14, [R1+0x1108] ;  /* 0x00110800010e7983 */ /* 0x000ea40000300a00 */
[----:B--2---:R-:W-:Y:S01]  /*30280*/  STL.64 [R1+0x42e8], R14 ;  /* 0x0042e80e01007387 */ /* 0x004fe20000100a00 */
[----:B---3--:R0:W-:Y:S03]  /*30290*/  STL.64 [R1+0x42e0], R12 ;  /* 0x0042e00c01007387 */ /* 0x0081e60000100a00 */
[----:B0-----:R-:W2:Y:S01]  /*302a0*/  LDL.LU.64 R12, [R1+0x1110] ;  /* 0x00111000010c7983 */ /* 0x001ea20000300a00 */
[----:B------:R-:W3:Y:S03]  /*302b0*/  LDL.LU.64 R14, [R1+0x1118] ;  /* 0x00111800010e7983 */ /* 0x000ee60000300a00 */
[----:B---3--:R-:W-:Y:S01]  /*302c0*/  STL.64 [R1+0x4300], R14 ;  /* 0x0043000e01007387 */ /* 0x008fe20000100a00 */
[----:B--2---:R0:W-:Y:S03]  /*302d0*/  STL.64 [R1+0x42f8], R12 ;  /* 0x0042f80c01007387 */ /* 0x0041e60000100a00 */
[----:B0-----:R-:W2:Y:S01]  /*302e0*/  LDL.LU.64 R12, [R1+0x1120] ;  /* 0x00112000010c7983 */ /* 0x001ea20000300a00 */
[----:B------:R-:W2:Y:S02]  /*302f0*/  LDL.LU.64 R14, [R1+0x1128] ;  /* 0x00112800010e7983 */ /* 0x000ea40000300a00 */
[----:B------:R-:W-:Y:S02]  /*30300*/  STL.64 [R1+0x38], R18 ;  /* 0x0000381201007387 */ /* 0x000fe40000100a00 */
[----:B------:R0:W-:Y:S02]  /*30310*/  STL.64 [R1+0x41e0], R16 ;  /* 0x0041e01001007387 */ /* 0x0001e40000100a00 */
[----:B0-----:R-:W3:Y:S01]  /*30320*/  LDL.64 R16, [R1+0x120] ;  /* 0x0001200001107983 */ /* 0x001ee20000100a00 */
[----:B----4-:R-:W-:Y:S03]  /*30330*/  HMMA.16816.F32 R8, R4, R8, R20 ;  /* 0x000000080408723c */ /* 0x010fe60000001814 */
[----:B---3--:R0:W-:Y:S04]  /*30340*/  STL.64 [R1+0x42b8], R16 ;  /* 0x0042b81001007387 */ /* 0x0081e80000100a00 */
[----:B0-----:R-:W3:Y:S01]  /*30350*/  LDL.LU.64 R16, [R1+0x1130] ;  /* 0x0011300001107983 */ /* 0x001ee20000300a00 */
[----:B------:R-:W3:Y:S02]  /*30360*/  LDL.LU.64 R18, [R1+0x1138] ;  /* 0x0011380001127983 */ /* 0x000ee40000300a00 */
[----:B------:R-:W3:Y:S11]  /*30370*/  LDL.LU.64 R20, [R1+0x4310] ;  /* 0x0043100001147983 */ /* 0x000ef60000300a00 */
[----:B------:R-:W-:Y:S02]  /*30380*/  @!UPT UIADD3 URZ, URZ, URZ, URZ ;  /* 0x0000003f3f3ff290 */ /* 0x000fe4000fffe03f */
[----:B------:R-:W-:Y:S01]  /*30390*/  STL.64 [R1+0x1140], R8 ;  /* 0x0011400801007387 */ /* 0x000fe20000100a00 */
[----:B------:R0:W-:Y:S04]  /*303a0*/  STL.64 [R1+0x1148], R10 ;  /* 0x0011480a01007387 */ /* 0x0001e80000100a00 */
[----:B0-----:R-:W4:Y:S01]  /*303b0*/  LDL.LU.64 R10, [R1+0x4308] ;  /* 0x00430800010a7983 */ /* 0x001f220000300a00 */
[----:B------:R-:W-:-:S07]  /*303c0*/  IMAD.MOV.U32 R25, RZ, RZ, R29 ;  /* 0x000000ffff197224 */ /* 0x000fce00078e001d */
[C---:B--2---:R-:W-:Y:S08]  /*303d0*/  HMMA.16816.F32 R24, R4.reuse, R24, R12 ;  /* 0x000000180418723c */ /* 0x044ff0000000180c */
[C---:B---3--:R-:W-:Y:S01]  /*303e0*/  HMMA.16816.F32 R16, R4.reuse, R20, R16 ;  /* 0x000000140410723c */ /* 0x048fe20000001810 */
[----:B------:R-:W-:Y:S02]  /*303f0*/  IMAD.MOV.U32 R9, RZ, RZ, R20 ;  /* 0x000000ffff097224 */ /* 0x000fe400078e0014 */
[----:B------:R-:W-:Y:S11]  /*30400*/  IMAD.MOV.U32 R8, RZ, RZ, R21 ;  /* 0x000000ffff087224 */ /* 0x000ff600078e0015 */
[----:B------:R-:W-:Y:S09]  /*30410*/  @!UPT UIADD3 URZ, URZ, URZ, URZ ;  /* 0x0000003f3f3ff290 */ /* 0x000ff2000fffe03f */
[----:B------:R0:W-:Y:S01]  /*30420*/  STL.64 [R1+0x1130], R16 ;  /* 0x0011301001007387 */ /* 0x0001e20000100a00 */
[----:B------:R1:W-:Y:S02]  /*30430*/  STL.64 [R1+0x1138], R18 ;  /* 0x0011381201007387 */ /* 0x0003e40000100a00 */
[----:B------:R-:W2:Y:S02]  /*30440*/  LDL.LU.64 R20, [R1+0x10f0] ;  /* 0x0010f00001147983 */ /* 0x000ea40000300a00 */
[----:B------:R-:W2:Y:S01]  /*30450*/  LDL.LU.64 R22, [R1+0x10f8] ;  /* 0x0010f80001167983 */ /* 0x000ea20000300a00 */
[----:B0-----:R-:W3:Y:S01]  /*30460*/  LDL.LU.64 R16, [R1+0x10e0] ;  /* 0x0010e00001107983 */ /* 0x001ee20000300a00 */
[----:B-1----:R-:W3:Y:S02]  /*30470*/  LDL.LU.64 R18, [R1+0x10e8] ;  /* 0x0010e80001127983 */ /* 0x002ee40000300a00 */
[----:B------:R0:W-:Y:S02]  /*30480*/  STL.64 [R1+0x4170], R8 ;  /* 0x0041700801007387 */ /* 0x0001e40000100a00 */
[----:B----4-:R1:W-:Y:S01]  /*30490*/  STL.64 [R1+0x41e8], R10 ;  /* 0x0041e80a01007387 */ /* 0x0103e20000100a00 */
[----:B0-----:R-:W4:Y:S01]  /*304a0*/  LDL.LU.64 R8, [R1+0x10d0] ;  /* 0x0010d00001087983 */ /* 0x001f220000300a00 */
[----:B-1----:R-:W4:Y:S02]  /*304b0*/  LDL.LU.64 R10, [R1+0x10d8] ;  /* 0x0010d800010a7983 */ /* 0x002f240000300a00 */
[----:B------:R-:W2:Y:S02]  /*304c0*/  LDL.LU.64 R14, [R1+0x4300] ;  /* 0x00430000010e7983 */ /* 0x000ea40000300a00 */
[----:B------:R-:W2:Y:S01]  /*304d0*/  LDL.LU.64 R12, [R1+0x42f8] ;  /* 0x0042f800010c7983 */ /* 0x000ea20000300a00 */
[----:B------:R0:W-:Y:S01]  /*304e0*/  STL.64 [R1+0x1120], R24 ;  /* 0x0011201801007387 */ /* 0x0001e20000100a00 */
[----:B------:R2:W-:Y:S03]  /*304f0*/  STL.64 [R1+0x1128], R26 ;  /* 0x0011281a01007387 */ /* 0x0005e60000100a00 */
[----:B0-----:R-:W2:Y:S02]  /*30500*/  LDL.LU.64 R24, [R1+0x42f0] ;  /* 0x0042f00001187983 */ /* 0x001ea40000300a00 */
[C---:B--2---:R-:W-:Y:S02]  /*30510*/  HMMA.16816.F32 R24, R4.reuse, R24, R12 ;  /* 0x000000180418723c */ /* 0x044fe4000000180c */
[----:B------:R-:W2:Y:S01]  /*30520*/  LDL.LU.64 R14, [R1+0x42e8] ;  /* 0x0042e800010e7983 */ /* 0x000ea20000300a00 */
[----:B------:R-:W2:Y:S11]  /*30530*/  LDL.LU.64 R12, [R1+0x42e0] ;  /* 0x0042e000010c7983 */ /* 0x000eb60000300a00 */
[----:B------:R-:W-:Y:S09]  /*30540*/  @!UPT UIADD3 URZ, URZ, URZ, URZ ;  /* 0x0000003f3f3ff290 */ /* 0x000ff2000fffe03f */
[----:B------:R0:W-:Y:S01]  /*30550*/  STL.64 [R1+0x1110], R24 ;  /* 0x0011101801007387 */ /* 0x0001e20000100a00 */
[----:B------:R2:W-:Y:S03]  /*30560*/  STL.64 [R1+0x1118], R26 ;  /* 0x0011181a01007387 */ /* 0x0005e60000100a00 */
[----:B0-----:R-:W2:Y:S02]  /*30570*/  LDL.LU.64 R24, [R1+0x42d8] ;  /* 0x0042d80001187983 */ /* 0x001ea40000300a00 */
[C---:B--2---:R-:W-:Y:S02]  /*30580*/  HMMA.16816.F32 R24, R4.reuse, R24, R12 ;  /* 0x000000180418723c */ /* 0x044fe4000000180c */
[----:B------:R-:W2:Y:S11]  /*30590*/  LDL.LU.64 R12, [R1+0x42d0] ;  /* 0x0042d000010c7983 */ /* 0x000eb60000300a00 */
[----:B------:R-:W-:Y:S10]  /*305a0*/  @!UPT UIADD3 URZ, URZ, URZ, URZ ;  /* 0x0000003f3f3ff290 */ /* 0x000ff4000fffe03f */
[----:B------:R0:W-:Y:S01]  /*305b0*/  STL.64 [R1+0x1100], R24 ;  /* 0x0011001801007387 */ /* 0x0001e20000100a00 */
[----:B------:R1:W-:Y:S03]  /*305c0*/  STL.64 [R1+0x1108], R26 ;  /* 0x0011081a01007387 */ /* 0x0003e60000100a00 */
[----:B0-----:R-:W3:Y:S01]  /*305d0*/  LDL.LU.64 R24, [R1+0x10b0] ;  /* 0x0010b00001187983 */ /* 0x001ee20000300a00 */
[----:B-1----:R-:W3:Y:S01]  /*305e0*/  LDL.LU.64 R26, [R1+0x10b8] ;  /* 0x0010b800011a7983 */ /* 0x002ee20000300a00 */
[C---:B--2---:R-:W-:Y:S02]  /*305f0*/  HMMA.16816.F32 R20, R4.reuse, R12, R20 ;  /* 0x0000000c0414723c */ /* 0x044fe40000001814 */
[----:B---3--:R-:W-:Y:S01]  /*30600*/  STL.64 [R1+0x42a8], R26 ;  /* 0x0042a81a01007387 */ /* 0x008fe20000100a00 */
[----:B------:R0:W-:Y:S03]  /*30610*/  STL.64 [R1+0x42a0], R24 ;  /* 0x0042a01801007387 */ /* 0x0001e60000100a00 */
[----:B0-----:R-:W2:Y:S01]  /*30620*/  LDL.LU.64 R24, [R1+0x10c0] ;  /* 0x0010c00001187983 */ /* 0x001ea20000300a00 */
[----:B------:R-:W2:Y:S11]  /*30630*/  LDL.LU.64 R26, [R1+0x10c8] ;  /* 0x0010c800011a7983 */ /* 0x000eb60000300a00 */
[----:B------:R-:W-:Y:S05]  /*30640*/  @!UPT UIADD3 URZ, URZ, URZ, URZ ;  /* 0x0000003f3f3ff290 */ /* 0x000fea000fffe03f */
[----:B------:R0:W-:Y:S02]  /*30650*/  STL.64 [R1+0x10f0], R20 ;  /* 0x0010f01401007387 */ /* 0x0001e40000100a00 */
[----:B------:R1:W-:Y:S02]  /*30660*/  STL.64 [R1+0x10f8], R22 ;  /* 0x0010f81601007387 */ /* 0x0003e40000100a00 */
[----:B0-----:R-:W-:Y:S01]  /*30670*/  IMAD.MOV.U32 R21, RZ, RZ, R12 ;  /* 0x000000ffff157224 */ /* 0x001fe200078e000c */
[----:B-1----:R-:W3:Y:S01]  /*30680*/  LDL.LU.64 R22, [R1+0x42c8] ;  /* 0x0042c80001167983 */ /* 0x002ee20000300a00 */
[----:B------:R-:W-:Y:S02]  /*30690*/  IMAD.MOV.U32 R20, RZ, RZ, R13 ;  /* 0x000000ffff147224 */ /* 0x000fe400078e000d */
[----:B------:R-:W2:Y:S03]  /*306a0*/  LDL.LU.64 R12, [R1+0x42c0] ;  /* 0x0042c000010c7983 */ /* 0x000ea60000300a00 */
[----:B------:R-:W-:Y:S01]  /*306b0*/  STL.64 [R1+0x4188], R20 ;  /* 0x0041881401007387 */ /* 0x000fe20000100a00 */
[C---:B--2---:R-:W-:Y:S03]  /*306c0*/  HMMA.16816.F32 R12, R4.reuse, R12, R16 ;  /* 0x0000000c040c723c */ /* 0x044fe60000001810 */
[----:B------:R-:W4:Y:S11]  /*306d0*/  LDL.LU.64 R16, [R1+0x42b8] ;  /* 0x0042b80001107983 */ /* 0x000f360000300a00 */
[----:B------:R-:W-:Y:S09]  /*306e0*/  @!UPT UIADD3 URZ, URZ, URZ, URZ ;  /* 0x0000003f3f3ff290 */ /* 0x000ff2000fffe03f */
[----:B------:R0:W-:Y:S01]  /*306f0*/  STL.64 [R1+0x10e0], R12 ;  /* 0x0010e00c01007387 */ /* 0x0001e20000100a00 */
[----:B------:R-:W-:Y:S03]  /*30700*/  STL.64 [R1+0x10e8], R14 ;  /* 0x0010e80e01007387 */ /* 0x000fe60000100a00 */
[----:B0-----:R-:W2:Y:S01]  /*30710*/  LDL.LU.64 R12, [R1+0x42b0] ;  /* 0x0042b000010c7983 */ /* 0x001ea20000300a00 */
[----:B----4-:R-:W-:Y:S01]  /*30720*/  HMMA.16816.F32 R8, R4, R16, R8 ;  /* 0x000000100408723c */ /* 0x010fe20000001808 */
[----:B------:R-:W-:-:S06]  /*30730*/  IMAD.MOV.U32 R29, RZ, RZ, R17 ;  /* 0x000000ffff1d7224 */ /* 0x000fcc00078e0011 */
[----:B------:R-:W-:Y:S02]  /*30740*/  IMAD.MOV.U32 R16, RZ, RZ, R2 ;  /* 0x000000ffff107224 */ /* 0x000fe400078e0002 */
[----:B------:R-:W-:Y:S11]  /*30750*/  IMAD.MOV.U32 R17, RZ, RZ, R0 ;  /* 0x000000ffff117224 */ /* 0x000ff600078e0000 */
[----:B------:R-:W-:Y:S03]  /*30760*/  @!UPT UIADD3 URZ, URZ, URZ, URZ ;  /* 0x0000003f3f3ff290 */ /* 0x000fe6000fffe03f */
[----:B------:R0:W-:Y:S01]  /*30770*/  STL.64 [R1+0x10d0], R8 ;  /* 0x0010d00801007387 */ /* 0x0001e20000100a00 */
[----:B------:R-:W-:Y:S03]  /*30780*/  STL.64 [R1+0x10d8], R10 ;  /* 0x0010d80a01007387 */ /* 0x000fe60000100a00 */
[----:B0-----:R-:W4:Y:S01]  /*30790*/  LDL.64 R8, [R1+0xe0] ;  /* 0x0000e00001087983 */ /* 0x001f220000100a00 */
[----:B------:R0:W-:Y:S01]  /*307a0*/  STL.64 [R1+0x41f0], R16 ;  /* 0x0041f01001007387 */ /* 0x0001e20000100a00 */
[C---:B--2---:R-:W-:Y:S02]  /*307b0*/  HMMA.16816.F32 R12, R4.reuse, R12, R24 ;  /* 0x0000000c040c723c */ /* 0x044fe40000001818 */
[----:B0-----:R-:W2:Y:S01]  /*307c0*/  LDL.64 R16, [R1+0x100] ;  /* 0x0001000001107983 */ /* 0x001ea20000100a00 */
[----:B------:R-:W-:Y:S02]  /*307d0*/  STL [R1+0x40f4], R29 ;  /* 0x0040f41d01007387 */ /* 0x000fe40000100800 */
[----:B------:R-:W2:Y:S02]  /*307e0*/  LDL.LU.64 R26, [R1+0x42a8] ;  /* 0x0042a800011a7983 */ /* 0x000ea40000300a00 */
[----:B------:R-:W2:Y:S11]  /*307f0*/  LDL.LU.64 R24, [R1+0x42a0] ;  /* 0x0042a00001187983 */ /* 0x000eb60000300a00 */
[----:B------:R-:W-:Y:S05]  /*30800*/  @!UPT UIADD3 URZ, URZ, URZ, URZ ;  /* 0x0000003f3f3ff290 */ /* 0x000fea000fffe03f */
[----:B------:R0:W-:Y:S01]  /*30810*/  STL.64 [R1+0x10c0], R12 ;  /* 0x0010c00c01007387 */ /* 0x0001e20000100a00 */
[----:B------:R1:W-:Y:S03]  /*30820*/  STL.64 [R1+0x10c8], R14 ;  /* 0x0010c80e01007387 */ /* 0x0003e60000100a00 */
[----:B0-----:R-:W3:Y:S01]  /*30830*/  LDL.LU.64 R12, [R1+0x10a0] ;  /* 0x0010a000010c7983 */ /* 0x001ee20000300a00 */
[----:B-1----:R-:W3:Y:S01]  /*30840*/  LDL.LU.64 R14, [R1+0x10a8] ;  /* 0x0010a800010e7983 */ /* 0x002ee20000300a00 */
[----:B--2---:R-:W-:Y:S01]  /*30850*/  HMMA.16816.F32 R24, R4, R16, R24 ;  /* 0x000000100418723c */ /* 0x004fe20000001818 */
[----:B------:R-:W-:Y:S11]  /*30860*/  IMAD.MOV.U32 R2, RZ, RZ, R16 ;  /* 0x000000ffff027224 */ /* 0x000ff600078e0010 */
[----:B------:R-:W-:Y:S11]  /*30870*/  @!UPT UIADD3 URZ, URZ, URZ, URZ ;  /* 0x0000003f3f3ff290 */ /* 0x000ff6000fffe03f */
[----:B------:R0:W-:Y:S01]  /*30880*/  STL.64 [R1+0x10b0], R24 ;  /* 0x0010b01801007387 */ /* 0x0001e20000100a00 */
[----:B------:R-:W-:Y:S03]  /*30890*/  STL.64 [R1+0x10b8], R26 ;  /* 0x0010b81a01007387 */ /* 0x000fe60000100a00 */
[----:B0-----:R-:W2:Y:S01]  /*308a0*/  LDL.LU.64 R24, [R1+0x4298] ;  /* 0x0042980001187983 */ /* 0x001ea20000300a00 */
[----:B------:R-:W2:Y:S02]  /*308b0*/  LDL R16, [R1+0x70] ;  /* 0x0000700001107983 */ /* 0x000ea40000100800 */
[----:B------:R-:W-:Y:S02]  /*308c0*/  IMAD.MOV.U32 R0, RZ, RZ, R17 ;  /* 0x000000ffff007224 */ /* 0x000fe400078e0011 */
[----:B---3--:R-:W-:-:S05]  /*308d0*/  IMAD.MOV.U32 R17, RZ, RZ, R23 ;  /* 0x000000ffff117224 */ /* 0x008fca00078e0017 */
[----:B--2---:R0:W-:Y:S01]  /*308e0*/  STL.64 [R1+0x4208], R16 ;  /* 0x0042081001007387 */ /* 0x0041e20000100a00 */
[----:B------:R-:W4:Y:S02]  /*308f0*/  LDL.LU.64 R20, [R1+0x1090] ;  /* 0x0010900001147983 */ /* 0x000f240000300a00 */
[----:B0-----:R-:W-:Y:S02]  /*30900*/  IMAD.MOV.U32 R16, RZ, RZ, R22 ;  /* 0x000000ffff107224 */ /* 0x001fe400078e0016 */
[----:B------:R-:W-:Y:S01]  /*30910*/  IMAD.MOV.U32 R17, RZ, RZ, R3 ;  /* 0x000000ffff117224 */ /* 0x000fe200078e0003 */
[----:B------:R-:W4:Y:S04]  /*30920*/  LDL.LU.64 R22, [R1+0x1098] ;  /* 0x0010980001167983 */ /* 0x000f280000300a00 */
[----:B------:R0:W-:Y:S04]  /*30930*/  STL.64 [R1+0x4220], R16 ;  /* 0x0042201001007387 */ /* 0x0001e80000100a00 */
[----:B0-----:R-:W2:Y:S04]  /*30940*/  LDL.64 R16, [R1+0x90] ;  /* 0x0000900001107983 */ /* 0x001ea80000100a00 */
[----:B--2---:R0:W-:Y:S04]  /*30950*/  STL.64 [R1+0x4238], R16 ;  /* 0x0042381001007387 */ /* 0x0041e80000100a00 */
[----:B0-----:R-:W2:Y:S01]  /*30960*/  LDL.64 R16, [R1+0xf0] ;  /* 0x0000f00001107983 */ /* 0x001ea20000100a00 */
[----:B------:R-:W-:Y:S02]  /*30970*/  STL [R1+0x40f8], R0 ;  /* 0x0040f80001007387 */ /* 0x000fe40000100800 */
[----:B------:R-:W-:Y:S01]  /*30980*/  STL [R1+0x40f0], R2 ;  /* 0x0040f00201007387 */ /* 0x000fe20000100800 */
[C---:B--2---:R-:W-:Y:S01]  /*30990*/  HMMA.16816.F32 R12, R4.reuse, R16, R12 ;  /* 0x00000010040c723c */ /* 0x044fe2000000180c */
[----:B------:R-:W-:Y:S11]  /*309a0*/  IMAD.MOV.U32 R3, RZ, RZ, R17 ;  /* 0x000000ffff037224 */ /* 0x000ff600078e0011 */
[----:B------:R-:W-:Y:S11]  /*309b0*/  @!UPT UIADD3 URZ, URZ, URZ, URZ ;  /* 0x0000003f3f3ff290 */ /* 0x000ff6000fffe03f */
[----:B------:R0:W-:Y:S01]  /*309c0*/  STL.64 [R1+0x10a0], R12 ;  /* 0x0010a00c01007387 */ /* 0x0001e20000100a00 */
[----:B------:R1:W-:Y:S03]  /*309d0*/  STL.64 [R1+0x10a8], R14 ;  /* 0x0010a80e01007387 */ /* 0x0003e60000100a00 */
[----:B0-----:R-:W2:Y:S01]  /*309e0*/  LDL.LU.64 R12, [R1+0x4290] ;  /* 0x00429000010c7983 */ /* 0x001ea20000300a00 */
[----:B-1----:R-:W-:Y:S02]  /*309f0*/  IMAD.MOV.U32 R14, RZ, RZ, R16 ;  /* 0x000000ffff0e7224 */ /* 0x002fe400078e0010 */
[----:B------:R-:W3:Y:S02]  /*30a00*/  LDL R16, [R1+0xa0] ;  /* 0x0000a00001107983 */ /* 0x000ee40000100800 */
[----:B------:R-:W3:Y:S02]  /*30a10*/  LDL R17, [R1+0xa4] ;  /* 0x0000a40001117983 */ /* 0x000ee40000100800 */
[----:B---3--:R0:W-:Y:S04]  /*30a20*/  STL.64 [R1+0x4250], R16 ;  /* 0x0042501001007387 */ /* 0x0081e80000100a00 */
[----:B0-----:R-:W3:Y:S04]  /*30a30*/  LDL.64 R16, [R1+0xb0] ;  /* 0x0000b00001107983 */ /* 0x001ee80000100a00 */
[----:B---3--:R0:W-:Y:S04]  /*30a40*/  STL.64 [R1+0x4260], R16 ;  /* 0x0042601001007387 */ /* 0x0081e80000100a00 */
[----:B0-----:R-:W3:Y:S04]  /*30a50*/  LDL R16, [R1+0xc0] ;  /* 0x0000c00001107983 */ /* 0x001ee80000100800 */
[----:B------:R-:W3:Y:S04]  /*30a60*/  LDL R17, [R1+0xc4] ;  /* 0x0000c40001117983 */ /* 0x000ee80000100800 */
[----:B---3--:R-:W-:Y:S01]  /*30a70*/  STL.64 [R1+0x4278], R16 ;  /* 0x0042781001007387 */ /* 0x008fe20000100a00 */
[----:B------:R-:W-:Y:S02]  /*30a80*/  STL [R1+0x4100], R3 ;  /* 0x0041000301007387 */ /* 0x000fe40000100800 */
[----:B------:R-:W-:Y:S02]  /*30a90*/  STL [R1+0x40fc], R14 ;  /* 0x0040fc0e01007387 */ /* 0x000fe40000100800 */
[----:B--2---:R4:W-:Y:S02]  /*30aa0*/  STL.64 [R1+0x4258], R12 ;  /* 0x0042580c01007387 */ /* 0x0049e40000100a00 */
[----:B----4-:R-:W-:Y:S11]  /*30ab0*/  HMMA.16816.F32 R12, R4, R8, R20 ;  /* 0x00000008040c723c */ /* 0x010ff60000001814 */
[----:B------:R-:W-:Y:S11]  /*30ac0*/  @!UPT UIADD3 URZ, URZ, URZ, URZ ;  /* 0x0000003f3f3ff290 */ /* 0x000ff6000fffe03f */
[----:B------:R-:W-:Y:S01]  /*30ad0*/  @!UPT UIADD3 URZ, URZ, URZ, URZ ;  /* 0x0000003f3f3ff290 */ /* 0x000fe2000fffe03f */
[----:B------:R0:W-:Y:S01]  /*30ae0*/  STL.64 [R1+0x1090], R12 ;  /* 0x0010900c01007387 */ /* 0x0001e20000100a00 */
[----:B------:R1:W-:Y:S02]  /*30af0*/  STL.64 [R1+0x1098], R14 ;  /* 0x0010980e01007387 */ /* 0x0003e40000100a00 */
[----:B------:R-:W2:Y:S01]  /*30b00*/  LDL.64 R16, [R1+0xd0] ;  /* 0x0000d00001107983 */ /* 0x000ea20000100a00 */
[----:B0-----:R-:W3:Y:S01]  /*30b10*/  LDL.LU.64 R12, [R1+0x1060] ;  /* 0x00106000010c7983 */ /* 0x001ee20000300a00 */
[----:B-1----:R-:W4:Y:S03]  /*30b20*/  LDL.LU.64 R14, [R1+0x1068] ;  /* 0x00106800010e7983 */ /* 0x002f260000300a00 */
[----:B----4-:R-:W-:Y:S01]  /*30b30*/  STL.64 [R1+0x4270], R14 ;  /* 0x0042700e01007387 */ /* 0x010fe20000100a00 */
[----:B---3--:R0:W-:Y:S03]  /*30b40*/  STL.64 [R1+0x4268], R12 ;  /* 0x0042680c01007387 */ /* 0x0081e60000100a00 */
[----:B0-----:R-:W3:Y:S01]  /*30b50*/  LDL.LU.64 R12, [R1+0x1070] ;  /* 0x00107000010c7983 */ /* 0x001ee20000300a00 */
[----:B------:R-:W4:Y:S02]  /*30b60*/  LDL.LU.64 R14, [R1+0x1078] ;  /* 0x00107800010e7983 */ /* 0x000f240000300a00 */
[----:B------:R-:W-:-:S02]  /*30b70*/  IMAD.MOV.U32 R2, RZ, RZ, R8 ;  /* 0x000000ffff027224 */ /* 0x000fc400078e0008 */
[----:B------:R-:W-:Y:S01]  /*30b80*/  IMAD.MOV.U32 R27, RZ, RZ, R9 ;  /* 0x000000ffff1b7224 */ /* 0x000fe200078e0009 */
[----:B----4-:R-:W-:Y:S01]  /*30b90*/  STL.64 [R1+0x4288], R14 ;  /* 0x0042880e01007387 */ /* 0x010fe20000100a00 */
[----:B---3--:R0:W-:Y:S03]  /*30ba0*/  STL.64 [R1+0x4280], R12 ;  /* 0x0042800c01007387 */ /* 0x0081e60000100a00 */
[----:B0-----:R-:W2:Y:S01]  /*30bb0*/  LDL.LU.64 R12, [R1+0x1080] ;  /* 0x00108000010c7983 */ /* 0x001ea20000300a00 */
[----:B------:R-:W2:Y:S02]  /*30bc0*/  LDL.LU.64 R14, [R1+0x1088] ;  /* 0x00108800010e7983 */ /* 0x000ea40000300a00 */
[----:B------:R-:W3:Y:S02]  /*30bd0*/  LDL.LU.64 R8, [R1+0x1010] ;  /* 0x0010100001087983 */ /* 0x000ee40000300a00 */
[----:B------:R-:W4:Y:S02]  /*30be0*/  LDL.LU.64 R10, [R1+0x1018] ;  /* 0x00101800010a7983 */ /* 0x000f240000300a00 */
[----:B----4-:R-:W-:Y:S01]  /*30bf0*/  STL.64 [R1+0x4200], R10 ;  /* 0x0042000a01007387 */ /* 0x010fe20000100a00 */
[----:B---3--:R0:W-:Y:S03]  /*30c00*/  STL.64 [R1+0x41f8], R8 ;  /* 0x0041f80801007387 */ /* 0x0081e60000100a00 */
[----:B0-----:R-:W3:Y:S01]  /*30c10*/  LDL.LU.64 R8, [R1+0x1020] ;  /* 0x0010200001087983 */ /* 0x001ee20000300a00 */
[----:B------:R-:W4:Y:S03]  /*30c20*/  LDL.LU.64 R10, [R1+0x1028] ;  /* 0x00102800010a7983 */ /* 0x000f260000300a00 */
[----:B----4-:R-:W-:Y:S01]  /*30c30*/  STL.64 [R1+0x4218], R10 ;  /* 0x0042180a01007387 */ /* 0x010fe20000100a00 */
[----:B---3--:R0:W-:Y:S03]  /*30c40*/  STL.64 [R1+0x4210], R8 ;  /* 0x0042100801007387 */ /* 0x0081e60000100a00 */
[----:B0-----:R-:W3:Y:S01]  /*30c50*/  LDL.LU.64 R8, [R1+0x1030] ;  /* 0x0010300001087983 */ /* 0x001ee20000300a00 */
[----:B------:R-:W4:Y:S01]  /*30c60*/  LDL.LU.64 R10, [R1+0x1038] ;  /* 0x00103800010a7983 */ /* 0x000f220000300a00 */
[----:B--2---:R-:W-:Y:S02]  /*30c70*/  HMMA.16816.F32 R12, R4, R16, R12 ;  /* 0x00000010040c723c */ /* 0x004fe4000000180c */
[----:B----4-:R-:W-:Y:S01]  /*30c80*/  STL.64 [R1+0x4230], R10 ;  /* 0x0042300a01007387 */ /* 0x010fe20000100a00 */
[----:B---3--:R0:W-:Y:S03]  /*30c90*/  STL.64 [R1+0x4228], R8 ;  /* 0x0042280801007387 */ /* 0x0081e60000100a00 */
[----:B0-----:R-:W2:Y:S01]  /*30ca0*/  LDL.LU.64 R8, [R1+0x1040] ;  /* 0x0010400001087983 */ /* 0x001ea20000300a00 */
[----:B------:R-:W3:Y:S02]  /*30cb0*/  LDL.LU.64 R10, [R1+0x1048] ;  /* 0x00104800010a7983 */ /* 0x000ee40000300a00 */
[----:B------:R-:W-:-:S02]  /*30cc0*/  IMAD.MOV.U32 R0, RZ, RZ, R16 ;  /* 0x000000ffff007224 */ /* 0x000fc400078e0010 */
[----:B------:R-:W-:Y:S01]  /*30cd0*/  IMAD.MOV.U32 R29, RZ, RZ, R17 ;  /* 0x000000ffff1d7224 */ /* 0x000fe200078e0011 */
[----:B---3--:R-:W-:Y:S01]  /*30ce0*/  STL.64 [R1+0x4248], R10 ;  /* 0x0042480a01007387 */ /* 0x008fe20000100a00 */
[----:B--2---:R0:W-:Y:S03]  /*30cf0*/  STL.64 [R1+0x4240], R8 ;  /* 0x0042400801007387 */ /* 0x0041e60000100a00 */
[----:B0-----:R-:W2:Y:S01]  /*30d00*/  LDL.LU.64 R8, [R1+0x1050] ;  /* 0x0010500001087983 */ /* 0x001ea20000300a00 */
[----:B------:R-:W2:Y:S02]  /*30d10*/  LDL.LU.64 R10, [R1+0x1058] ;  /* 0x00105800010a7983 */ /* 0x000ea40000300a00 */
[----:B------:R-:W3:Y:S02]  /*30d20*/  LDL.LU.64 R20, [R1+0x1000] ;  /* 0x0010000001147983 */ /* 0x000ee40000300a00 */
[----:B------:R-:W3:Y:S01]  /*30d30*/  LDL.LU.64 R22, [R1+0x1008] ;  /* 0x0010080001167983 */ /* 0x000ee20000300a00 */
[----:B------:R-:W-:Y:S01]  /*30d40*/  STL [R1+0x41d8], R27 ;  /* 0x0041d81b01007387 */ /* 0x000fe20000100800 */
[----:B------:R0:W-:Y:S03]  /*30d50*/  STL.64 [R1+0x41d0], R24 ;  /* 0x0041d01801007387 */ /* 0x0001e60000100a00 */
[----:B0-----:R-:W4:Y:S01]  /*30d60*/  LDL R24, [R1+0x60] ;  /* 0x0000600001187983 */ /* 0x001f220000100800 */
[----:B------:R-:W-:Y:S02]  /*30d70*/  STL.64 [R1+0x1080], R12 ;  /* 0x0010800c01007387 */ /* 0x000fe40000100a00 */
[----:B------:R0:W-:Y:S02]  /*30d80*/  STL.64 [R1+0x1088], R14 ;  /* 0x0010880e01007387 */ /* 0x0001e40000100a00 */
[----:B0-----:R-:W2:Y:S01]  /*30d90*/  LDL.LU.64 R14, [R1+0x4288] ;  /* 0x00428800010e7983 */ /* 0x001ea20000300a00 */
[----:B------:R-:W2:Y:S02]  /*30da0*/  LDL.LU.64 R12, [R1+0x4280] ;  /* 0x00428000010c7983 */ /* 0x000ea40000300a00 */
[----:B------:R-:W2:Y:S02]  /*30db0*/  LDL.LU.64 R16, [R1+0x4278] ;  /* 0x0042780001107983 */ /* 0x000ea40000300a00 */
[C---:B--2---:R-:W-:Y:S01]  /*30dc0*/  HMMA.16816.F32 R16, R4.reuse, R16, R12 ;  /* 0x000000100410723c */ /* 0x044fe2000000180c */
[----:B------:R-:W2:Y:S01]  /*30dd0*/  LDL.LU.64 R14, [R1+0x4270] ;  /* 0x00427000010e7983 */ /* 0x000ea20000300a00 */
[----:B------:R-:W2:Y:S11]  /*30de0*/  LDL.LU.64 R12, [R1+0x4268] ;  /* 0x00426800010c7983 */ /* 0x000eb60000300a00 */
[----:B------:R-:W-:Y:S10]  /*30df0*/  @!UPT UIADD3 URZ, URZ, URZ, URZ ;  /* 0x0000003f3f3ff290 */ /* 0x000ff4000fffe03f */
[----:B------:R0:W-:Y:S01]  /*30e00*/  STL.64 [R1+0x1070], R16 ;  /* 0x0010701001007387 */ /* 0x0001e20000100a00 */
[----:B------:R-:W-:Y:S03]  /*30e10*/  STL.64 [R1+0x1078], R18 ;  /* 0x0010781201007387 */ /* 0x000fe60000100a00 */
[----:B0-----:R-:W2:Y:S01]  /*30e20*/  LDL.LU.64 R16, [R1+0x4260] ;  /* 0x0042600001107983 */ /* 0x001ea20000300a00 */
[----:B------:R-:W-:Y:S01]  /*30e30*/  IMAD.MOV.U32 R25, RZ, RZ, R28 ;  /* 0x000000ffff197224 */ /* 0x000fe200078e001c */
[C---:B--2---:R-:W-:Y:S01]  /*30e40*/  HMMA.16816.F32 R12, R4.reuse, R16, R12 ;  /* 0x00000010040c723c */ /* 0x044fe2000000180c */
[----:B------:R-:W-:Y:S11]  /*30e50*/  IMAD.MOV.U32 R28, RZ, RZ, R16 ;  /* 0x000000ffff1c7224 */ /* 0x000ff600078e0010 */
[----:B------:R-:W-:Y:S11]  /*30e60*/  @!UPT UIADD3 URZ, URZ, URZ, URZ ;  /* 0x0000003f3f3ff290 */ /* 0x000ff6000fffe03f */
[----:B------:R0:W-:Y:S01]  /*30e70*/  STL.64 [R1+0x1060], R12 ;  /* 0x0010600c01007387 */ /* 0x0001e20000100a00 */
[----:B------:R1:W-:Y:S03]  /*30e80*/  STL.64 [R1+0x1068], R14 ;  /* 0x0010680e01007387 */ /* 0x0003e60000100a00 */
[----:B0-----:R-:W2:Y:S01]  /*30e90*/  LDL.LU.64 R12, [R1+0x4258] ;  /* 0x00425800010c7983 */ /* 0x001ea20000300a00 */
[----:B-1----:R-:W-:Y:S02]  /*30ea0*/  IMAD.MOV.U32 R15, RZ, RZ, R17 ;  /* 0x000000ffff0f7224 */ /* 0x002fe400078e0011 */
[----:B------:R-:W2:Y:S02]  /*30eb0*/  LDL.LU.64 R16, [R1+0x4250] ;  /* 0x0042500001107983 */ /* 0x000ea40000300a00 */
[C---:B--2---:R-:W-:Y:S01]  /*30ec0*/  HMMA.16816.F32 R16, R4.reuse, R16, R8 ;  /* 0x000000100410723c */ /* 0x044fe20000001808 */
[----:B------:R-:W2:Y:S01]  /*30ed0*/  LDL.LU.64 R10, [R1+0x4248] ;  /* 0x00424800010a7983 */ /* 0x000ea20000300a00 */
[----:B------:R-:W2:Y:S11]  /*30ee0*/  LDL.LU.64 R8, [R1+0x4240] ;  /* 0x0042400001087983 */ /* 0x000eb60000300a00 */
[----:B------:R-:W-:Y:S10]  /*30ef0*/  @!UPT UIADD3 URZ, URZ, URZ, URZ ;  /* 0x0000003f3f3ff290 */ /* 0x000ff4000fffe03f */
[----:B------:R0:W-:Y:S01]  /*30f00*/  STL.64 [R1+0x1050], R16 ;  /* 0x0010501001007387 */ /* 0x0001e20000100a00 */
[----:B------:R-:W-:Y:S03]  /*30f10*/  STL.64 [R1+0x1058], R18 ;  /* 0x0010581201007387 */ /* 0x000fe60000100a00 */
[----:B0-----:R-:W2:Y:S02]  /*30f20*/  LDL.LU.64 R16, [R1+0x4238] ;  /* 0x0042380001107983 */ /* 0x001ea40000300a00 */
[C---:B--2---:R-:W-:Y:S01]  /*30f30*/  HMMA.16816.F32 R8, R4.reuse, R16, R8 ;  /* 0x000000100408723c */ /* 0x044fe20000001808 */
[----:B------:R-:W-:Y:S02]  /*30f40*/  IMAD.MOV.U32 R3, RZ, RZ, R16 ;  /* 0x000000ffff037224 */ /* 0x000fe400078e0010 */
[----:B------:R-:W-:Y:S11]  /*30f50*/  IMAD.MOV.U32 R14, RZ, RZ, R17 ;  /* 0x000000ffff0e7224 */ /* 0x000ff600078e0011 */
[----:B------:R-:W-:Y:S09]  /*30f60*/  @!UPT UIADD3 URZ, URZ, URZ, URZ ;  /* 0x0000003f3f3ff290 */ /* 0x000ff2000fffe03f */
[----:B------:R-:W-:Y:S01]  /*30f70*/  STL.64 [R1+0x1040], R8 ;  /* 0x0010400801007387 */ /* 0x000fe20000100a00 */
[----:B------:R0:W-:Y:S03]  /*30f80*/  STL.64 [R1+0x1048], R10 ;  /* 0x0010480a01007387 */ /* 0x0001e60000100a00 */
        /* <DEDUP_REMOVED lines=8> */
[----:B------:R2:W-:Y:S03]  /*31010*/  STL.64 [R1+0x1038], R18 ;  /* 0x0010381201007387 */ /* 0x0005e60000100a00 */
[----:B0-----:R-:W2:Y:S02]  /*31020*/  LDL.LU.64 R16, [R1+0x4208] ;  /* 0x0042080001107983 */ /* 0x001ea40000300a00 */
[C---:B--2---:R-:W-:Y:S02]  /*31030*/  HMMA.16816.F32 R16, R4.reuse, R16, R8 ;  /* 0x000000100410723c */ /* 0x044fe40000001808 */
[----:B------:R-:W4:Y:S01]  /*31040*/  LDL.LU.64 R10, [R1+0x4200] ;  /* 0x00420000010a7983 */ /* 0x000f220000300a00 */
[----:B------:R-:W4:Y:S11]  /*31050*/  LDL.LU.64 R8, [R1+0x41f8] ;  /* 0x0041f80001087983 */ /* 0x000f360000300a00 */
[----:B------:R-:W-:Y:S09]  /*31060*/  @!UPT UIADD3 URZ, URZ, URZ, URZ ;  /* 0x0000003f3f3ff290 */ /* 0x000ff2000fffe03f */
[----:B------:R0:W-:Y:S01]  /*31070*/  STL.64 [R1+0x1020], R16 ;  /* 0x0010201001007387 */ /* 0x0001e20000100a00 */
[----:B------:R1:W-:Y:S03]  /*31080*/  STL.64 [R1+0x1028], R18 ;  /* 0x0010281201007387 */ /* 0x0003e60000100a00 */
[----:B0-----:R-:W3:Y:S01]  /*31090*/  LDL.LU.64 R16, [R1+0x41f0] ;  /* 0x0041f00001107983 */ /* 0x001ee20000300a00 */
[C---:B----4-:R-:W-:Y:S03]  /*310a0*/  HMMA.16816.F32 R24, R4.reuse, R24, R8 ;  /* 0x000000180418723c */ /* 0x050fe60000001808 */
[----:B------:R-:W2:Y:S05]  /*310b0*/  LDL.LU.64 R10, [R1+0x41e8] ;  /* 0x0041e800010a7983 */ /* 0x000eaa0000300a00 */
[----:B---3--:R-:W-:Y:S01]  /*310c0*/  HMMA.16816.F32 R20, R4, R16, R20 ;  /* 0x000000100414723c */ /* 0x008fe20000001814 */
[----:B------:R-:W3:Y:S11]  /*310d0*/  LDL.LU.64 R16, [R1+0xff0] ;  /* 0x000ff00001107983 */ /* 0x000ef60000300a00 */
[----:B------:R-:W-:Y:S03]  /*310e0*/  @!UPT UIADD3 URZ, URZ, URZ, URZ ;  /* 0x0000003f3f3ff290 */ /* 0x000fe6000fffe03f */
[----:B------:R-:W-:Y:S02]  /*310f0*/  STL.64 [R1+0x1010], R24 ;  /* 0x0010101801007387 */ /* 0x000fe40000100a00 */
[----:B------:R-:W-:Y:S02]  /*31100*/  STL.64 [R1+0x1018], R26 ;  /* 0x0010181a01007387 */ /* 0x000fe40000100a00 */
[----:B-1----:R-:W3:Y:S04]  /*31110*/  LDL.LU.64 R18, [R1+0xff8] ;  /* 0x000ff80001127983 */ /* 0x002ee80000300a00 */
[----:B------:R0:W-:Y:S01]  /*31120*/  STL.64 [R1+0x1000], R20 ;  /* 0x0010001401007387 */ /* 0x0001e20000100a00 */
[----:B------:R1:W-:Y:S03]  /*31130*/  STL.64 [R1+0x1008], R22 ;  /* 0x0010081601007387 */ /* 0x0003e60000100a00 */
[----:B0-----:R-:W4:Y:S01]  /*31140*/  LDL.LU.64 R20, [R1+0x840] ;  /* 0x0008400001147983 */ /* 0x001f220000300a00 */
[----:B-1----:R-:W2:Y:S03]  /*31150*/  LDL.LU.64 R22, [R1+0x848] ;  /* 0x0008480001167983 */ /* 0x002ea60000300a00 */
[----:B--2---:R-:W-:Y:S01]  /*31160*/  STL.64 [R1+0x4198], R22 ;  /* 0x0041981601007387 */ /* 0x004fe20000100a00 */
[----:B----4-:R0:W-:Y:S02]  /*31170*/  STL.64 [R1+0x4190], R20 ;  /* 0x0041901401007387 */ /* 0x0101e40000100a00 */
[----:B------:R-:W2:Y:S02]  /*31180*/  LDL.LU.64 R24, [R1+0xfe0] ;  /* 0x000fe00001187983 */ /* 0x000ea40000300a00 */
[----:B------:R-:W2:Y:S02]  /*31190*/  LDL.LU.64 R26, [R1+0xfe8] ;  /* 0x000fe800011a7983 */ /* 0x000ea40000300a00 */
[----:B0-----:R-:W-:-:S02]  /*311a0*/  IMAD.MOV.U32 R20, RZ, RZ, R11 ;  /* 0x000000ffff147224 */ /* 0x001fc400078e000b */
[----:B------:R-:W-:-:S05]  /*311b0*/  IMAD.MOV.U32 R21, RZ, RZ, R10 ;  /* 0x000000ffff157224 */ /* 0x000fca00078e000a */
[----:B------:R0:W-:Y:S04]  /*311c0*/  STL.64 [R1+0x41a8], R20 ;  /* 0x0041a81401007387 */ /* 0x0001e80000100a00 */
[----:B0-----:R-:W4:Y:S01]  /*311d0*/  LDL.LU.64 R20, [R1+0xa30] ;  /* 0x000a300001147983 */ /* 0x001f220000300a00 */
[----:B------:R-:W2:Y:S03]  /*311e0*/  LDL.LU.64 R22, [R1+0xa38] ;  /* 0x000a380001167983 */ /* 0x000ea60000300a00 */
[----:B--2---:R-:W-:Y:S01]  /*311f0*/  STL.64 [R1+0x41c8], R22 ;  /* 0x0041c81601007387 */ /* 0x004fe20000100a00 */
[----:B----4-:R0:W-:Y:S03]  /*31200*/  STL.64 [R1+0x41c0], R20 ;  /* 0x0041c01401007387 */ /* 0x0101e60000100a00 */
[----:B0-----:R-:W2:Y:S01]  /*31210*/  LDL.LU.64 R20, [R1+0xfd0] ;  /* 0x000fd00001147983 */ /* 0x001ea20000300a00 */
[----:B------:R-:W2:Y:S02]  /*31220*/  LDL.LU.64 R22, [R1+0xfd8] ;  /* 0x000fd80001167983 */ /* 0x000ea40000300a00 */
[----:B------:R-:W4:Y:S02]  /*31230*/  LDL.LU.64 R8, [R1+0x830] ;  /* 0x0008300001087983 */ /* 0x000f240000300a00 */
[----:B------:R-:W2:Y:S01]  /*31240*/  LDL.LU.64 R10, [R1+0x838] ;  /* 0x00083800010a7983 */ /* 0x000ea20000300a00 */
[C---:B---3--:R-:W-:Y:S01]  /*31250*/  HMMA.16816.F32 R16, R4.reuse, R12, R16 ;  /* 0x0000000c0410723c */ /* 0x048fe20000001810 */
[----:B--2---:R-:W-:Y:S01]  /*31260*/  STL.64 [R1+0x4180], R10 ;  /* 0x0041800a01007387 */ /* 0x004fe20000100a00 */
[----:B----4-:R0:W-:Y:S03]  /*31270*/  STL.64 [R1+0x4178], R8 ;  /* 0x0041780801007387 */ /* 0x0101e60000100a00 */
[----:B0-----:R-:W2:Y:S04]  /*31280*/  LDL.64 R8, [R1+0x1d0] ;  /* 0x0001d00001087983 */ /* 0x001ea80000100a00 */
[----:B--2---:R0:W-:Y:S04]  /*31290*/  STL.64 [R1+0x41a0], R8 ;  /* 0x0041a00801007387 */ /* 0x0041e80000100a00 */
[----:B0-----:R-:W2:Y:S01]  /*312a0*/  LDL.LU.64 R8, [R1+0xa20] ;  /* 0x000a200001087983 */ /* 0x001ea20000300a00 */
[----:B------:R-:W2:Y:S09]  /*312b0*/  LDL.LU.64 R10, [R1+0xa28] ;  /* 0x000a2800010a7983 */ /* 0x000eb20000300a00 */
[----:B------:R0:W-:Y:S02]  /*312c0*/  STL.64 [R1+0xa50], R16 ;  /* 0x000a501001007387 */ /* 0x0001e40000100a00 */
[----:B------:R-:W-:Y:S01]  /*312d0*/  STL.64 [R1+0xa58], R18 ;  /* 0x000a581201007387 */ /* 0x000fe20000100a00 */
[----:B0-----:R-:W3:Y:S01]  /*312e0*/  LDL.LU.64 R16, [R1+0x41e0] ;  /* 0x0041e00001107983 */ /* 0x001ee20000300a00 */
[----:B------:R0:W-:Y:S02]  /*312f0*/  STL.64 [R1+0x4020], R12 ;  /* 0x0040200c01007387 */ /* 0x0001e40000100a00 */
[----:B------:R-:W-:Y:S01]  /*31300*/  STL.64 [R1+0x4108], R14 ;  /* 0x0041080e01007387 */ /* 0x000fe20000100a00 */
[----:B0-----:R-:W4:Y:S01]  /*31310*/  LDL.64 R12, [R1+0x1c0] ;  /* 0x0001c000010c7983 */ /* 0x001f220000100a00 */
[C---:B---3--:R-:W-:Y:S11]  /*31320*/  HMMA.16816.F32 R24, R4.reuse, R16, R24 ;  /* 0x000000100418723c */ /* 0x048ff60000001818 */
[----:B------:R-:W-:Y:S11]  /*31330*/  @!UPT UIADD3 URZ, URZ, URZ, URZ ;  /* 0x0000003f3f3ff290 */ /* 0x000ff6000fffe03f */
[----:B------:R-:W-:Y:S01]  /*31340*/  @!UPT UIADD3 URZ, URZ, URZ, URZ ;  /* 0x0000003f3f3ff290 */ /* 0x000fe2000fffe03f */
[----:B------:R-:W-:Y:S01]  /*31350*/  STL.64 [R1+0xa40], R24 ;  /* 0x000a401801007387 */ /* 0x000fe20000100a00 */
[----:B------:R0:W-:Y:S03]  /*31360*/  STL.64 [R1+0xa48], R26 ;  /* 0x000a481a01007387 */ /* 0x0001e60000100a00 */
[----:B0-----:R-:W3:Y:S01]  /*31370*/  LDL.LU R27, [R1+0x41d8] ;  /* 0x0041d800011b7983 */ /* 0x001ee20000300800 */
[----:B------:R-:W2:Y:S02]  /*31380*/  LDL.LU.64 R24, [R1+0x41d0] ;  /* 0x0041d00001187983 */ /* 0x000ea40000300a00 */
[----:B--2---:R-:W-:Y:S01]  /*31390*/  HMMA.16816.F32 R4, R4, R24, R20 ;  /* 0x000000180404723c */ /* 0x004fe20000001814 */
[----:B------:R-:W2:Y:S01]  /*313a0*/  LDL.LU.64 R22, [R1+0x41c8] ;  /* 0x0041c80001167983 */ /* 0x000ea20000300a00 */
[----:B------:R-:W2:Y:S11]  /*313b0*/  LDL.LU.64 R20, [R1+0x41c0] ;  /* 0x0041c00001147983 */ /* 0x000eb60000300a00 */
[----:B------:R-:W-:Y:S10]  /*313c0*/  @!UPT UIADD3 URZ, URZ, URZ, URZ ;  /* 0x0000003f3f3ff290 */ /* 0x000ff4000fffe03f */
[----:B------:R-:W-:Y:S01]  /*313d0*/  STL.64 [R1+0x650], R4 ;  /* 0x0006500401007387 */ /* 0x000fe20000100a00 */
[----:B------:R0:W-:Y:S03]  /*313e0*/  STL.64 [R1+0x658], R6 ;  /* 0x0006580601007387 */ /* 0x0001e60000100a00 */
[----:B0-----:R-:W2:Y:S01]  /*313f0*/  LDL.LU.64 R6, [R1+0x41b8] ;  /* 0x0041b80001067983 */ /* 0x001ea20000300a00 */
[----:B------:R-:W2:Y:S02]  /*31400*/  LDL.LU.64 R4, [R1+0x41b0] ;  /* 0x0041b00001047983 */ /* 0x000ea40000300a00 */
[----:B---3--:R-:W-:Y:S02]  /*31410*/  STL [R1+0x4158], R27 ;  /* 0x0041581b01007387 */ /* 0x008fe40000100800 */
[----:B------:R0:W-:Y:S02]  /*31420*/  STL.64 [R1+0x4150], R24 ;  /* 0x0041501801007387 */ /* 0x0001e40000100a00 */
[----:B0-----:R-:W2:Y:S04]  /*31430*/  LDL R24, [R1+0x1f0] ;  /* 0x0001f00001187983 */ /* 0x001ea80000100800 */
[----:B------:R-:W2:Y:S02]  /*31440*/  LDL R25, [R1+0x1f4] ;  /* 0x0001f40001197983 */ /* 0x000ea40000100800 */
[C---:B--2---:R-:W-:Y:S02]  /*31450*/  HMMA.16816.F32 R24, R4.reuse, R24, R20 ;  /* 0x000000180418723c */ /* 0x044fe40000001814 */
[----:B------:R-:W2:Y:S11]  /*31460*/  LDL.LU.64 R20, [R1+0x41a8] ;  /* 0x0041a80001147983 */ /* 0x000eb60000300a00 */
[----:B------:R-:W-:Y:S10]  /*31470*/  @!UPT UIADD3 URZ, URZ, URZ, URZ ;  /* 0x0000003f3f3ff290 */ /* 0x000ff4000fffe03f */
[----:B------:R0:W-:Y:S01]  /*31480*/  STL.64 [R1+0xa30], R24 ;  /* 0x000a301801007387 */ /* 0x0001e20000100a00 */
[----:B------:R-:W-:Y:S03]  /*31490*/  STL.64 [R1+0xa38], R26 ;  /* 0x000a381a01007387 */ /* 0x000fe60000100a00 */
[----:B0-----:R-:W3:Y:S01]  /*314a0*/  LDL.64 R24, [R1+0x1b0] ;  /* 0x0001b00001187983 */ /* 0x001ee20000100a00 */
[C---:B--2---:R-:W-:Y:S03]  /*314b0*/  HMMA.16816.F32 R20, R4.reuse, R20, R8 ;  /* 0x000000140414723c */ /* 0x044fe60000001808 */
[----:B------:R-:W2:Y:S11]  /*314c0*/  LDL.LU.64 R8, [R1+0x41a0] ;  /* 0x0041a00001087983 */ /* 0x000eb60000300a00 */
[----:B------:R-:W-:Y:S09]  /*314d0*/  @!UPT UIADD3 URZ, URZ, URZ, URZ ;  /* 0x0000003f3f3ff290 */ /* 0x000ff2000fffe03f */
[----:B------:R-:W-:Y:S01]  /*314e0*/  STL.64 [R1+0xa20], R20 ;  /* 0x000a201401007387 */ /* 0x000fe20000100a00 */
[----:B------:R0:W-:Y:S03]  /*314f0*/  STL.64 [R1+0xa28], R22 ;  /* 0x000a281601007387 */ /* 0x0001e60000100a00 */
[----:B0-----:R-:W3:Y:S01]  /*31500*/  LDL.LU.64 R22, [R1+0x4198] ;  /* 0x0041980001167983 */ /* 0x001ee20000300a00 */
[----:B------:R-:W3:Y:S02]  /*31510*/  LDL.LU.64 R20, [R1+0x4190] ;  /* 0x0041900001147983 */ /* 0x000ee40000300a00 */
[----:B--2---:R-:W-:Y:S01]  /*31520*/  IMAD.MOV.U32 R18, RZ, RZ, R9 ;  /* 0x000000ffff127224 */ /* 0x004fe200078e0009 */
[C---:B---3--:R-:W-:Y:S11]  /*31530*/  HMMA.16816.F32 R20, R4.reuse, R8, R20 ;  /* 0x000000080414723c */ /* 0x048ff60000001814 */
[----:B------:R-:W-:Y:S11]  /*31540*/  @!UPT UIADD3 URZ, URZ, URZ, URZ ;  /* 0x0000003f3f3ff290 */ /* 0x000ff6000fffe03f */
[----:B------:R-:W-:Y:S01]  /*31550*/  @!UPT UIADD3 URZ, URZ, URZ, URZ ;  /* 0x0000003f3f3ff290 */ /* 0x000fe2000fffe03f */
[----:B------:R0:W-:Y:S01]  /*31560*/  STL.64 [R1+0x840], R20 ;  /* 0x0008401401007387 */ /* 0x0001e20000100a00 */
[----:B------:R1:W-:Y:S03]  /*31570*/  STL.64 [R1+0x848], R22 ;  /* 0x0008481601007387 */ /* 0x0003e60000100a00 */
[----:B0-----:R-:W2:Y:S01]  /*31580*/  LDL.LU.64 R20, [R1+0x4188] ;  /* 0x0041880001147983 */ /* 0x001ea20000300a00 */
[----:B-1----:R-:W-:Y:S02]  /*31590*/  IMAD.MOV.U32 R22, RZ, RZ, R8 ;  /* 0x000000ffff167224 */ /* 0x002fe400078e0008 */
[----:B------:R-:W4:Y:S02]  /*315a0*/  LDL.LU.64 R10, [R1+0x4180] ;  /* 0x00418000010a7983 */ /* 0x000f240000300a00 */
[----:B------:R-:W4:Y:S01]  /*315b0*/  LDL.LU.64 R8, [R1+0x4178] ;  /* 0x0041780001087983 */ /* 0x000f220000300a00 */
[----:B------:R-:W-:Y:S01]  /*315c0*/  STL [R1+0x3fb8], R18 ;  /* 0x003fb81201007387 */ /* 0x000fe20000100800 */
[----:B------:R-:W-:Y:S01]  /*315d0*/  STL [R1+0x3f80], R22 ;  /* 0x003f801601007387 */ /* 0x000fe20000100800 */
[----:B----4-:R-:W-:Y:S11]  /*315e0*/  HMMA.16816.F32 R8, R4, R12, R8 ;  /* 0x0000000c0408723c */ /* 0x010ff60000001808 */
[----:B------:R-:W-:Y:S11]  /*315f0*/  @!UPT UIADD3 URZ, URZ, URZ, URZ ;  /* 0x0000003f3f3ff290 */ /* 0x000ff6000fffe03f */
[----:B------:R-:W-:Y:S01]  /*31600*/  @!UPT UIADD3 URZ, URZ, URZ, URZ ;  /* 0x0000003f3f3ff290 */ /* 0x000fe2000fffe03f */
[----:B------:R0:W-:Y:S01]  /*31610*/  STL.64 [R1+0x830], R8 ;  /* 0x0008300801007387 */ /* 0x0001e20000100a00 */
[----:B------:R-:W-:Y:S03]  /*31620*/  STL.64 [R1+0x838], R10 ;  /* 0x0008380a01007387 */ /* 0x000fe60000100a00 */
[----:B0-----:R-:W3:Y:S01]  /*31630*/  LDL.LU.64 R8, [R1+0x4170] ;  /* 0x0041700001087983 */ /* 0x001ee20000300a00 */
[----:B------:R-:W-:-:S05]  /*31640*/  IMAD.MOV.U32 R19, RZ, RZ, R13 ;  /* 0x000000ffff137224 */ /* 0x000fca00078e000d */
[----:B------:R-:W-:Y:S01]  /*31650*/  STL [R1+0x4118], R19 ;  /* 0x0041181301007387 */ /* 0x000fe20000100800 */
[----:B------:R3:W-:Y:S02]  /*31660*/  STL.64 [R1+0x4110], R16 ;  /* 0x0041101001007387 */ /* 0x0007e40000100a00 */
[----:B---3--:R-:W-:Y:S02]  /*31670*/  IMAD.MOV.U32 R16, RZ, RZ, R9 ;  /* 0x000000ffff107224 */ /* 0x008fe400078e0009 */
[----:B------:R-:W-:Y:S02]  /*31680*/  IMAD.MOV.U32 R17, RZ, RZ, R8 ;  /* 0x000000ffff117224 */ /* 0x000fe400078e0008 */
[----:B------:R-:W3:Y:S01]  /*31690*/  LDL.LU.64 R8, [R1+0x810] ;  /* 0x0008100001087983 */ /* 0x000ee20000300a00 */
[----:B------:R-:W4:Y:S03]  /*316a0*/  LDL.LU.64 R10, [R1+0x818] ;  /* 0x00081800010a7983 */ /* 0x000f260000300a00 */
[----:B----4-:R-:W-:Y:S01]  /*316b0*/  STL.64 [R1+0x4168], R10 ;  /* 0x0041680a01007387 */ /* 0x010fe20000100a00 */
[----:B---3--:R0:W-:Y:S03]  /*316c0*/  STL.64 [R1+0x4160], R8 ;  /* 0x0041600801007387 */ /* 0x0081e60000100a00 */
[----:B0-----:R-:W3:Y:S01]  /*316d0*/  LDL.LU.64 R8, [R1+0x820] ;  /* 0x0008200001087983 */ /* 0x001ee20000300a00 */
[----:B------:R-:W3:Y:S02]  /*316e0*/  LDL.LU.64 R10, [R1+0x828] ;  /* 0x00082800010a7983 */ /* 0x000ee40000300a00 */
[----:B------:R0:W-:Y:S02]  /*316f0*/  STL.64 [R1+0x4130], R16 ;  /* 0x0041301001007387 */ /* 0x0001e40000100a00 */
[----:B0-----:R-:W4:Y:S01]  /*31700*/  LDL.64 R16, [R1+0x190] ;  /* 0x0001900001107983 */ /* 0x001f220000100a00 */
[----:B------:R-:W-:-:S03]  /*31710*/  IMAD.MOV.U32 R23, RZ, RZ, R12 ;  /* 0x000000ffff177224 */ /* 0x000fc600078e000c */
[----:B----4-:R0:W-:Y:S04]  /*31720*/  STL.64 [R1+0x4148], R16 ;  /* 0x0041481001007387 */ /* 0x0101e80000100a00 */
[----:B0-----:R-:W4:Y:S01]  /*31730*/  LDL.64 R16, [R1+0x1a0] ;  /* 0x0001a00001107983 */ /* 0x001f220000100a00 */
[----:B------:R-:W2:Y:S02]  /*31740*/  LDL.LU.64 R12, [R1+0x7e0] ;  /* 0x0007e000010c7983 */ /* 0x000ea40000300a00 */
[----:B------:R-:W2:Y:S01]  /*31750*/  LDL.LU.64 R14, [R1+0x7e8] ;  /* 0x0007e800010e7983 */ /* 0x000ea20000300a00 */
[----:B---3--:R-:W-:Y:S01]  /*31760*/  HMMA.16816.F32 R8, R4, R24, R8 ;  /* 0x000000180408723c */ /* 0x008fe20000001808 */
[----:B--2---:R-:W-:Y:S01]  /*31770*/  STL.64 [R1+0x4128], R14 ;  /* 0x0041280e01007387 */ /* 0x004fe20000100a00 */
[----:B------:R0:W-:Y:S03]  /*31780*/  STL.64 [R1+0x4120], R12 ;  /* 0x0041200c01007387 */ /* 0x0001e60000100a00 */
        /* <DEDUP_REMOVED lines=8> */
[----:B------:R-:W-:Y:S05]  /*31810*/  STL [R1+0x3fbc], R23 ;  /* 0x003fbc1701007387 */ /* 0x000fea0000100800 */
[----:B------:R-:W-:Y:S01]  /*31820*/  STL.64 [R1+0x820], R8 ;  /* 0x0008200801007387 */ /* 0x000fe20000100a00 */
[----:B------:R0:W-:Y:S04]  /*31830*/  STL.64 [R1+0x828], R10 ;  /* 0x0008280a01007387 */ /* 0x0001e80000100a00 */
[----:B0-----:R-:W4:Y:S01]  /*31840*/  LDL.LU.64 R10, [R1+0x4168] ;  /* 0x00416800010a7983 */ /* 0x001f220000300a00 */
[----:B------:R-:W4:Y:S02]  /*31850*/  LDL.LU.64 R8, [R1+0x4160] ;  /* 0x0041600001087983 */ /* 0x000f240000300a00 */
[----:B------:R-:W3:Y:S02]  /*31860*/  LDL.LU R27, [R1+0x4158] ;  /* 0x00415800011b7983 */ /* 0x000ee40000300800 */
[----:B------:R-:W2:Y:S01]  /*31870*/  LDL.LU.64 R24, [R1+0x4150] ;  /* 0x0041500001187983 */ /* 0x000ea20000300a00 */
[----:B------:R-:W-:Y:S01]  /*31880*/  STL [R1+0x3fe8], R26 ;  /* 0x003fe81a01007387 */ /* 0x000fe20000100800 */
[C---:B----4-:R-:W-:Y:S03]  /*31890*/  HMMA.16816.F32 R8, R4.reuse, R16, R8 ;  /* 0x000000100408723c */ /* 0x050fe60000001808 */
[----:B--2---:R-:W-:Y:S11]  /*318a0*/  STL.64 [R1+0x3fe0], R24 ;  /* 0x003fe01801007387 */ /* 0x004ff60000100a00 */
[----:B------:R-:W-:Y:S09]  /*318b0*/  @!UPT UIADD3 URZ, URZ, URZ, URZ ;  /* 0x0000003f3f3ff290 */ /* 0x000ff2000fffe03f */
[----:B------:R-:W-:Y:S01]  /*318c0*/  STL.64 [R1+0x810], R8 ;  /* 0x0008100801007387 */ /* 0x000fe20000100a00 */
[----:B------:R0:W-:Y:S02]  /*318d0*/  STL.64 [R1+0x818], R10 ;  /* 0x0008180a01007387 */ /* 0x0001e40000100a00 */
[----:B0-----:R-:W-:Y:S02]  /*318e0*/  IMAD.MOV.U32 R10, RZ, RZ, R16 ;  /* 0x000000ffff0a7224 */ /* 0x001fe400078e0010 */
[----:B------:R-:W-:Y:S02]  /*318f0*/  IMAD.MOV.U32 R11, RZ, RZ, R17 ;  /* 0x000000ffff0b7224 */ /* 0x000fe400078e0011 */
[----:B------:R-:W2:Y:S02]  /*31900*/  LDL.LU.64 R16, [R1+0x4148] ;  /* 0x0041480001107983 */ /* 0x000ea40000300a00 */
[----:B--2---:R-:W-:Y:S01]  /*31910*/  HMMA.16816.F32 R12, R4, R16, R12 ;  /* 0x00000010040c723c */ /* 0x004fe2000000180c */
[----:B------:R-:W-:-:S02]  /*31920*/  IMAD.MOV.U32 R8, RZ, RZ, R16 ;  /* 0x000000ffff087224 */ /* 0x000fc400078e0010 */
[----:B------:R-:W-:Y:S11]  /*31930*/  IMAD.MOV.U32 R9, RZ, RZ, R17 ;  /* 0x000000ffff097224 */ /* 0x000ff600078e0011 */
[----:B------:R-:W-:Y:S09]  /*31940*/  @!UPT UIADD3 URZ, URZ, URZ, URZ ;  /* 0x0000003f3f3ff290 */ /* 0x000ff2000fffe03f */
[----:B------:R-:W-:Y:S01]  /*31950*/  STL.64 [R1+0x800], R12 ;  /* 0x0008000c01007387 */ /* 0x000fe20000100a00 */
[----:B------:R0:W-:Y:S03]  /*31960*/  STL.64 [R1+0x808], R14 ;  /* 0x0008080e01007387 */ /* 0x0001e60000100a00 */
[----:B0-----:R-:W2:Y:S01]  /*31970*/  LDL.LU.64 R14, [R1+0x4140] ;  /* 0x00414000010e7983 */ /* 0x001ea20000300a00 */
[----:B------:R-:W2:Y:S02]  /*31980*/  LDL.LU.64 R12, [R1+0x4138] ;  /* 0x00413800010c7983 */ /* 0x000ea40000300a00 */
[----:B------:R-:W2:Y:S02]  /*31990*/  LDL.LU.64 R16, [R1+0x4130] ;  /* 0x0041300001107983 */ /* 0x000ea40000300a00 */
[----:B------:R-:W-:Y:S01]  /*319a0*/  STL.64 [R1+0x3fa0], R10 ;  /* 0x003fa00a01007387 */ /* 0x000fe20000100a00 */
[----:B------:R0:W-:Y:S04]  /*319b0*/  STL.64 [R1+0x3f98], R8 ;  /* 0x003f980801007387 */ /* 0x0001e80000100a00 */
[----:B0-----:R-:W4:Y:S01]  /*319c0*/  LDL.64 R8, [R1+0x170] ;  /* 0x0001700001087983 */ /* 0x001f220000100a00 */
[C---:B--2---:R-:W-:Y:S03]  /*319d0*/  HMMA.16816.F32 R16, R4.reuse, R16, R12 ;  /* 0x000000100410723c */ /* 0x044fe6000000180c */
[----:B------:R-:W4:Y:S01]  /*319e0*/  LDL.LU.64 R14, [R1+0x4128] ;  /* 0x00412800010e7983 */ /* 0x000f220000300a00 */
[----:B------:R-:W4:Y:S11]  /*319f0*/  LDL.LU.64 R12, [R1+0x4120] ;  /* 0x00412000010c7983 */ /* 0x000f360000300a00 */
[----:B------:R-:W-:Y:S08]  /*31a00*/  @!UPT UIADD3 URZ, URZ, URZ, URZ ;  /* 0x0000003f3f3ff290 */ /* 0x000ff0000fffe03f */
[----:B------:R-:W-:Y:S01]  /*31a10*/  STL.64 [R1+0x7f0], R16 ;  /* 0x0007f01001007387 */ /* 0x000fe20000100a00 */
[----:B------:R0:W-:Y:S03]  /*31a20*/  STL.64 [R1+0x7f8], R18 ;  /* 0x0007f81201007387 */ /* 0x0001e60000100a00 */
[----:B0-----:R-:W2:Y:S01]  /*31a30*/  LDL.LU R19, [R1+0x4118] ;  /* 0x0041180001137983 */ /* 0x001ea20000300800 */
[----:B------:R-:W2:Y:S01]  /*31a40*/  LDL.LU.64 R16, [R1+0x4110] ;  /* 0x0041100001107983 */ /* 0x000ea20000300a00 */
[----:B----4-:R-:W-:Y:S11]  /*31a50*/  HMMA.16816.F32 R12, R4, R8, R12 ;  /* 0x00000008040c723c */ /* 0x010ff6000000180c */
[----:B------:R-:W-:Y:S11]  /*31a60*/  @!UPT UIADD3 URZ, URZ, URZ, URZ ;  /* 0x0000003f3f3ff290 */ /* 0x000ff6000fffe03f */
[----:B------:R-:W-:Y:S01]  /*31a70*/  @!UPT UIADD3 URZ, URZ, URZ, URZ ;  /* 0x0000003f3f3ff290 */ /* 0x000fe2000fffe03f */
[----:B------:R-:W-:Y:S01]  /*31a80*/  STL.64 [R1+0x7e0], R12 ;  /* 0x0007e00c01007387 */ /* 0x000fe20000100a00 */
[----:B------:R0:W-:Y:S03]  /*31a90*/  STL.64 [R1+0x7e8], R14 ;  /* 0x0007e80e01007387 */ /* 0x0001e60000100a00 */
[----:B0-----:R-:W4:Y:S01]  /*31aa0*/  LDL.LU.64 R14, [R1+0x4108] ;  /* 0x00410800010e7983 */ /* 0x001f220000300a00 */
[----:B------:R-:W2:Y:S02]  /*31ab0*/  LDL R12, [R1+0x110] ;  /* 0x00011000010c7983 */ /* 0x000ea40000100800 */
[----:B------:R-:W2:Y:S02]  /*31ac0*/  LDL R13, [R1+0x114] ;  /* 0x00011400010d7983 */ /* 0x000ea40000100800 */
[----:B--2---:R0:W-:Y:S04]  /*31ad0*/  STL.64 [R1+0x4098], R12 ;  /* 0x0040980c01007387 */ /* 0x0041e80000100a00 */
[----:B0-----:R-:W2:Y:S04]  /*31ae0*/  LDL R12, [R1+0x130] ;  /* 0x00013000010c7983 */ /* 0x001ea80000100800 */
[----:B------:R-:W2:Y:S04]  /*31af0*/  LDL R13, [R1+0x134] ;  /* 0x00013400010d7983 */ /* 0x000ea80000100800 */
[----:B--2---:R0:W-:Y:S02]  /*31b00*/  STL.64 [R1+0x40b0], R12 ;  /* 0x0040b00c01007387 */ /* 0x0041e40000100a00 */
[----:B0-----:R-:W-:-:S02]  /*31b10*/  IMAD.MOV.U32 R12, RZ, RZ, R21 ;  /* 0x000000ffff0c7224 */ /* 0x001fc400078e0015 */
[----:B------:R-:W-:-:S05]  /*31b20*/  IMAD.MOV.U32 R13, RZ, RZ, R20 ;  /* 0x000000ffff0d7224 */ /* 0x000fca00078e0014 */
[----:B------:R-:W-:Y:S01]  /*31b30*/  STL.64 [R1+0x40c0], R12 ;  /* 0x0040c00c01007387 */ /* 0x000fe20000100a00 */
[----:B------:R-:W2:Y:S02]  /*31b40*/  LDL.64 R24, [R1+0x70] ;  /* 0x0000700001187983 */ /* 0x000ea40000100a00 */
[----:B------:R-:W-:Y:S01]  /*31b50*/  IMAD.MOV.U32 R23, RZ, RZ, R8 ;  /* 0x000000ffff177224 */ /* 0x000fe200078e0008 */
[----:B--2---:R-:W-:Y:S04]  /*31b60*/  STL.64 [R1+0x3ff8], R24 ;  /* 0x003ff81801007387 */ /* 0x004fe80000100a00 */
[----:B------:R-:W-:Y:S02]  /*31b70*/  STL.64 [R1+0x3fd8], R22 ;  /* 0x003fd81601007387 */ /* 0x000fe40000100a00 */
[----:B------:R-:W2:Y:S02]  /*31b80*/  LDL.64 R20, [R1+0xc0] ;  /* 0x0000c00001147983 */ /* 0x000ea40000100a00 */
[----:B------:R-:W-:Y:S01]  /*31b90*/  IMAD.MOV.U32 R18, RZ, RZ, R9 ;  /* 0x000000ffff127224 */ /* 0x000fe200078e0009 */
[----:B--2---:R-:W-:Y:S01]  /*31ba0*/  STL.64 [R1+0x4048], R20 ;  /* 0x0040481401007387 */ /* 0x004fe20000100a00 */
[----:B------:R-:W2:Y:S03]  /*31bb0*/  LDL.64 R8, [R1+0x50] ;  /* 0x0000500001087983 */ /* 0x000ea60000100a00 */
[----:B--2---:R0:W-:Y:S04]  /*31bc0*/  STL.64 [R1+0x3fd0], R8 ;  /* 0x003fd00801007387 */ /* 0x0041e80000100a00 */
[----:B0-----:R-:W2:Y:S04]  /*31bd0*/  LDL.64 R8, [R1+0x60] ;  /* 0x0000600001087983 */ /* 0x001ea80000100a00 */
[----:B--2---:R-:W-:Y:S01]  /*31be0*/  STL.64 [R1+0x3ff0], R8 ;  /* 0x003ff00801007387 */ /* 0x004fe20000100a00 */
[----:B------:R-:W-:Y:S02]  /*31bf0*/  STL.64 [R1+0x3fc8], R18 ;  /* 0x003fc81201007387 */ /* 0x000fe40000100a00 */
[----:B------:R0:W-:Y:S02]  /*31c00*/  STL.64 [R1+0x3fc0], R16 ;  /* 0x003fc01001007387 */ /* 0x0001e40000100a00 */
[----:B0-----:R-:W2:Y:S04]  /*31c10*/  LDL.64 R16, [R1+0x80] ;  /* 0x0000800001107983 */ /* 0x001ea80000100a00 */
[----:B--2---:R0:W-:Y:S02]  /*31c20*/  STL.64 [R1+0x4000], R16 ;  /* 0x0040001001007387 */ /* 0x0041e40000100a00 */
[----:B0-----:R-:W-:-:S02]  /*31c30*/  IMAD.MOV.U32 R16, RZ, RZ, R3 ;  /* 0x000000ffff107224 */ /* 0x001fc400078e0003 */
[----:B----4-:R-:W-:Y:S01]  /*31c40*/  IMAD.MOV.U32 R17, RZ, RZ, R14 ;  /* 0x000000ffff117224 */ /* 0x010fe200078e000e */
[----:B------:R-:W2:Y:S01]  /*31c50*/  LDL.LU R3, [R1+0x4100] ;  /* 0x0041000001037983 */ /* 0x000ea20000300800 */
[----:B------:R-:W4:Y:S02]  /*31c60*/  LDL.LU R14, [R1+0x40fc] ;  /* 0x0040fc00010e7983 */ /* 0x000f240000300800 */
[----:B------:R-:W2:Y:S02]  /*31c70*/  LDL R12, [R1+0x150] ;  /* 0x00015000010c7983 */ /* 0x000ea40000100800 */
[----:B------:R-:W2:Y:S02]  /*31c80*/  LDL R13, [R1+0x154] ;  /* 0x00015400010d7983 */ /* 0x000ea40000100800 */
[----:B------:R-:W-:Y:S02]  /*31c90*/  IMAD.MOV.U32 R20, RZ, RZ, R0 ;  /* 0x000000ffff147224 */ /* 0x000fe400078e0000 */
[----:B------:R-:W-:Y:S01]  /*31ca0*/  IMAD.MOV.U32 R21, RZ, RZ, R29 ;  /* 0x000000ffff157224 */ /* 0x000fe200078e001d */
[----:B--2---:R0:W-:Y:S01]  /*31cb0*/  STL.64 [R1+0x40d8], R12 ;  /* 0x0040d80c01007387 */ /* 0x0041e20000100a00 */
[----:B------:R-:W2:Y:S02]  /*31cc0*/  LDL.LU R0, [R1+0x40f8] ;  /* 0x0040f80001007983 */ /* 0x000ea40000300800 */
[----:B------:R-:W2:Y:S01]  /*31cd0*/  LDL.LU R29, [R1+0x40f4] ;  /* 0x0040f400011d7983 */ /* 0x000ea20000300800 */
[----:B0-----:R-:W2:Y:S04]  /*31ce0*/  LDL R12, [R1+0x160] ;  /* 0x00016000010c7983 */ /* 0x001ea80000100800 */
[----:B------:R-:W2:Y:S01]  /*31cf0*/  LDL R13, [R1+0x164] ;  /* 0x00016400010d7983 */ /* 0x000ea20000100800 */
[----:B------:R0:W-:Y:S02]  /*31d00*/  STL.64 [R1+0x4060], R20 ;  /* 0x0040601401007387 */ /* 0x0001e40000100a00 */
[----:B0-----:R-:W-:-:S02]  /*31d10*/  IMAD.MOV.U32 R20, RZ, RZ, R2 ;  /* 0x000000ffff147224 */ /* 0x001fc400078e0002 */
[----:B---3--:R-:W-:Y:S01]  /*31d20*/  IMAD.MOV.U32 R21, RZ, RZ, R27 ;  /* 0x000000ffff157224 */ /* 0x008fe200078e001b */
[----:B------:R-:W3:Y:S01]  /*31d30*/  LDL.LU R2, [R1+0x40f0] ;  /* 0x0040f00001027983 */ /* 0x000ee20000300800 */
[----:B------:R-:W2:Y:S02]  /*31d40*/  LDL.LU.64 R24, [R1+0x780] ;  /* 0x0007800001187983 */ /* 0x000ea40000300a00 */
[----:B------:R-:W2:Y:S02]  /*31d50*/  LDL.LU.64 R26, [R1+0x788] ;  /* 0x00078800011a7983 */ /* 0x000ea40000300a00 */
[----:B--2---:R-:W-:Y:S01]  /*31d60*/  STL.64 [R1+0x40a8], R26 ;  /* 0x0040a81a01007387 */ /* 0x004fe20000100a00 */
[----:B------:R-:W-:Y:S02]  /*31d70*/  STL.64 [R1+0x40a0], R24 ;  /* 0x0040a01801007387 */ /* 0x000fe40000100a00 */
[----:B------:R0:W-:Y:S02]  /*31d80*/  STL.64 [R1+0x4078], R20 ;  /* 0x0040781401007387 */ /* 0x0001e40000100a00 */
[----:B0-----:R-:W2:Y:S01]  /*31d90*/  LDL R20, [R1+0x120] ;  /* 0x0001200001147983 */ /* 0x001ea20000100800 */
[----:B------:R-:W-:-:S05]  /*31da0*/  IMAD.MOV.U32 R21, RZ, RZ, R29 ;  /* 0x000000ffff157224 */ /* 0x000fca00078e001d */
[----:B--2---:R0:W-:Y:S04]  /*31db0*/  STL.64 [R1+0x40b8], R20 ;  /* 0x0040b81401007387 */ /* 0x0041e80000100a00 */
[----:B0-----:R-:W2:Y:S01]  /*31dc0*/  LDL.LU.64 R20, [R1+0x7b0] ;  /* 0x0007b00001147983 */ /* 0x001ea20000300a00 */
[----:B------:R-:W2:Y:S03]  /*31dd0*/  LDL.LU.64 R22, [R1+0x7b8] ;  /* 0x0007b80001167983 */ /* 0x000ea60000300a00 */
[----:B--2---:R-:W-:Y:S01]  /*31de0*/  STL.64 [R1+0x40d0], R22 ;  /* 0x0040d01601007387 */ /* 0x004fe20000100a00 */
[----:B------:R0:W-:Y:S03]  /*31df0*/  STL.64 [R1+0x40c8], R20 ;  /* 0x0040c81401007387 */ /* 0x0001e60000100a00 */
[----:B0-----:R-:W2:Y:S01]  /*31e00*/  LDL.LU.64 R20, [R1+0x7c0] ;  /* 0x0007c00001147983 */ /* 0x001ea20000300a00 */
[----:B------:R-:W2:Y:S03]  /*31e10*/  LDL.LU.64 R22, [R1+0x7c8] ;  /* 0x0007c80001167983 */ /* 0x000ea60000300a00 */
[----:B--2---:R-:W-:Y:S01]  /*31e20*/  STL.64 [R1+0x40e8], R22 ;  /* 0x0040e81601007387 */ /* 0x004fe20000100a00 */
[----:B------:R0:W-:Y:S03]  /*31e30*/  STL.64 [R1+0x40e0], R20 ;  /* 0x0040e01401007387 */ /* 0x0001e60000100a00 */
[----:B0-----:R-:W2:Y:S01]  /*31e40*/  LDL.LU.64 R20, [R1+0x7d0] ;  /* 0x0007d00001147983 */ /* 0x001ea20000300a00 */
[----:B------:R-:W2:Y:S02]  /*31e50*/  LDL.LU.64 R22, [R1+0x7d8] ;  /* 0x0007d80001167983 */ /* 0x000ea40000300a00 */
[----:B------:R-:W2:Y:S02]  /*31e60*/  LDL.LU.64 R24, [R1+0x7a0] ;  /* 0x0007a00001187983 */ /* 0x000ea40000300a00 */
[----:B------:R-:W2:Y:S01]  /*31e70*/  LDL.LU.64 R26, [R1+0x7a8] ;  /* 0x0007a800011a7983 */ /* 0x000ea20000300a00 */
[----:B------:R0:W-:Y:S04]  /*31e80*/  STL.64 [R1+0x4018], R16 ;  /* 0x0040181001007387 */ /* 0x0001e80000100a00 */
[----:B0-----:R-:W2:Y:S01]  /*31e90*/  LDL.64 R16, [R1+0xa0] ;  /* 0x0000a00001107983 */ /* 0x001ea20000100a00 */
[----:B----4-:R-:W-:-:S02]  /*31ea0*/  IMAD.MOV.U32 R8, RZ, RZ, R14 ;  /* 0x000000ffff087224 */ /* 0x010fc400078e000e */
[----:B------:R-:W-:Y:S01]  /*31eb0*/  IMAD.MOV.U32 R9, RZ, RZ, R3 ;  /* 0x000000ffff097224 */ /* 0x000fe200078e0003 */
[----:B--2---:R0:W-:Y:S02]  /*31ec0*/  STL.64 [R1+0x4028], R16 ;  /* 0x0040281001007387 */ /* 0x0041e40000100a00 */
[----:B0-----:R-:W-:Y:S02]  /*31ed0*/  IMAD.MOV.U32 R17, RZ, RZ, R15 ;  /* 0x000000ffff117224 */ /* 0x001fe400078e000f */
[C---:B------:R-:W-:Y:S01]  /*31ee0*/  HMMA.16816.F32 R12, R4.reuse, R12, R20 ;  /* 0x0000000c040c723c */ /* 0x040fe20000001814 */
[----:B------:R-:W-:Y:S01]  /*31ef0*/  IMAD.MOV.U32 R16, RZ, RZ, R28 ;  /* 0x000000ffff107224 */ /* 0x000fe200078e001c */
[----:B------:R-:W-:Y:S04]  /*31f00*/  STL.64 [R1+0x4080], R8 ;  /* 0x0040800801007387 */ /* 0x000fe80000100a00 */
[----:B------:R0:W-:Y:S04]  /*31f10*/  STL.64 [R1+0x4040], R16 ;  /* 0x0040401001007387 */ /* 0x0001e80000100a00 */
[----:B0-----:R-:W2:Y:S01]  /*31f20*/  LDL.LU.64 R16, [R1+0x790] ;  /* 0x0007900001107983 */ /* 0x001ea20000300a00 */
[----:B------:R-:W2:Y:S02]  /*31f30*/  LDL.LU.64 R18, [R1+0x798] ;  /* 0x0007980001127983 */ /* 0x000ea40000300a00 */
[----:B------:R-:W4:Y:S02]  /*31f40*/  LDL.LU.64 R22, [R1+0x40e8] ;  /* 0x0040e80001167983 */ /* 0x000f240000300a00 */
[----:B------:R-:W4:Y:S08]  /*31f50*/  LDL.LU.64 R20, [R1+0x40e0] ;  /* 0x0040e00001147983 */ /* 0x000f300000300a00 */
[----:B------:R0:W-:Y:S01]  /*31f60*/  STL.64 [R1+0x7d0], R12 ;  /* 0x0007d00c01007387 */ /* 0x0001e20000100a00 */
[----:B------:R4:W-:Y:S03]  /*31f70*/  STL.64 [R1+0x7d8], R14 ;  /* 0x0007d80e01007387 */ /* 0x0009e60000100a00 */
[----:B0-----:R-:W4:Y:S02]  /*31f80*/  LDL.LU.64 R12, [R1+0x40d8] ;  /* 0x0040d800010c7983 */ /* 0x001f240000300a00 */
[C---:B----4-:R-:W-:Y:S02]  /*31f90*/  HMMA.16816.F32 R12, R4.reuse, R12, R20 ;  /* 0x0000000c040c723c */ /* 0x050fe40000001814 */
[----:B------:R-:W4:Y:S01]  /*31fa0*/  LDL.LU.64 R22, [R1+0x40d0] ;  /* 0x0040d00001167983 */ /* 0x000f220000300a00 */
[----:B------:R-:W4:Y:S11]  /*31fb0*/  LDL.LU.64 R20, [R1+0x40c8] ;  /* 0x0040c80001147983 */ /* 0x000f360000300a00 */
[----:B------:R-:W-:Y:S09]  /*31fc0*/  @!UPT UIADD3 URZ, URZ, URZ, URZ ;  /* 0x0000003f3f3ff290 */ /* 0x000ff2000fffe03f */
[----:B------:R0:W-:Y:S01]  /*31fd0*/  STL.64 [R1+0x7c0], R12 ;  /* 0x0007c00c01007387 */ /* 0x0001e20000100a00 */
[----:B------:R4:W-:Y:S03]  /*31fe0*/  STL.64 [R1+0x7c8], R14 ;  /* 0x0007c80e01007387 */ /* 0x0009e60000100a00 */
[----:B0-----:R-:W4:Y:S02]  /*31ff0*/  LDL.LU.64 R12, [R1+0x40c0] ;  /* 0x0040c000010c7983 */ /* 0x001f240000300a00 */
[C---:B----4-:R-:W-:Y:S02]  /*32000*/  HMMA.16816.F32 R12, R4.reuse, R12, R20 ;  /* 0x0000000c040c723c */ /* 0x050fe40000001814 */
[----:B------:R-:W2:Y:S11]  /*32010*/  LDL.LU.64 R20, [R1+0x40b8] ;  /* 0x0040b80001147983 */ /* 0x000eb60000300a00 */
[----:B------:R-:W-:Y:S10]  /*32020*/  @!UPT UIADD3 URZ, URZ, URZ, URZ ;  /* 0x0000003f3f3ff290 */ /* 0x000ff4000fffe03f */
[----:B------:R0:W-:Y:S01]  /*32030*/  STL.64 [R1+0x7b0], R12 ;  /* 0x0007b00c01007387 */ /* 0x0001e20000100a00 */
[----:B------:R1:W-:Y:S03]  /*32040*/  STL.64 [R1+0x7b8], R14 ;  /* 0x0007b80e01007387 */ /* 0x0003e60000100a00 */
[----:B0-----:R-:W1:Y:S01]  /*32050*/  LDL.LU.64 R12, [R1+0x40b0] ;  /* 0x0040b000010c7983 */ /* 0x001e620000300a00 */
[C---:B--2---:R-:W-:Y:S08]  /*32060*/  HMMA.16816.F32 R16, R4.reuse, R20, R16 ;  /* 0x000000140410723c */ /* 0x044ff00000001810 */
[C---:B-1----:R-:W-:Y:S01]  /*32070*/  HMMA.16816.F32 R12, R4.reuse, R12, R24 ;  /* 0x0000000c040c723c */ /* 0x042fe20000001818 */
[----:B------:R-:W2:Y:S01]  /*32080*/  LDL.LU.64 R26, [R1+0x40a8] ;  /* 0x0040a800011a7983 */ /* 0x000ea20000300a00 */
[----:B------:R-:W2:Y:S11]  /*32090*/  LDL.LU.64 R24, [R1+0x40a0] ;  /* 0x0040a00001187983 */ /* 0x000eb60000300a00 */
[----:B------:R-:W-:Y:S10]  /*320a0*/  @!UPT UIADD3 URZ, URZ, URZ, URZ ;  /* 0x0000003f3f3ff290 */ /* 0x000ff4000fffe03f */
[----:B------:R0:W-:Y:S01]  /*320b0*/  STL.64 [R1+0x7a0], R12 ;  /* 0x0007a00c01007387 */ /* 0x0001e20000100a00 */
[----:B------:R2:W-:Y:S03]  /*320c0*/  STL.64 [R1+0x7a8], R14 ;  /* 0x0007a80e01007387 */ /* 0x0005e60000100a00 */
[----:B0-----:R-:W2:Y:S01]  /*320d0*/  LDL.LU.64 R12, [R1+0x4098] ;  /* 0x00409800010c7983 */ /* 0x001ea20000300a00 */
[----:B------:R-:W4:Y:S02]  /*320e0*/  LDL.LU.64 R20, [R1+0x760] ;  /* 0x0007600001147983 */ /* 0x000f240000300a00 */
[----:B------:R-:W-:Y:S02]  /*320f0*/  STL.64 [R1+0x790], R16 ;  /* 0x0007901001007387 */ /* 0x000fe40000100a00 */
[----:B------:R-:W-:Y:S01]  /*32100*/  STL.64 [R1+0x798], R18 ;  /* 0x0007981201007387 */ /* 0x000fe20000100a00 */
[----:B------:R-:W3:Y:S01]  /*32110*/  LDL.LU.64 R22, [R1+0x768] ;  /* 0x0007680001167983 */ /* 0x000ee20000300a00 */
[----:B--2---:R-:W-:Y:S11]  /*32120*/  HMMA.16816.F32 R12, R4, R12, R24 ;  /* 0x0000000c040c723c */ /* 0x004ff60000001818 */
[----:B------:R-:W-:Y:S11]  /*32130*/  @!UPT UIADD3 URZ, URZ, URZ, URZ ;  /* 0x0000003f3f3ff290 */ /* 0x000ff6000fffe03f */
[----:B------:R-:W-:Y:S01]  /*32140*/  @!UPT UIADD3 URZ, URZ, URZ, URZ ;  /* 0x0000003f3f3ff290 */ /* 0x000fe2000fffe03f */
[----:B------:R-:W-:Y:S01]  /*32150*/  STL.64 [R1+0x780], R12 ;  /* 0x0007800c01007387 */ /* 0x000fe20000100a00 */
[----:B------:R-:W-:Y:S02]  /*32160*/  STL.64 [R1+0x788], R14 ;  /* 0x0007880e01007387 */ /* 0x000fe40000100a00 */
[----:B---3--:R-:W-:Y:S02]  /*32170*/  STL.64 [R1+0x4090], R22 ;  /* 0x0040901601007387 */ /* 0x008fe40000100a00 */
[----:B----4-:R0:W-:Y:S02]  /*32180*/  STL.64 [R1+0x4088], R20 ;  /* 0x0040881401007387 */ /* 0x0101e40000100a00 */
        /* <DEDUP_REMOVED lines=11> */
[----:B------:R-:W3:Y:S02]  /*32240*/  LDL.LU.64 R18, [R1+0x758] ;  /* 0x0007580001127983 */ /* 0x000ee40000300a00 */
[----:B------:R-:W4:Y:S02]  /*32250*/  LDL.LU.64 R12, [R1+0x710] ;  /* 0x00071000010c7983 */ /* 0x000f240000300a00 */
[----:B------:R-:W3:Y:S02]  /*32260*/  LDL.LU.64 R14, [R1+0x718] ;  /* 0x00071800010e7983 */ /* 0x000ee40000300a00 */
[----:B------:R-:W-:-:S02]  /*32270*/  IMAD.MOV.U32 R8, RZ, RZ, R2 ;  /* 0x000000ffff087224 */ /* 0x000fc400078e0002 */
[----:B------:R-:W-:-:S07]  /*32280*/  IMAD.MOV.U32 R9, RZ, RZ, R0 ;  /* 0x000000ffff097224 */ /* 0x000fce00078e0000 */
[C---:B--2---:R-:W-:Y:S01]  /*32290*/  HMMA.16816.F32 R8, R4.reuse, R8, R20 ;  /* 0x000000080408723c */ /* 0x044fe20000001814 */
[----:B---3--:R-:W-:Y:S01]  /*322a0*/  STL.64 [R1+0x4038], R14 ;  /* 0x0040380e01007387 */ /* 0x008fe20000100a00 */
[----:B----4-:R0:W-:Y:S03]  /*322b0*/  STL.64 [R1+0x4030], R12 ;  /* 0x0040300c01007387 */ /* 0x0101e60000100a00 */
[----:B0-----:R-:W2:Y:S01]  /*322c0*/  LDL.LU.64 R12, [R1+0x720] ;  /* 0x00072000010c7983 */ /* 0x001ea20000300a00 */
[----:B------:R-:W2:Y:S02]  /*322d0*/  LDL.LU.64 R14, [R1+0x728] ;  /* 0x00072800010e7983 */ /* 0x000ea40000300a00 */
[----:B------:R-:W3:Y:S02]  /*322e0*/  LDL.LU.64 R24, [R1+0x6f0] ;  /* 0x0006f00001187983 */ /* 0x000ee40000300a00 */
[----:B------:R-:W4:Y:S02]  /*322f0*/  LDL.LU.64 R26, [R1+0x6f8] ;  /* 0x0006f800011a7983 */ /* 0x000f240000300a00 */
[----:B----4-:R-:W-:Y:S01]  /*32300*/  STL.64 [R1+0x4010], R26 ;  /* 0x0040101a01007387 */ /* 0x010fe20000100a00 */
[----:B---3--:R0:W-:Y:S03]  /*32310*/  STL.64 [R1+0x4008], R24 ;  /* 0x0040081801007387 */ /* 0x0081e60000100a00 */
[----:B0-----:R-:W3:Y:S01]  /*32320*/  LDL.LU.64 R24, [R1+0x700] ;  /* 0x0007000001187983 */ /* 0x001ee20000300a00 */
[----:B------:R-:W3:Y:S02]  /*32330*/  LDL.LU.64 R26, [R1+0x708] ;  /* 0x00070800011a7983 */ /* 0x000ee40000300a00 */
[----:B------:R-:W4:Y:S02]  /*32340*/  LDL.LU.64 R22, [R1+0x4090] ;  /* 0x0040900001167983 */ /* 0x000f240000300a00 */
[----:B------:R-:W4:Y:S02]  /*32350*/  LDL.LU.64 R20, [R1+0x4088] ;  /* 0x0040880001147983 */ /* 0x000f240000300a00 */
[----:B------:R0:W-:Y:S01]  /*32360*/  STL.64 [R1+0x770], R8 ;  /* 0x0007700801007387 */ /* 0x0001e20000100a00 */
[----:B------:R4:W-:Y:S03]  /*32370*/  STL.64 [R1+0x778], R10 ;  /* 0x0007780a01007387 */ /* 0x0009e60000100a00 */
[----:B0-----:R-:W4:Y:S02]  /*32380*/  LDL.LU.64 R8, [R1+0x4080] ;  /* 0x0040800001087983 */ /* 0x001f240000300a00 */
[C---:B----4-:R-:W-:Y:S02]  /*32390*/  HMMA.16816.F32 R8, R4.reuse, R8, R20 ;  /* 0x000000080408723c */ /* 0x050fe40000001814 */
[----:B------:R-:W4:Y:S11]  /*323a0*/  LDL.LU.64 R20, [R1+0x4078] ;  /* 0x0040780001147983 */ /* 0x000f360000300a00 */
[----:B------:R-:W-:Y:S10]  /*323b0*/  @!UPT UIADD3 URZ, URZ, URZ, URZ ;  /* 0x0000003f3f3ff290 */ /* 0x000ff4000fffe03f */
[----:B------:R0:W-:Y:S01]  /*323c0*/  STL.64 [R1+0x760], R8 ;  /* 0x0007600801007387 */ /* 0x0001e20000100a00 */
[----:B------:R1:W-:Y:S03]  /*323d0*/  STL.64 [R1+0x768], R10 ;  /* 0x0007680a01007387 */ /* 0x0003e60000100a00 */
[----:B0-----:R-:W2:Y:S01]  /*323e0*/  LDL.LU.64 R8, [R1+0x6e0] ;  /* 0x0006e00001087983 */ /* 0x001ea20000300a00 */
[----:B-1----:R-:W2:Y:S01]  /*323f0*/  LDL.LU.64 R10, [R1+0x6e8] ;  /* 0x0006e800010a7983 */ /* 0x002ea20000300a00 */
        /* <DEDUP_REMOVED lines=12> */
[----:B------:R-:W-:Y:S03]  /*324c0*/  STL.64 [R1+0x748], R22 ;  /* 0x0007481601007387 */ /* 0x000fe60000100a00 */
[----:B0-----:R-:W4:Y:S02]  /*324d0*/  LDL.LU.64 R20, [R1+0x4048] ;  /* 0x0040480001147983 */ /* 0x001f240000300a00 */
[C---:B----4-:R-:W-:Y:S11]  /*324e0*/  HMMA.16816.F32 R16, R4.reuse, R20, R16 ;  /* 0x000000140410723c */ /* 0x050ff60000001810 */
[----:B------:R-:W-:Y:S11]  /*324f0*/  @!UPT UIADD3 URZ, URZ, URZ, URZ ;  /* 0x0000003f3f3ff290 */ /* 0x000ff6000fffe03f */
[----:B------:R-:W-:Y:S01]  /*32500*/  @!UPT UIADD3 URZ, URZ, URZ, URZ ;  /* 0x0000003f3f3ff290 */ /* 0x000fe2000fffe03f */
[----:B------:R0:W-:Y:S01]  /*32510*/  STL.64 [R1+0x730], R16 ;  /* 0x0007301001007387 */ /* 0x0001e20000100a00 */
[----:B------:R2:W-:Y:S03]  /*32520*/  STL.64 [R1+0x738], R18 ;  /* 0x0007381201007387 */ /* 0x0005e60000100a00 */
[----:B0-----:R-:W2:Y:S01]  /*32530*/  LDL.LU.64 R16, [R1+0x4040] ;  /* 0x0040400001107983 */ /* 0x001ea20000300a00 */
[----:B------:R-:W-:Y:S02]  /*32540*/  IMAD.MOV.U32 R2, RZ, RZ, R20 ;  /* 0x000000ffff027224 */ /* 0x000fe400078e0014 */
[----:B------:R-:W-:Y:S02]  /*32550*/  IMAD.MOV.U32 R0, RZ, RZ, R21 ;  /* 0x000000ffff007224 */ /* 0x000fe400078e0015 */
[----:B------:R-:W4:Y:S01]  /*32560*/  LDL.LU.64 R20, [R1+0x6d0] ;  /* 0x0006d00001147983 */ /* 0x000f220000300a00 */
[----:B------:R-:W4:Y:S01]  /*32570*/  LDL.LU.64 R22, [R1+0x6d8] ;  /* 0x0006d80001167983 */ /* 0x000f220000300a00 */
[C---:B--2---:R-:W-:Y:S02]  /*32580*/  HMMA.16816.F32 R16, R4.reuse, R16, R12 ;  /* 0x000000100410723c */ /* 0x044fe4000000180c */
[----:B------:R-:W2:Y:S01]  /*32590*/  LDL.LU.64 R14, [R1+0x4038] ;  /* 0x00403800010e7983 */ /* 0x000ea20000300a00 */
[----:B------:R-:W2:Y:S11]  /*325a0*/  LDL.LU.64 R12, [R1+0x4030] ;  /* 0x00403000010c7983 */ /* 0x000eb60000300a00 */
[----:B------:R-:W-:Y:S09]  /*325b0*/  @!UPT UIADD3 URZ, URZ, URZ, URZ ;  /* 0x0000003f3f3ff290 */ /* 0x000ff2000fffe03f */
[----:B------:R0:W-:Y:S01]  /*325c0*/  STL.64 [R1+0x720], R16 ;  /* 0x0007201001007387 */ /* 0x0001e20000100a00 */
[----:B------:R-:W-:Y:S03]  /*325d0*/  STL.64 [R1+0x728], R18 ;  /* 0x0007281201007387 */ /* 0x000fe60000100a00 */
[----:B0-----:R-:W2:Y:S02]  /*325e0*/  LDL.LU.64 R16, [R1+0x4028] ;  /* 0x0040280001107983 */ /* 0x001ea40000300a00 */
[C---:B--2---:R-:W-:Y:S11]  /*325f0*/  HMMA.16816.F32 R12, R4.reuse, R16, R12 ;  /* 0x00000010040c723c */ /* 0x044ff6000000180c */
[----:B------:R-:W-:Y:S11]  /*32600*/  @!UPT UIADD3 URZ, URZ, URZ, URZ ;  /* 0x0000003f3f3ff290 */ /* 0x000ff6000fffe03f */
[----:B------:R-:W-:Y:S01]  /*32610*/  @!UPT UIADD3 URZ, URZ, URZ, URZ ;  /* 0x0000003f3f3ff290 */ /* 0x000fe2000fffe03f */
[----:B------:R0:W-:Y:S01]  /*32620*/  STL.64 [R1+0x710], R12 ;  /* 0x0007100c01007387 */ /* 0x0001e20000100a00 */
[----:B------:R1:W-:Y:S03]  /*32630*/  STL.64 [R1+0x718], R14 ;  /* 0x0007180e01007387 */ /* 0x0003e60000100a00 */
[----:B0-----:R-:W2:Y:S01]  /*32640*/  LDL.LU.64 R12, [R1+0x4020] ;  /* 0x00402000010c7983 */ /* 0x001ea20000300a00 */
[----:B-1----:R-:W-:Y:S02]  /*32650*/  IMAD.MOV.U32 R15, RZ, RZ, R16 ;  /* 0x000000ffff0f7224 */ /* 0x002fe400078e0010 */
[----:B------:R-:W-:Y:S02]  /*32660*/  IMAD.MOV.U32 R14, RZ, RZ, R17 ;  /* 0x000000ffff0e7224 */ /* 0x000fe400078e0011 */
[----:B------:R-:W3:Y:S02]  /*32670*/  LDL.LU.64 R16, [R1+0x4018] ;  /* 0x0040180001107983 */ /* 0x000ee40000300a00 */
[C---:B---3--:R-:W-:Y:S02]  /*32680*/  HMMA.16816.F32 R16, R4.reuse, R16, R24 ;  /* 0x000000100410723c */ /* 0x048fe40000001818 */
[----:B------:R-:W3:Y:S01]  /*32690*/  LDL.LU.64 R26, [R1+0x4010] ;  /* 0x00401000011a7983 */ /* 0x000ee20000300a00 */
[----:B------:R-:W3:Y:S11]  /*326a0*/  LDL.LU.64 R24, [R1+0x4008] ;  /* 0x0040080001187983 */ /* 0x000ef60000300a00 */
[----:B------:R-:W-:Y:S09]  /*326b0*/  @!UPT UIADD3 URZ, URZ, URZ, URZ ;  /* 0x0000003f3f3ff290 */ /* 0x000ff2000fffe03f */
[----:B------:R0:W-:Y:S01]  /*326c0*/  STL.64 [R1+0x700], R16 ;  /* 0x0007001001007387 */ /* 0x0001e20000100a00 */
[----:B------:R-:W-:Y:S03]  /*326d0*/  STL.64 [R1+0x708], R18 ;  /* 0x0007081201007387 */ /* 0x000fe60000100a00 */
[----:B0-----:R-:W3:Y:S02]  /*326e0*/  LDL.LU.64 R16, [R1+0x4000] ;  /* 0x0040000001107983 */ /* 0x001ee40000300a00 */
[C---:B---3--:R-:W-:Y:S11]  /*326f0*/  HMMA.16816.F32 R24, R4.reuse, R16, R24 ;  /* 0x000000100418723c */ /* 0x048ff60000001818 */
[----:B------:R-:W-:Y:S11]  /*32700*/  @!UPT UIADD3 URZ, URZ, URZ, URZ ;  /* 0x0000003f3f3ff290 */ /* 0x000ff6000fffe03f */
[----:B------:R-:W-:Y:S01]  /*32710*/  @!UPT UIADD3 URZ, URZ, URZ, URZ ;  /* 0x0000003f3f3ff290 */ /* 0x000fe2000fffe03f */
[----:B------:R0:W-:Y:S01]  /*32720*/  STL.64 [R1+0x6f0], R24 ;  /* 0x0006f01801007387 */ /* 0x0001e20000100a00 */
[----:B------:R1:W-:Y:S03]  /*32730*/  STL.64 [R1+0x6f8], R26 ;  /* 0x0006f81a01007387 */ /* 0x0003e60000100a00 */
[----:B0-----:R-:W3:Y:S01]  /*32740*/  LDL.LU.64 R24, [R1+0x3ff8] ;  /* 0x003ff80001187983 */ /* 0x001ee20000300a00 */
[----:B------:R-:W-:Y:S02]  /*32750*/  IMAD.MOV.U32 R29, RZ, RZ, R17 ;  /* 0x000000ffff1d7224 */ /* 0x000fe400078e0011 */
[----:B------:R-:W2:Y:S02]  /*32760*/  LDL.LU.64 R16, [R1+0x6b0] ;  /* 0x0006b00001107983 */ /* 0x000ea40000300a00 */
[----:B------:R-:W2:Y:S01]  /*32770*/  LDL.LU.64 R18, [R1+0x6b8] ;  /* 0x0006b80001127983 */ /* 0x000ea20000300a00 */
[C---:B---3--:R-:W-:Y:S01]  /*32780*/  HMMA.16816.F32 R8, R4.reuse, R24, R8 ;  /* 0x000000180408723c */ /* 0x048fe20000001808 */
[----:B-1----:R-:W-:Y:S11]  /*32790*/  IMAD.MOV.U32 R27, RZ, RZ, R25 ;  /* 0x000000ffff1b7224 */ /* 0x002ff600078e0019 */
[----:B------:R-:W-:Y:S11]  /*327a0*/  @!UPT UIADD3 URZ, URZ, URZ, URZ ;  /* 0x0000003f3f3ff290 */ /* 0x000ff6000fffe03f */
[----:B------:R0:W-:Y:S01]  /*327b0*/  STL.64 [R1+0x6e0], R8 ;  /* 0x0006e00801007387 */ /* 0x0001e20000100a00 */
[----:B------:R-:W-:Y:S03]  /*327c0*/  STL.64 [R1+0x6e8], R10 ;  /* 0x0006e80a01007387 */ /* 0x000fe60000100a00 */
[----:B0-----:R-:W4:Y:S01]  /*327d0*/  LDL.LU.64 R8, [R1+0x3ff0] ;  /* 0x003ff00001087983 */ /* 0x001f220000300a00 */
[----:B------:R-:W3:Y:S02]  /*327e0*/  LDL.LU R26, [R1+0x3fe8] ;  /* 0x003fe800011a7983 */ /* 0x000ee40000300800 */
[----:B------:R-:W2:Y:S01]  /*327f0*/  LDL.LU.64 R24, [R1+0x3fe0] ;  /* 0x003fe00001187983 */ /* 0x000ea20000300a00 */
[C---:B----4-:R-:W-:Y:S01]  /*32800*/  HMMA.16816.F32 R20, R4.reuse, R8, R20 ;  /* 0x000000080414723c */ /* 0x050fe20000001814 */
[----:B---3--:R-:W-:Y:S01]  /*32810*/  STL.64 [R1+0x3fb0], R26 ;  /* 0x003fb01a01007387 */ /* 0x008fe20000100a00 */
[----:B--2---:R0:W-:Y:S03]  /*32820*/  STL.64 [R1+0x3fa8], R24 ;  /* 0x003fa81801007387 */ /* 0x0041e60000100a00 */
[----:B0-----:R-:W2:Y:S01]  /*32830*/  LDL.LU.64 R24, [R1+0x6c0] ;  /* 0x0006c00001187983 */ /* 0x001ea20000300a00 */
[----:B------:R-:W2:Y:S11]  /*32840*/  LDL.LU.64 R26, [R1+0x6c8] ;  /* 0x0006c800011a7983 */ /* 0x000eb60000300a00 */
[----:B------:R-:W-:Y:S06]  /*32850*/  @!UPT UIADD3 URZ, URZ, URZ, URZ ;  /* 0x0000003f3f3ff290 */ /* 0x000fec000fffe03f */
[----:B------:R0:W-:Y:S01]  /*32860*/  STL.64 [R1+0x6d0], R20 ;  /* 0x0006d01401007387 */ /* 0x0001e20000100a00 */
[----:B------:R1:W-:Y:S02]  /*32870*/  STL.64 [R1+0x6d8], R22 ;  /* 0x0006d81601007387 */ /* 0x0003e40000100a00 */
[----:B0-----:R-:W-:Y:S01]  /*32880*/  IMAD.MOV.U32 R21, RZ, RZ, R8 ;  /* 0x000000ffff157224 */ /* 0x001fe200078e0008 */
[----:B-1----:R-:W3:Y:S01]  /*32890*/  LDL.LU.64 R22, [R1+0x3fd8] ;  /* 0x003fd80001167983 */ /* 0x002ee20000300a00 */
[----:B------:R-:W-:Y:S02]  /*328a0*/  IMAD.MOV.U32 R20, RZ, RZ, R9 ;  /* 0x000000ffff147224 */ /* 0x000fe400078e0009 */
[----:B------:R-:W2:Y:S01]  /*328b0*/  LDL.LU.64 R8, [R1+0x3fd0] ;  /* 0x003fd00001087983 */ /* 0x000ea20000300a00 */
[C---:B------:R-:W-:Y:S02]  /*328c0*/  HMMA.16816.F32 R16, R4.reuse, R12, R16 ;  /* 0x0000000c0410723c */ /* 0x040fe40000001810 */
[----:B------:R-:W-:Y:S06]  /*328d0*/  STL.64 [R1+0x3ed8], R20 ;  /* 0x003ed81401007387 */ /* 0x000fec0000100a00 */
[----:B--2---:R-:W-:Y:S01]  /*328e0*/  HMMA.16816.F32 R24, R4, R8, R24 ;  /* 0x000000080418723c */ /* 0x004fe20000001818 */
[----:B------:R-:W-:-:S02]  /*328f0*/  IMAD.MOV.U32 R3, RZ, RZ, R8 ;  /* 0x000000ffff037224 */ /* 0x000fc400078e0008 */
[----:B------:R-:W-:Y:S11]  /*32900*/  IMAD.MOV.U32 R28, RZ, RZ, R9 ;  /* 0x000000ffff1c7224 */ /* 0x000ff600078e0009 */
[----:B------:R-:W-:Y:S09]  /*32910*/  @!UPT UIADD3 URZ, URZ, URZ, URZ ;  /* 0x0000003f3f3ff290 */ /* 0x000ff2000fffe03f */
[----:B------:R0:W-:Y:S01]  /*32920*/  STL.64 [R1+0x6c0], R24 ;  /* 0x0006c01801007387 */ /* 0x0001e20000100a00 */
[----:B------:R1:W-:Y:S03]  /*32930*/  STL.64 [R1+0x6c8], R26 ;  /* 0x0006c81a01007387 */ /* 0x0003e60000100a00 */
[----:B0-----:R-:W2:Y:S01]  /*32940*/  LDL.LU.64 R24, [R1+0x6a0] ;  /* 0x0006a00001187983 */ /* 0x001ea20000300a00 */
[----:B-1----:R-:W2:Y:S02]  /*32950*/  LDL.LU.64 R26, [R1+0x6a8] ;  /* 0x0006a800011a7983 */ /* 0x002ea40000300a00 */
[----:B------:R-:W4:Y:S02]  /*32960*/  LDL.LU.64 R8, [R1+0x690] ;  /* 0x0006900001087983 */ /* 0x000f240000300a00 */
[----:B------:R-:W4:Y:S01]  /*32970*/  LDL.LU.64 R10, [R1+0x698] ;  /* 0x00069800010a7983 */ /* 0x000f220000300a00 */
[----:B------:R-:W-:Y:S01]  /*32980*/  STL.64 [R1+0x6b0], R16 ;  /* 0x0006b01001007387 */ /* 0x000fe20000100a00 */
[----:B------:R0:W-:Y:S03]  /*32990*/  STL.64 [R1+0x6b8], R18 ;  /* 0x0006b81201007387 */ /* 0x0001e60000100a00 */
[----:B0-----:R-:W2:Y:S01]  /*329a0*/  LDL.LU.64 R18, [R1+0x3fc8] ;  /* 0x003fc80001127983 */ /* 0x001ea20000300a00 */
[----:B------:R-:W2:Y:S02]  /*329b0*/  LDL.LU.64 R16, [R1+0x3fc0] ;  /* 0x003fc00001107983 */ /* 0x000ea40000300a00 */
[----:B------:R0:W-:Y:S02]  /*329c0*/  STL.64 [R1+0x3dc0], R12 ;  /* 0x003dc00c01007387 */ /* 0x0001e40000100a00 */
[----:B------:R-:W-:Y:S01]  /*329d0*/  STL.64 [R1+0x3e48], R14 ;  /* 0x003e480e01007387 */ /* 0x000fe20000100a00 */
[----:B0-----:R-:W2:Y:S04]  /*329e0*/  LDL.64 R12, [R1+0x140] ;  /* 0x00014000010c7983 */ /* 0x001ea80000100a00 */
[----:B--2---:R0:W-:Y:S04]  /*329f0*/  STL.64 [R1+0x3ec0], R12 ;  /* 0x003ec00c01007387 */ /* 0x0041e80000100a00 */
[----:B0-----:R-:W2:Y:S01]  /*32a00*/  LDL.64 R12, [R1+0x150] ;  /* 0x00015000010c7983 */ /* 0x001ea20000100a00 */
[----:B------:R-:W-:Y:S03]  /*32a10*/  HMMA.16816.F32 R24, R4, R16, R24 ;  /* 0x000000100418723c */ /* 0x000fe60000001818 */
[----:B--2---:R0:W-:Y:S04]  /*32a20*/  STL.64 [R1+0x3ed0], R12 ;  /* 0x003ed00c01007387 */ /* 0x0041e80000100a00 */
[----:B0-----:R-:W2:Y:S04]  /*32a30*/  LDL.64 R12, [R1+0x160] ;  /* 0x00016000010c7983 */ /* 0x001ea80000100a00 */
[----:B--2---:R3:W-:Y:S02]  /*32a40*/  STL.64 [R1+0x3ee0], R12 ;  /* 0x003ee00c01007387 */ /* 0x0047e40000100a00 */
[----:B---3--:R-:W-:-:S02]  /*32a50*/  IMAD.MOV.U32 R12, RZ, RZ, R23 ;  /* 0x000000ffff0c7224 */ /* 0x008fc400078e0017 */
[----:B------:R-:W-:Y:S01]  /*32a60*/  IMAD.MOV.U32 R13, RZ, RZ, R18 ;  /* 0x000000ffff0d7224 */ /* 0x000fe200078e0012 */
[----:B------:R-:W2:Y:S01]  /*32a70*/  LDL.LU R23, [R1+0x3fbc] ;  /* 0x003fbc0001177983 */ /* 0x000ea20000300800 */
[----:B------:R-:W3:Y:S03]  /*32a80*/  LDL.LU R18, [R1+0x3fb8] ;  /* 0x003fb80001127983 */ /* 0x000ee60000300800 */
[----:B------:R0:W-:Y:S04]  /*32a90*/  STL.64 [R1+0x3ef8], R12 ;  /* 0x003ef80c01007387 */ /* 0x0001e80000100a00 */
[----:B0-----:R-:W2:Y:S01]  /*32aa0*/  LDL.64 R12, [R1+0x1f0] ;  /* 0x0001f000010c7983 */ /* 0x001ea20000100a00 */
[----:B------:R-:W-:Y:S02]  /*32ab0*/  STL.64 [R1+0x6a0], R24 ;  /* 0x0006a01801007387 */ /* 0x000fe40000100a00 */
[----:B------:R0:W-:Y:S02]  /*32ac0*/  STL.64 [R1+0x6a8], R26 ;  /* 0x0006a81a01007387 */ /* 0x0001e40000100a00 */
[----:B0-----:R-:W2:Y:S01]  /*32ad0*/  LDL.LU.64 R26, [R1+0x3fb0] ;  /* 0x003fb000011a7983 */ /* 0x001ea20000300a00 */
[----:B------:R-:W4:Y:S02]  /*32ae0*/  LDL.LU.64 R24, [R1+0x3fa8] ;  /* 0x003fa80001187983 */ /* 0x000f240000300a00 */
[----:B----4-:R-:W-:Y:S01]  /*32af0*/  HMMA.16816.F32 R4, R4, R24, R8 ;  /* 0x000000180404723c */ /* 0x010fe20000001808 */
[----:B------:R-:W4:Y:S01]  /*32b00*/  LDL.LU.64 R10, [R1+0x3fa0] ;  /* 0x003fa000010a7983 */ /* 0x000f220000300a00 */
[----:B------:R-:W2:Y:S11]  /*32b10*/  LDL.LU.64 R8, [R1+0x3f98] ;  /* 0x003f980001087983 */ /* 0x000eb60000300a00 */
[----:B------:R-:W-:Y:S10]  /*32b20*/  @!UPT UIADD3 URZ, URZ, URZ, URZ ;  /* 0x0000003f3f3ff290 */ /* 0x000ff4000fffe03f */
[----:B------:R0:W-:Y:S01]  /*32b30*/  STL.64 [R1+0x690], R4 ;  /* 0x0006900401007387 */ /* 0x0001e20000100a00 */
[----:B------:R-:W-:Y:S03]  /*32b40*/  STL.64 [R1+0x698], R6 ;  /* 0x0006980601007387 */ /* 0x000fe60000100a00 */
[----:B0-----:R-:W2:Y:S04]  /*32b50*/  LDL.LU.64 R4, [R1+0x180] ;  /* 0x0001800001047983 */ /* 0x001ea80000300a00 */
[----:B--2---:R0:W-:Y:S02]  /*32b60*/  STL.64 [R1+0x3f00], R4 ;  /* 0x003f000401007387 */ /* 0x0041e40000100a00 */
[----:B0-----:R-:W-:-:S02]  /*32b70*/  IMAD.MOV.U32 R4, RZ, RZ, R8 ;  /* 0x000000ffff047224 */ /* 0x001fc400078e0008 */
[----:B------:R-:W-:Y:S01]  /*32b80*/  IMAD.MOV.U32 R5, RZ, RZ, R9 ;  /* 0x000000ffff057224 */ /* 0x000fe200078e0009 */
[----:B------:R-:W2:Y:S01]  /*32b90*/  LDL.LU R8, [R1+0x3f90] ;  /* 0x003f900001087983 */ /* 0x000ea20000300800 */
[----:B------:R-:W2:Y:S03]  /*32ba0*/  LDL.LU R9, [R1+0x3f8c] ;  /* 0x003f8c0001097983 */ /* 0x000ea60000300800 */
[----:B------:R4:W-:Y:S02]  /*32bb0*/  STL.64 [R1+0x3f18], R4 ;  /* 0x003f180401007387 */ /* 0x0009e40000100a00 */
[----:B----4-:R-:W-:Y:S02]  /*32bc0*/  IMAD.MOV.U32 R4, RZ, RZ, R10 ;  /* 0x000000ffff047224 */ /* 0x010fe400078e000a */
[----:B------:R-:W-:Y:S01]  /*32bd0*/  IMAD.MOV.U32 R5, RZ, RZ, R11 ;  /* 0x000000ffff057224 */ /* 0x000fe200078e000b */
[----:B------:R-:W2:Y:S01]  /*32be0*/  LDL.LU R10, [R1+0x3f88] ;  /* 0x003f8800010a7983 */ /* 0x000ea20000300800 */
[----:B------:R-:W2:Y:S03]  /*32bf0*/  LDL.LU R11, [R1+0x3f84] ;  /* 0x003f8400010b7983 */ /* 0x000ea60000300800 */
[----:B------:R0:W-:Y:S02]  /*32c00*/  STL.64 [R1+0x3f30], R4 ;  /* 0x003f300401007387 */ /* 0x0001e40000100a00 */
[----:B0-----:R-:W-:-:S02]  /*32c10*/  IMAD.MOV.U32 R4, RZ, RZ, R22 ;  /* 0x000000ffff047224 */ /* 0x001fc400078e0016 */
[----:B------:R-:W-:Y:S01]  /*32c20*/  IMAD.MOV.U32 R5, RZ, RZ, R26 ;  /* 0x000000ffff057224 */ /* 0x000fe200078e001a */
[----:B------:R-:W4:Y:S04]  /*32c30*/  LDL.LU R22, [R1+0x3f80] ;  /* 0x003f800001167983 */ /* 0x000f280000300800 */
[----:B------:R0:W-:Y:S02]  /*32c40*/  STL.64 [R1+0x3f48], R4 ;  /* 0x003f480401007387 */ /* 0x0001e40000100a00 */
[----:B0-----:R-:W-:Y:S02]  /*32c50*/  IMAD.MOV.U32 R4, RZ, RZ, R23 ;  /* 0x000000ffff047224 */ /* 0x001fe400078e0017 */
[----:B------:R-:W-:-:S05]  /*32c60*/  IMAD.MOV.U32 R5, RZ, RZ, R19 ;  /* 0x000000ffff057224 */ /* 0x000fca00078e0013 */
[----:B------:R0:W-:Y:S04]  /*32c70*/  STL.64 [R1+0x3f60], R4 ;  /* 0x003f600401007387 */ /* 0x0001e80000100a00 */
[----:B0-----:R-:W2:Y:S01]  /*32c80*/  LDL.LU.64 R4, [R1+0x640] ;  /* 0x0006400001047983 */ /* 0x001ea20000300a00 */
[----:B------:R-:W2:Y:S02]  /*32c90*/  LDL.LU.64 R6, [R1+0x648] ;  /* 0x0006480001067983 */ /* 0x000ea40000300a00 */
[----:B------:R-:W-:Y:S02]  /*32ca0*/  IMAD.MOV.U32 R26, RZ, RZ, R12 ;  /* 0x000000ffff1a7224 */ /* 0x000fe400078e000c */
[----:B------:R-:W-:Y:S01]  /*32cb0*/  IMAD.MOV.U32 R19, RZ, RZ, R13 ;  /* 0x000000ffff137224 */ /* 0x000fe200078e000d */
[----:B--2---:R-:W-:Y:S11]  /*32cc0*/  HMMA.16816.F32 R4, R8, R12, R4 ;  /* 0x0000000c0804723c */ /* 0x004ff60000001804 */
[----:B------:R-:W-:Y:S11]  /*32cd0*/  @!UPT UIADD3 URZ, URZ, URZ, URZ ;  /* 0x0000003f3f3ff290 */ /* 0x000ff6000fffe03f */
[----:B------:R-:W-:Y:S01]  /*32ce0*/  @!UPT UIADD3 URZ, URZ, URZ, URZ ;  /* 0x0000003f3f3ff290 */ /* 0x000fe2000fffe03f */
[----:B------:R4:W-:Y:S01]  /*32cf0*/  STL.64 [R1+0x640], R4 ;  /* 0x0006400401007387 */ /* 0x0009e20000100a00 */
[----:B------:R-:W-:Y:S02]  /*32d00*/  STL.64 [R1+0x648], R6 ;  /* 0x0006480601007387 */ /* 0x000fe40000100a00 */
[----:B----4-:R-:W-:Y:S02]  /*32d10*/  IMAD.MOV.U32 R4, RZ, RZ, R22 ;  /* 0x000000ffff047224 */ /* 0x010fe400078e0016 */
[----:B---3--:R-:W-:-:S05]  /*32d20*/  IMAD.MOV.U32 R5, RZ, RZ, R18 ;  /* 0x000000ffff057224 */ /* 0x008fca00078e0012 */
[----:B------:R0:W-:Y:S04]  /*32d30*/  STL.64 [R1+0x3f78], R4 ;  /* 0x003f780401007387 */ /* 0x0001e80000100a00 */
        /* <DEDUP_REMOVED lines=24> */
[----:B------:R-:W-:Y:S02]  /*32ec0*/  STL [R1+0x3ef0], R19 ;  /* 0x003ef01301007387 */ /* 0x000fe40000100800 */
[----:B------:R0:W-:Y:S02]  /*32ed0*/  STL.64 [R1+0x3ee8], R16 ;  /* 0x003ee81001007387 */ /* 0x0001e40000100a00 */
[----:B0-----:R-:W4:Y:S01]  /*32ee0*/  LDL.LU.64 R16, [R1+0x5c0] ;  /* 0x0005c00001107983 */ /* 0x001f220000300a00 */
[----:B------:R-:W4:Y:S02]  /*32ef0*/  LDL.LU.64 R18, [R1+0x5c8] ;  /* 0x0005c80001127983 */ /* 0x000f240000300a00 */
[----:B------:R-:W2:Y:S02]  /*32f00*/  LDL.LU.64 R20, [R1+0x5b0] ;  /* 0x0005b00001147983 */ /* 0x000ea40000300a00 */
[----:B------:R-:W2:Y:S01]  /*32f10*/  LDL.LU.64 R22, [R1+0x5b8] ;  /* 0x0005b80001167983 */ /* 0x000ea20000300a00 */
[----:B------:R-:W-:Y:S01]  /*32f20*/  STL [R1+0x3db8], R26 ;  /* 0x003db81a01007387 */ /* 0x000fe20000100800 */
[----:B------:R0:W-:Y:S02]  /*32f30*/  STL.64 [R1+0x3db0], R24 ;  /* 0x003db01801007387 */ /* 0x0001e40000100a00 */
[----:B------:R2:W-:Y:S01]  /*32f40*/  STL [R1+0x3ec8], R27 ;  /* 0x003ec81b01007387 */ /* 0x0005e20000100800 */
[----:B0-----:R-:W2:Y:S04]  /*32f50*/  LDL R24, [R1+0x1e0] ;  /* 0x0001e00001187983 */ /* 0x001ea80000100800 */
[----:B------:R-:W2:Y:S02]  /*32f60*/  LDL R25, [R1+0x1e4] ;  /* 0x0001e40001197983 */ /* 0x000ea40000100800 */
[C---:B--2---:R-:W-:Y:S02]  /*32f70*/  HMMA.16816.F32 R24, R8.reuse, R24, R4 ;  /* 0x000000180818723c */ /* 0x044fe40000001804 */
[----:B------:R-:W3:Y:S11]  /*32f80*/  LDL.LU.64 R4, [R1+0x3f78] ;  /* 0x003f780001047983 */ /* 0x000ef60000300a00 */
[----:B------:R-:W-:Y:S10]  /*32f90*/  @!UPT UIADD3 URZ, URZ, URZ, URZ ;  /* 0x0000003f3f3ff290 */ /* 0x000ff4000fffe03f */
[----:B------:R0:W-:Y:S01]  /*32fa0*/  STL.64 [R1+0x630], R24 ;  /* 0x0006301801007387 */ /* 0x0001e20000100a00 */
[----:B------:R1:W-:Y:S03]  /*32fb0*/  STL.64 [R1+0x638], R26 ;  /* 0x0006381a01007387 */ /* 0x0003e60000100a00 */
[----:B0-----:R-:W2:Y:S01]  /*32fc0*/  LDL.LU.64 R24, [R1+0x5a0] ;  /* 0x0005a00001187983 */ /* 0x001ea20000300a00 */
[----:B-1----:R-:W2:Y:S01]  /*32fd0*/  LDL.LU.64 R26, [R1+0x5a8] ;  /* 0x0005a800011a7983 */ /* 0x002ea20000300a00 */
[C---:B---3--:R-:W-:Y:S02]  /*32fe0*/  HMMA.16816.F32 R4, R8.reuse, R4, R12 ;  /* 0x000000040804723c */ /* 0x048fe4000000180c */
[----:B------:R-:W3:Y:S01]  /*32ff0*/  LDL.LU.64 R14, [R1+0x3f70] ;  /* 0x003f7000010e7983 */ /* 0x000ee20000300a00 */
[----:B------:R-:W3:Y:S11]  /*33000*/  LDL.LU.64 R12, [R1+0x3f68] ;  /* 0x003f6800010c7983 */ /* 0x000ef60000300a00 */
[----:B------:R-:W-:Y:S09]  /*33010*/  @!UPT UIADD3 URZ, URZ, URZ, URZ ;  /* 0x0000003f3f3ff290 */ /* 0x000ff2000fffe03f */
[----:B------:R0:W-:Y:S01]  /*33020*/  STL.64 [R1+0x620], R4 ;  /* 0x0006200401007387 */ /* 0x0001e20000100a00 */
[----:B------:R3:W-:Y:S03]  /*33030*/  STL.64 [R1+0x628], R6 ;  /* 0x0006280601007387 */ /* 0x0007e60000100a00 */
[----:B0-----:R-:W3:Y:S02]  /*33040*/  LDL.LU.64 R4, [R1+0x3f60] ;  /* 0x003f600001047983 */ /* 0x001ee40000300a00 */
        /* <DEDUP_REMOVED lines=32> */
[----:B------:R-:W-:Y:S03]  /*33250*/  STL.64 [R1+0x5d8], R14 ;  /* 0x0005d80e01007387 */ /* 0x000fe60000100a00 */
[----:B0-----:R-:W4:Y:S01]  /*33260*/  LDL.LU.64 R12, [R1+0x3ef8] ;  /* 0x003ef800010c7983 */ /* 0x001f220000300a00 */
[----:B------:R-:W-:Y:S02]  /*33270*/  STL [R1+0x3d3c], R4 ;  /* 0x003d3c0401007387 */ /* 0x000fe40000100800 */
[----:B------:R0:W-:Y:S02]  /*33280*/  STL [R1+0x3d38], R5 ;  /* 0x003d380501007387 */ /* 0x0001e40000100800 */
[----:B0-----:R-:W3:Y:S01]  /*33290*/  LDL.LU.64 R4, [R1+0x590] ;  /* 0x0005900001047983 */ /* 0x001ee20000300a00 */
[----:B------:R-:W3:Y:S01]  /*332a0*/  LDL.LU.64 R6, [R1+0x598] ;  /* 0x0005980001067983 */ /* 0x000ee20000300a00 */
[C---:B----4-:R-:W-:Y:S02]  /*332b0*/  HMMA.16816.F32 R12, R8.reuse, R12, R16 ;  /* 0x0000000c080c723c */ /* 0x050fe40000001810 */
[----:B------:R-:W4:Y:S01]  /*332c0*/  LDL.LU R19, [R1+0x3ef0] ;  /* 0x003ef00001137983 */ /* 0x000f220000300800 */
[----:B------:R-:W2:Y:S11]  /*332d0*/  LDL.LU.64 R16, [R1+0x3ee8] ;  /* 0x003ee80001107983 */ /* 0x000eb60000300a00 */
[----:B------:R-:W-:Y:S09]  /*332e0*/  @!UPT UIADD3 URZ, URZ, URZ, URZ ;  /* 0x0000003f3f3ff290 */ /* 0x000ff2000fffe03f */
[----:B------:R0:W-:Y:S01]  /*332f0*/  STL.64 [R1+0x5c0], R12 ;  /* 0x0005c00c01007387 */ /* 0x0001e20000100a00 */
[----:B------:R-:W-:Y:S03]  /*33300*/  STL.64 [R1+0x5c8], R14 ;  /* 0x0005c80e01007387 */ /* 0x000fe60000100a00 */
[----:B0-----:R-:W2:Y:S02]  /*33310*/  LDL.LU.64 R12, [R1+0x3ee0] ;  /* 0x003ee000010c7983 */ /* 0x001ea40000300a00 */
        /* <DEDUP_REMOVED lines=8> */
[----:B------:R-:W-:Y:S01]  /*333a0*/  STL [R1+0x3d2c], R18 ;  /* 0x003d2c1201007387 */ /* 0x000fe20000100800 */
[----:B------:R-:W-:Y:S01]  /*333b0*/  STL [R1+0x3d28], R22 ;  /* 0x003d281601007387 */ /* 0x000fe20000100800 */
[C---:B--2---:R-:W-:Y:S01]  /*333c0*/  HMMA.16816.F32 R24, R8.reuse, R12, R24 ;  /* 0x0000000c0818723c */ /* 0x044fe20000001818 */
[----:B------:R-:W-:Y:S11]  /*333d0*/  IMAD.MOV.U32 R23, RZ, RZ, R13 ;  /* 0x000000ffff177224 */ /* 0x000ff600078e000d */
[----:B------:R-:W-:Y:S11]  /*333e0*/  @!UPT UIADD3 URZ, URZ, URZ, URZ ;  /* 0x0000003f3f3ff290 */ /* 0x000ff6000fffe03f */
[----:B------:R-:W-:Y:S01]  /*333f0*/  STL.64 [R1+0x1380], R24 ;  /* 0x0013801801007387 */ /* 0x000fe20000100a00 */
[----:B------:R0:W-:Y:S03]  /*33400*/  STL.64 [R1+0x1388], R26 ;  /* 0x0013881a01007387 */ /* 0x0001e60000100a00 */
[----:B0-----:R-:W2:Y:S01]  /*33410*/  LDL.LU R27, [R1+0x3ec8] ;  /* 0x003ec800011b7983 */ /* 0x001ea20000300800 */
[----:B------:R-:W3:Y:S02]  /*33420*/  LDL.LU.64 R12, [R1+0x3ec0] ;  /* 0x003ec000010c7983 */ /* 0x000ee40000300a00 */
[----:B------:R-:W2:Y:S02]  /*33430*/  LDL.64 R24, [R1+0xb0] ;  /* 0x0000b00001187983 */ /* 0x000ea40000100a00 */
[----:B--2---:R0:W-:Y:S04]  /*33440*/  STL.64 [R1+0x3e50], R24 ;  /* 0x003e501801007387 */ /* 0x0041e80000100a00 */
[----:B0-----:R-:W2:Y:S01]  /*33450*/  LDL.64 R24, [R1+0xd0] ;  /* 0x0000d00001187983 */ /* 0x001ea20000100a00 */
[----:B---3--:R-:W-:Y:S03]  /*33460*/  HMMA.16816.F32 R4, R8, R12, R4 ;  /* 0x0000000c0804723c */ /* 0x008fe60000001804 */
[----:B--2---:R-:W-:Y:S11]  /*33470*/  STL.64 [R1+0x3e60], R24 ;  /* 0x003e601801007387 */ /* 0x004ff60000100a00 */
[----:B------:R-:W-:Y:S09]  /*33480*/  @!UPT UIADD3 URZ, URZ, URZ, URZ ;  /* 0x0000003f3f3ff290 */ /* 0x000ff2000fffe03f */
[----:B------:R0:W-:Y:S02]  /*33490*/  STL.64 [R1+0x1370], R4 ;  /* 0x0013700401007387 */ /* 0x0001e40000100a00 */
[----:B------:R1:W-:Y:S01]  /*334a0*/  STL.64 [R1+0x1378], R6 ;  /* 0x0013780601007387 */ /* 0x0003e20000100a00 */
[----:B0-----:R-:W2:Y:S01]  /*334b0*/  LDL.LU.64 R4, [R1+0x580] ;  /* 0x0005800001047983 */ /* 0x001ea20000300a00 */
[----:B-1----:R-:W2:Y:S02]  /*334c0*/  LDL.LU.64 R6, [R1+0x588] ;  /* 0x0005880001067983 */ /* 0x002ea40000300a00 */
[----:B------:R-:W3:Y:S02]  /*334d0*/  LDL R24, [R1+0xe0] ;  /* 0x0000e00001187983 */ /* 0x000ee40000100800 */
[----:B------:R-:W3:Y:S02]  /*334e0*/  LDL R25, [R1+0xe4] ;  /* 0x0000e40001197983 */ /* 0x000ee40000100800 */
[----:B------:R-:W-:-:S02]  /*334f0*/  IMAD.MOV.U32 R18, RZ, RZ, R12 ;  /* 0x000000ffff127224 */ /* 0x000fc400078e000c */
[----:B------:R-:W-:Y:S01]  /*33500*/  IMAD.MOV.U32 R22, RZ, RZ, R13 ;  /* 0x000000ffff167224 */ /* 0x000fe200078e000d */
[----:B---3--:R0:W-:Y:S01]  /*33510*/  STL.64 [R1+0x3e78], R24 ;  /* 0x003e781801007387 */ /* 0x0081e20000100a00 */
[----:B------:R-:W3:Y:S03]  /*33520*/  LDL.64 R12, [R1+0x110] ;  /* 0x00011000010c7983 */ /* 0x000ee60000100a00 */
[----:B0-----:R-:W2:Y:S04]  /*33530*/  LDL R24, [R1+0xf0] ;  /* 0x0000f00001187983 */ /* 0x001ea80000100800 */
[----:B------:R-:W2:Y:S04]  /*33540*/  LDL R25, [R1+0xf4] ;  /* 0x0000f40001197983 */ /* 0x000ea80000100800 */
[----:B---3--:R0:W-:Y:S04]  /*33550*/  STL.64 [R1+0x3ea8], R12 ;  /* 0x003ea80c01007387 */ /* 0x0081e80000100a00 */
[----:B0-----:R-:W3:Y:S01]  /*33560*/  LDL.LU.64 R12, [R1+0x570] ;  /* 0x00057000010c7983 */ /* 0x001ee20000300a00 */
[----:B------:R-:W2:Y:S03]  /*33570*/  LDL.LU.64 R14, [R1+0x578] ;  /* 0x00057800010e7983 */ /* 0x000ea60000300a00 */
[----:B--2---:R-:W-:Y:S01]  /*33580*/  STL.64 [R1+0x3eb8], R14 ;  /* 0x003eb80e01007387 */ /* 0x004fe20000100a00 */
[----:B---3--:R0:W-:Y:S03]  /*33590*/  STL.64 [R1+0x3eb0], R12 ;  /* 0x003eb00c01007387 */ /* 0x0081e60000100a00 */
[----:B0-----:R-:W2:Y:S01]  /*335a0*/  LDL.64 R12, [R1+0x130] ;  /* 0x00013000010c7983 */ /* 0x001ea20000100a00 */
[----:B------:R-:W-:Y:S02]  /*335b0*/  STL.64 [R1+0x3e90], R24 ;  /* 0x003e901801007387 */ /* 0x000fe40000100a00 */
[----:B------:R-:W-:Y:S02]  /*335c0*/  STL.64 [R1+0x3e58], R22 ;  /* 0x003e581601007387 */ /* 0x000fe40000100a00 */
[----:B------:R-:W-:Y:S01]  /*335d0*/  STL [R1+0x3d40], R18 ;  /* 0x003d401201007387 */ /* 0x000fe20000100800 */
[C---:B--2---:R-:W-:Y:S11]  /*335e0*/  HMMA.16816.F32 R4, R8.reuse, R12, R4 ;  /* 0x0000000c0804723c */ /* 0x044ff60000001804 */
[----:B------:R-:W-:Y:S11]  /*335f0*/  @!UPT UIADD3 URZ, URZ, URZ, URZ ;  /* 0x0000003f3f3ff290 */ /* 0x000ff6000fffe03f */
[----:B------:R-:W-:Y:S01]  /*33600*/  @!UPT UIADD3 URZ, URZ, URZ, URZ ;  /* 0x0000003f3f3ff290 */ /* 0x000fe2000fffe03f */
[----:B------:R0:W-:Y:S01]  /*33610*/  STL.64 [R1+0x1360], R4 ;  /* 0x0013600401007387 */ /* 0x0001e20000100a00 */
[----:B------:R-:W-:Y:S02]  /*33620*/  STL.64 [R1+0x1368], R6 ;  /* 0x0013680601007387 */ /* 0x000fe40000100a00 */
[----:B------:R-:W2:Y:S02]  /*33630*/  LDL.LU.64 R14, [R1+0x3eb8] ;  /* 0x003eb800010e7983 */ /* 0x000ea40000300a00 */
[----:B0-----:R-:W-:Y:S02]  /*33640*/  IMAD.MOV.U32 R5, RZ, RZ, R13 ;  /* 0x000000ffff057224 */ /* 0x001fe400078e000d */
[----:B------:R-:W-:Y:S02]  /*33650*/  IMAD.MOV.U32 R4, RZ, RZ, R12 ;  /* 0x000000ffff047224 */ /* 0x000fe400078e000c */
[----:B------:R-:W2:Y:S01]  /*33660*/  LDL.LU.64 R12, [R1+0x3eb0] ;  /* 0x003eb000010c7983 */ /* 0x000ea20000300a00 */
[----:B------:R-:W3:Y:S02]  /*33670*/  LDL R24, [R1+0x100] ;  /* 0x0001000001187983 */ /* 0x000ee40000100800 */
[----:B------:R-:W3:Y:S02]  /*33680*/  LDL R25, [R1+0x104] ;  /* 0x0001040001197983 */ /* 0x000ee40000100800 */
[----:B------:R-:W-:Y:S01]  /*33690*/  STL [R1+0x3d48], R5 ;  /* 0x003d480501007387 */ /* 0x000fe20000100800 */
[----:B------:R0:W-:Y:S04]  /*336a0*/  STL [R1+0x3d44], R4 ;  /* 0x003d440401007387 */ /* 0x0001e80000100800 */
[----:B0-----:R-:W2:Y:S02]  /*336b0*/  LDL.64 R4, [R1+0x120] ;  /* 0x0001200001047983 */ /* 0x001ea40000100a00 */
[----:B--2---:R-:W-:Y:S01]  /*336c0*/  HMMA.16816.F32 R12, R8, R4, R12 ;  /* 0x00000004080c723c */ /* 0x004fe2000000180c */
[----:B------:R-:W-:Y:S11]  /*336d0*/  IMAD.MOV.U32 R18, RZ, RZ, R5 ;  /* 0x000000ffff127224 */ /* 0x000ff600078e0005 */
[----:B------:R-:W-:Y:S11]  /*336e0*/  @!UPT UIADD3 URZ, URZ, URZ, URZ ;  /* 0x0000003f3f3ff290 */ /* 0x000ff6000fffe03f */
[----:B------:R0:W-:Y:S01]  /*336f0*/  STL.64 [R1+0x1350], R12 ;  /* 0x0013500c01007387 */ /* 0x0001e20000100a00 */
[----:B------:R-:W-:Y:S03]  /*33700*/  STL.64 [R1+0x1358], R14 ;  /* 0x0013580e01007387 */ /* 0x000fe60000100a00 */
[----:B0-----:R-:W2:Y:S01]  /*33710*/  LDL.LU.64 R12, [R1+0x3ea8] ;  /* 0x003ea800010c7983 */ /* 0x001ea20000300a00 */
[----:B------:R-:W2:Y:S02]  /*33720*/  LDL.LU.64 R4, [R1+0x560] ;  /* 0x0005600001047983 */ /* 0x000ea40000300a00 */
[----:B------:R-:W2:Y:S02]  /*33730*/  LDL.LU.64 R6, [R1+0x568] ;  /* 0x0005680001067983 */ /* 0x000ea40000300a00 */
[----:B----4-:R-:W-:Y:S01]  /*33740*/  STL.64 [R1+0x3dd0], R18 ;  /* 0x003dd01201007387 */ /* 0x010fe20000100a00 */
[----:B------:R0:W-:Y:S02]  /*33750*/  STL.64 [R1+0x3dc8], R16 ;  /* 0x003dc81001007387 */ /* 0x0001e40000100a00 */
[----:B0-----:R-:W-:-:S02]  /*33760*/  IMAD.MOV.U32 R16, RZ, RZ, R21 ;  /* 0x000000ffff107224 */ /* 0x001fc400078e0015 */
[----:B------:R-:W-:Y:S02]  /*33770*/  IMAD.MOV.U32 R17, RZ, RZ, R20 ;  /* 0x000000ffff117224 */ /* 0x000fe400078e0014 */
[----:B------:R-:W4:Y:S01]  /*33780*/  LDL.LU.64 R20, [R1+0x520] ;  /* 0x0005200001147983 */ /* 0x000f220000300a00 */
[----:B------:R-:W2:Y:S03]  /*33790*/  LDL.LU.64 R22, [R1+0x528] ;  /* 0x0005280001167983 */ /* 0x000ea60000300a00 */
[----:B--2---:R-:W-:Y:S01]  /*337a0*/  STL.64 [R1+0x3e70], R22 ;  /* 0x003e701601007387 */ /* 0x004fe20000100a00 */
[----:B----4-:R0:W-:Y:S03]  /*337b0*/  STL.64 [R1+0x3e68], R20 ;  /* 0x003e681401007387 */ /* 0x0101e60000100a00 */
[----:B0-----:R-:W2:Y:S01]  /*337c0*/  LDL.LU.64 R20, [R1+0x530] ;  /* 0x0005300001147983 */ /* 0x001ea20000300a00 */
[----:B------:R-:W4:Y:S03]  /*337d0*/  LDL.LU.64 R22, [R1+0x538] ;  /* 0x0005380001167983 */ /* 0x000f260000300a00 */
[----:B----4-:R-:W-:Y:S01]  /*337e0*/  STL.64 [R1+0x3e88], R22 ;  /* 0x003e881601007387 */ /* 0x010fe20000100a00 */
[----:B--2---:R0:W-:Y:S03]  /*337f0*/  STL.64 [R1+0x3e80], R20 ;  /* 0x003e801401007387 */ /* 0x0041e60000100a00 */
[----:B0-----:R-:W2:Y:S01]  /*33800*/  LDL.LU.64 R20, [R1+0x540] ;  /* 0x0005400001147983 */ /* 0x001ea20000300a00 */
[----:B------:R-:W4:Y:S03]  /*33810*/  LDL.LU.64 R22, [R1+0x548] ;  /* 0x0005480001167983 */ /* 0x000f260000300a00 */
[----:B----4-:R-:W-:Y:S01]  /*33820*/  STL.64 [R1+0x3ea0], R22 ;  /* 0x003ea01601007387 */ /* 0x010fe20000100a00 */
[----:B--2---:R0:W-:Y:S03]  /*33830*/  STL.64 [R1+0x3e98], R20 ;  /* 0x003e981401007387 */ /* 0x0041e60000100a00 */
[----:B0-----:R-:W3:Y:S01]  /*33840*/  LDL.LU.64 R20, [R1+0x550] ;  /* 0x0005500001147983 */ /* 0x001ee20000300a00 */
[----:B------:R-:W3:Y:S02]  /*33850*/  LDL.LU.64 R22, [R1+0x558] ;  /* 0x0005580001167983 */ /* 0x000ee40000300a00 */
[----:B------:R0:W-:Y:S02]  /*33860*/  STL.64 [R1+0x3de8], R16 ;  /* 0x003de81001007387 */ /* 0x0001e40000100a00 */
[----:B0-----:R-:W-:Y:S07]  /*33870*/  HMMA.16816.F32 R16, R8, R12, R4 ;  /* 0x0000000c0810723c */ /* 0x001fee0000001804 */
[----:B------:R-:W-:-:S02]  /*33880*/  IMAD.MOV.U32 R5, RZ, RZ, R12 ;  /* 0x000000ffff057224 */ /* 0x000fc400078e000c */
[----:B------:R-:W-:Y:S11]  /*33890*/  IMAD.MOV.U32 R4, RZ, RZ, R13 ;  /* 0x000000ffff047224 */ /* 0x000ff600078e000d */
[----:B------:R-:W-:Y:S03]  /*338a0*/  @!UPT UIADD3 URZ, URZ, URZ, URZ ;  /* 0x0000003f3f3ff290 */ /* 0x000fe6000fffe03f */
[----:B------:R0:W-:Y:S01]  /*338b0*/  STL.64 [R1+0x1340], R16 ;  /* 0x0013401001007387 */ /* 0x0001e20000100a00 */
[----:B------:R-:W-:Y:S02]  /*338c0*/  STL.64 [R1+0x1348], R18 ;  /* 0x0013481201007387 */ /* 0x000fe40000100a00 */
[----:B------:R-:W2:Y:S02]  /*338d0*/  LDL.LU.64 R12, [R1+0x510] ;  /* 0x00051000010c7983 */ /* 0x000ea40000300a00 */
[----:B------:R-:W2:Y:S01]  /*338e0*/  LDL.LU.64 R14, [R1+0x518] ;  /* 0x00051800010e7983 */ /* 0x000ea20000300a00 */
[----:B0-----:R-:W4:Y:S01]  /*338f0*/  LDL R16, [R1+0x70] ;  /* 0x0000700001107983 */ /* 0x001f220000100800 */
[----:B------:R-:W-:Y:S02]  /*33900*/  IMAD.MOV.U32 R17, RZ, RZ, R27 ;  /* 0x000000ffff117224 */ /* 0x000fe400078e001b */
[C---:B---3--:R-:W-:Y:S03]  /*33910*/  HMMA.16816.F32 R24, R8.reuse, R24, R20 ;  /* 0x000000180818723c */ /* 0x048fe60000001814 */
[----:B----4-:R0:W-:Y:S04]  /*33920*/  STL.64 [R1+0x3e08], R16 ;  /* 0x003e081001007387 */ /* 0x0101e80000100a00 */
[----:B0-----:R-:W3:Y:S01]  /*33930*/  LDL.LU.64 R16, [R1+0x500] ;  /* 0x0005000001107983 */ /* 0x001ee20000300a00 */
[----:B------:R-:W3:Y:S02]  /*33940*/  LDL.LU.64 R18, [R1+0x508] ;  /* 0x0005080001127983 */ /* 0x000ee40000300a00 */
[----:B------:R-:W-:Y:S02]  /*33950*/  STL.64 [R1+0x3d80], R4 ;  /* 0x003d800401007387 */ /* 0x000fe40000100a00 */
[----:B------:R-:W4:Y:S01]  /*33960*/  LDL.LU.64 R22, [R1+0x3ea0] ;  /* 0x003ea00001167983 */ /* 0x000f220000300a00 */
[----:B------:R-:W4:Y:S10]  /*33970*/  LDL.LU.64 R20, [R1+0x3e98] ;  /* 0x003e980001147983 */ /* 0x000f340000300a00 */
[----:B------:R0:W-:Y:S02]  /*33980*/  STL.64 [R1+0x1330], R24 ;  /* 0x0013301801007387 */ /* 0x0001e40000100a00 */
[----:B------:R4:W-:Y:S01]  /*33990*/  STL.64 [R1+0x1338], R26 ;  /* 0x0013381a01007387 */ /* 0x0009e20000100a00 */
        /* <DEDUP_REMOVED lines=14> */
[----:B0-----:R-:W4:Y:S01]  /*33a80*/  LDL.LU.64 R24, [R1+0x3e60] ;  /* 0x003e600001187983 */ /* 0x001f220000300a00 */
[----:B------:R-:W-:Y:S02]  /*33a90*/  IMAD.MOV.U32 R4, RZ, RZ, R2 ;  /* 0x000000ffff047224 */ /* 0x000fe400078e0002 */
[----:B------:R-:W-:Y:S01]  /*33aa0*/  IMAD.MOV.U32 R5, RZ, RZ, R0 ;  /* 0x000000ffff057224 */ /* 0x000fe200078e0000 */
[C---:B----4-:R-:W-:Y:S01]  /*33ab0*/  HMMA.16816.F32 R20, R8.reuse, R24, R20 ;  /* 0x000000180814723c */ /* 0x050fe20000001814 */
[----:B------:R-:W-:Y:S02]  /*33ac0*/  IMAD.MOV.U32 R2, RZ, RZ, R24 ;  /* 0x000000ffff027224 */ /* 0x000fe400078e0018 */
[----:B------:R-:W-:Y:S11]  /*33ad0*/  IMAD.MOV.U32 R0, RZ, RZ, R25 ;  /* 0x000000ffff007224 */ /* 0x000ff600078e0019 */
[----:B------:R-:W-:Y:S09]  /*33ae0*/  @!UPT UIADD3 URZ, URZ, URZ, URZ ;  /* 0x0000003f3f3ff290 */ /* 0x000ff2000fffe03f */
[----:B------:R-:W-:Y:S01]  /*33af0*/  STL.64 [R1+0x1300], R20 ;  /* 0x0013001401007387 */ /* 0x000fe20000100a00 */
[----:B------:R0:W-:Y:S03]  /*33b00*/  STL.64 [R1+0x1308], R22 ;  /* 0x0013081601007387 */ /* 0x0001e60000100a00 */
[----:B0-----:R-:W4:Y:S01]  /*33b10*/  LDL.LU.64 R22, [R1+0x3e58] ;  /* 0x003e580001167983 */ /* 0x001f220000300a00 */
[----:B------:R-:W3:Y:S01]  /*33b20*/  LDL.LU.64 R24, [R1+0x3e50] ;  /* 0x003e500001187983 */ /* 0x000ee20000300a00 */
[C---:B--2---:R-:W-:Y:S01]  /*33b30*/  HMMA.16816.F32 R4, R8.reuse, R4, R12 ;  /* 0x000000040804723c */ /* 0x044fe2000000180c */
[----:B------:R-:W2:Y:S11]  /*33b40*/  LDL.LU.64 R14, [R1+0x3e48] ;  /* 0x003e4800010e7983 */ /* 0x000eb60000300a00 */
[----:B------:R-:W-:Y:S11]  /*33b50*/  @!UPT UIADD3 URZ, URZ, URZ, URZ ;  /* 0x0000003f3f3ff290 */ /* 0x000ff6000fffe03f */
[----:B------:R-:W-:Y:S01]  /*33b60*/  STL.64 [R1+0x12f0], R4 ;  /* 0x0012f00401007387 */ /* 0x000fe20000100a00 */
[----:B------:R3:W-:Y:S02]  /*33b70*/  STL.64 [R1+0x12f8], R6 ;  /* 0x0012f80601007387 */ /* 0x0007e40000100a00 */
[----:B---3--:R-:W-:Y:S11]  /*33b80*/  HMMA.16816.F32 R4, R8, R24, R16 ;  /* 0x000000180804723c */ /* 0x008ff60000001810 */
[----:B------:R-:W-:Y:S11]  /*33b90*/  @!UPT UIADD3 URZ, URZ, URZ, URZ ;  /* 0x0000003f3f3ff290 */ /* 0x000ff6000fffe03f */
[----:B------:R-:W-:Y:S01]  /*33ba0*/  @!UPT UIADD3 URZ, URZ, URZ, URZ ;  /* 0x0000003f3f3ff290 */ /* 0x000fe2000fffe03f */
[----:B------:R-:W-:Y:S01]  /*33bb0*/  STL.64 [R1+0x12e0], R4 ;  /* 0x0012e00401007387 */ /* 0x000fe20000100a00 */
[----:B------:R-:W-:Y:S02]  /*33bc0*/  STL.64 [R1+0x12e8], R6 ;  /* 0x0012e80601007387 */ /* 0x000fe40000100a00 */
[----:B------:R-:W3:Y:S02]  /*33bd0*/  LDL.LU.64 R16, [R1+0x4d0] ;  /* 0x0004d00001107983 */ /* 0x000ee40000300a00 */
[----:B------:R-:W2:Y:S02]  /*33be0*/  LDL.LU.64 R18, [R1+0x4d8] ;  /* 0x0004d80001127983 */ /* 0x000ea40000300a00 */
[----:B--2---:R-:W-:Y:S01]  /*33bf0*/  STL.64 [R1+0x3e18], R18 ;  /* 0x003e181201007387 */ /* 0x004fe20000100a00 */
[----:B---3--:R0:W-:Y:S03]  /*33c00*/  STL.64 [R1+0x3e10], R16 ;  /* 0x003e101001007387 */ /* 0x0081e60000100a00 */
[----:B0-----:R-:W2:Y:S04]  /*33c10*/  LDL.64 R16, [R1+0x90] ;  /* 0x0000900001107983 */ /* 0x001ea80000100a00 */
[----:B--2---:R0:W-:Y:S01]  /*33c20*/  STL.64 [R1+0x3e30], R16 ;  /* 0x003e301001007387 */ /* 0x0041e20000100a00 */
[----:B------:R-:W2:Y:S02]  /*33c30*/  LDL.LU.64 R12, [R1+0x4a0] ;  /* 0x0004a000010c7983 */ /* 0x000ea40000300a00 */
[----:B0-----:R-:W-:-:S02]  /*33c40*/  IMAD.MOV.U32 R16, RZ, RZ, R15 ;  /* 0x000000ffff107224 */ /* 0x001fc400078e000f */
[----:B------:R-:W-:Y:S02]  /*33c50*/  IMAD.MOV.U32 R17, RZ, RZ, R14 ;  /* 0x000000ffff117224 */ /* 0x000fe400078e000e */
[----:B------:R-:W3:Y:S04]  /*33c60*/  LDL.LU.64 R14, [R1+0x4a8] ;  /* 0x0004a800010e7983 */ /* 0x000ee80000300a00 */
[----:B---3--:R-:W-:Y:S01]  /*33c70*/  STL.64 [R1+0x3de0], R14 ;  /* 0x003de00e01007387 */ /* 0x008fe20000100a00 */
[----:B--2---:R0:W-:Y:S03]  /*33c80*/  STL.64 [R1+0x3dd8], R12 ;  /* 0x003dd80c01007387 */ /* 0x0041e60000100a00 */
[----:B0-----:R-:W2:Y:S01]  /*33c90*/  LDL.LU.64 R12, [R1+0x4b0] ;  /* 0x0004b000010c7983 */ /* 0x001ea20000300a00 */
[----:B------:R-:W3:Y:S03]  /*33ca0*/  LDL.LU.64 R14, [R1+0x4b8] ;  /* 0x0004b800010e7983 */ /* 0x000ee60000300a00 */
        /* <DEDUP_REMOVED lines=11> */
[----:B------:R-:W2:Y:S02]  /*33d60*/  LDL.LU.64 R14, [R1+0x4f8] ;  /* 0x0004f800010e7983 */ /* 0x000ea40000300a00 */
[----:B------:R-:W-:-:S02]  /*33d70*/  IMAD.MOV.U32 R20, RZ, RZ, R24 ;  /* 0x000000ffff147224 */ /* 0x000fc400078e0018 */
[----:B------:R-:W-:Y:S02]  /*33d80*/  IMAD.MOV.U32 R21, RZ, RZ, R25 ;  /* 0x000000ffff157224 */ /* 0x000fe400078e0019 */
[----:B------:R-:W3:Y:S01]  /*33d90*/  LDL.LU.64 R24, [R1+0x490] ;  /* 0x0004900001187983 */ /* 0x000ee20000300a00 */
[----:B------:R-:W3:Y:S02]  /*33da0*/  LDL.LU.64 R26, [R1+0x498] ;  /* 0x00049800011a7983 */ /* 0x000ee40000300a00 */
[----:B------:R-:W3:Y:S02]  /*33db0*/  LDL.LU.64 R4, [R1+0x480] ;  /* 0x0004800001047983 */ /* 0x000ee40000300a00 */
[----:B------:R-:W3:Y:S01]  /*33dc0*/  LDL.LU.64 R6, [R1+0x488] ;  /* 0x0004880001067983 */ /* 0x000ee20000300a00 */
[----:B------:R0:W-:Y:S01]  /*33dd0*/  STL.64 [R1+0x3c78], R20 ;  /* 0x003c781401007387 */ /* 0x0001e20000100a00 */
[----:B----4-:R-:W-:Y:S03]  /*33de0*/  STL.64 [R1+0x3d30], R22 ;  /* 0x003d301601007387 */ /* 0x010fe60000100a00 */
[----:B0-----:R-:W4:Y:S01]  /*33df0*/  LDL R20, [R1+0x80] ;  /* 0x0000800001147983 */ /* 0x001f220000100800 */
[C---:B--2---:R-:W-:Y:S03]  /*33e00*/  HMMA.16816.F32 R16, R8.reuse, R16, R12 ;  /* 0x000000100810723c */ /* 0x044fe6000000180c */
[----:B------:R-:W2:Y:S01]  /*33e10*/  LDL.LU.64 R14, [R1+0x3e40] ;  /* 0x003e4000010e7983 */ /* 0x000ea20000300a00 */
[----:B------:R-:W2:Y:S11]  /*33e20*/  LDL.LU.64 R12, [R1+0x3e38] ;  /* 0x003e3800010c7983 */ /* 0x000eb60000300a00 */
[----:B------:R-:W-:Y:S08]  /*33e30*/  @!UPT UIADD3 URZ, URZ, URZ, URZ ;  /* 0x0000003f3f3ff290 */ /* 0x000ff0000fffe03f */
[----:B------:R0:W-:Y:S01]  /*33e40*/  STL.64 [R1+0x12d0], R16 ;  /* 0x0012d01001007387 */ /* 0x0001e20000100a00 */
[----:B------:R-:W-:Y:S03]  /*33e50*/  STL.64 [R1+0x12d8], R18 ;  /* 0x0012d81201007387 */ /* 0x000fe60000100a00 */
[----:B0-----:R-:W2:Y:S01]  /*33e60*/  LDL.LU.64 R16, [R1+0x3e30] ;  /* 0x003e300001107983 */ /* 0x001ea20000300a00 */
[----:B------:R-:W-:Y:S01]  /*33e70*/  IMAD.MOV.U32 R21, RZ, RZ, R29 ;  /* 0x000000ffff157224 */ /* 0x000fe200078e001d */
[C---:B--2---:R-:W-:Y:S01]  /*33e80*/  HMMA.16816.F32 R12, R8.reuse, R16, R12 ;  /* 0x00000010080c723c */ /* 0x044fe2000000180c */
[----:B------:R-:W-:Y:S11]  /*33e90*/  IMAD.MOV.U32 R29, RZ, RZ, R17 ;  /* 0x000000ffff1d7224 */ /* 0x000ff600078e0011 */
[----:B------:R-:W-:Y:S11]  /*33ea0*/  @!UPT UIADD3 URZ, URZ, URZ, URZ ;  /* 0x0000003f3f3ff290 */ /* 0x000ff6000fffe03f */
[----:B------:R-:W-:Y:S01]  /*33eb0*/  STL.64 [R1+0x12c0], R12 ;  /* 0x0012c00c01007387 */ /* 0x000fe20000100a00 */
[----:B------:R0:W-:Y:S03]  /*33ec0*/  STL.64 [R1+0x12c8], R14 ;  /* 0x0012c80e01007387 */ /* 0x0001e60000100a00 */
[----:B0-----:R-:W2:Y:S01]  /*33ed0*/  LDL.LU.64 R14, [R1+0x3e28] ;  /* 0x003e2800010e7983 */ /* 0x001ea20000300a00 */
[----:B------:R-:W2:Y:S02]  /*33ee0*/  LDL.LU.64 R12, [R1+0x3e20] ;  /* 0x003e2000010c7983 */ /* 0x000ea40000300a00 */
[----:B------:R-:W4:Y:S02]  /*33ef0*/  LDL.LU.64 R18, [R1+0x3e18] ;  /* 0x003e180001127983 */ /* 0x000f240000300a00 */
[----:B------:R-:W4:Y:S02]  /*33f00*/  LDL.LU.64 R16, [R1+0x3e10] ;  /* 0x003e100001107983 */ /* 0x000f240000300a00 */
[C---:B----4-:R-:W-:Y:S01]  /*33f10*/  HMMA.16816.F32 R20, R8.reuse, R20, R16 ;  /* 0x000000140814723c */ /* 0x050fe20000001810 */
[----:B------:R-:W2:Y:S11]  /*33f20*/  LDL.LU.64 R16, [R1+0x3e08] ;  /* 0x003e080001107983 */ /* 0x000eb60000300a00 */
[----:B------:R-:W-:Y:S11]  /*33f30*/  @!UPT UIADD3 URZ, URZ, URZ, URZ ;  /* 0x0000003f3f3ff290 */ /* 0x000ff6000fffe03f */
[----:B------:R0:W-:Y:S01]  /*33f40*/  STL.64 [R1+0x12b0], R20 ;  /* 0x0012b01401007387 */ /* 0x0001e20000100a00 */
[----:B------:R-:W-:Y:S03]  /*33f50*/  STL.64 [R1+0x12b8], R22 ;  /* 0x0012b81601007387 */ /* 0x000fe60000100a00 */
[----:B0-----:R-:W4:Y:S01]  /*33f60*/  LDL.64 R20, [R1+0x1b0] ;  /* 0x0001b00001147983 */ /* 0x001f220000100a00 */
[----:B--2---:R-:W-:Y:S03]  /*33f70*/  HMMA.16816.F32 R16, R8, R16, R12 ;  /* 0x000000100810723c */ /* 0x004fe6000000180c */
[----:B----4-:R0:W-:Y:S02]  /*33f80*/  STL.64 [R1+0x3d50], R20 ;  /* 0x003d501401007387 */ /* 0x0101e40000100a00 */
[----:B0-----:R-:W-:-:S02]  /*33f90*/  IMAD.MOV.U32 R20, RZ, RZ, R3 ;  /* 0x000000ffff147224 */ /* 0x001fc400078e0003 */
[----:B------:R-:W-:Y:S01]  /*33fa0*/  IMAD.MOV.U32 R21, RZ, RZ, R28 ;  /* 0x000000ffff157224 */ /* 0x000fe200078e001c */
[----:B------:R-:W2:Y:S01]  /*33fb0*/  LDL.LU R3, [R1+0x3e04] ;  /* 0x003e040001037983 */ /* 0x000ea20000300800 */
[----:B------:R-:W4:Y:S02]  /*33fc0*/  LDL.LU R28, [R1+0x3e00] ;  /* 0x003e0000011c7983 */ /* 0x000f240000300800 */
[----:B------:R-:W2:Y:S02]  /*33fd0*/  LDL.LU.64 R14, [R1+0x3df8] ;  /* 0x003df800010e7983 */ /* 0x000ea40000300a00 */
[----:B------:R-:W2:Y:S10]  /*33fe0*/  LDL.LU.64 R12, [R1+0x3df0] ;  /* 0x003df000010c7983 */ /* 0x000eb40000300a00 */
[----:B------:R0:W-:Y:S01]  /*33ff0*/  STL.64 [R1+0x12a0], R16 ;  /* 0x0012a01001007387 */ /* 0x0001e20000100a00 */
[----:B------:R2:W-:Y:S03]  /*34000*/  STL.64 [R1+0x12a8], R18 ;  /* 0x0012a81201007387 */ /* 0x0005e60000100a00 */
[----:B0-----:R-:W2:Y:S02]  /*34010*/  LDL.LU.64 R16, [R1+0x3de8] ;  /* 0x003de80001107983 */ /* 0x001ea40000300a00 */
[C---:B--2---:R-:W-:Y:S02]  /*34020*/  HMMA.16816.F32 R16, R8.reuse, R16, R12 ;  /* 0x000000100810723c */ /* 0x044fe4000000180c */
[----:B------:R-:W2:Y:S01]  /*34030*/  LDL.LU.64 R14, [R1+0x3de0] ;  /* 0x003de000010e7983 */ /* 0x000ea20000300a00 */
[----:B------:R-:W2:Y:S11]  /*34040*/  LDL.LU.64 R12, [R1+0x3dd8] ;  /* 0x003dd800010c7983 */ /* 0x000eb60000300a00 */
[----:B------:R-:W-:Y:S09]  /*34050*/  @!UPT UIADD3 URZ, URZ, URZ, URZ ;  /* 0x0000003f3f3ff290 */ /* 0x000ff2000fffe03f */
[----:B------:R-:W-:Y:S01]  /*34060*/  STL.64 [R1+0x1290], R16 ;  /* 0x0012901001007387 */ /* 0x000fe20000100a00 */
[----:B------:R0:W-:Y:S03]  /*34070*/  STL.64 [R1+0x1298], R18 ;  /* 0x0012981201007387 */ /* 0x0001e60000100a00 */
[----:B0-----:R-:W3:Y:S01]  /*34080*/  LDL.LU.64 R18, [R1+0x3dd0] ;  /* 0x003dd00001127983 */ /* 0x001ee20000300a00 */
[----:B------:R-:W3:Y:S01]  /*34090*/  LDL.LU.64 R16, [R1+0x3dc8] ;  /* 0x003dc80001107983 */ /* 0x000ee20000300a00 */
[C---:B--2---:R-:W-:Y:S02]  /*340a0*/  HMMA.16816.F32 R20, R8.reuse, R20, R12 ;  /* 0x000000140814723c */ /* 0x044fe4000000180c */
[----:B------:R-:W2:Y:S06]  /*340b0*/  LDL.LU.64 R12, [R1+0x3dc0] ;  /* 0x003dc000010c7983 */ /* 0x000eac0000300a00 */
[C---:B---3--:R-:W-:Y:S11]  /*340c0*/  HMMA.16816.F32 R4, R8.reuse, R16, R4 ;  /* 0x000000100804723c */ /* 0x048ff60000001804 */
[----:B------:R-:W-:Y:S04]  /*340d0*/  @!UPT UIADD3 URZ, URZ, URZ, URZ ;  /* 0x0000003f3f3ff290 */ /* 0x000fe8000fffe03f */
[----:B------:R0:W-:Y:S01]  /*340e0*/  STL.64 [R1+0x1280], R20 ;  /* 0x0012801401007387 */ /* 0x0001e20000100a00 */
[----:B------:R1:W-:Y:S03]  /*340f0*/  STL.64 [R1+0x1288], R22 ;  /* 0x0012881601007387 */ /* 0x0003e60000100a00 */
[----:B0-----:R-:W3:Y:S01]  /*34100*/  LDL.LU.64 R20, [R1+0x470] ;  /* 0x0004700001147983 */ /* 0x001ee20000300a00 */
[----:B-1----:R-:W3:Y:S01]  /*34110*/  LDL.LU.64 R22, [R1+0x478] ;  /* 0x0004780001167983 */ /* 0x002ee20000300a00 */
[C---:B--2---:R-:W-:Y:S02]  /*34120*/  HMMA.16816.F32 R12, R8.reuse, R12, R24 ;  /* 0x0000000c080c723c */ /* 0x044fe40000001818 */
[----:B------:R-:W2:Y:S01]  /*34130*/  LDL.LU R26, [R1+0x3db8] ;  /* 0x003db800011a7983 */ /* 0x000ea20000300800 */
[----:B------:R-:W3:Y:S11]  /*34140*/  LDL.LU.64 R24, [R1+0x3db0] ;  /* 0x003db00001187983 */ /* 0x000ef60000300a00 */
[----:B------:R-:W-:Y:S09]  /*34150*/  @!UPT UIADD3 URZ, URZ, URZ, URZ ;  /* 0x0000003f3f3ff290 */ /* 0x000ff2000fffe03f */
[----:B------:R-:W-:Y:S01]  /*34160*/  STL.64 [R1+0x1270], R12 ;  /* 0x0012700c01007387 */ /* 0x000fe20000100a00 */
[----:B------:R0:W-:Y:S03]  /*34170*/  STL.64 [R1+0x1278], R14 ;  /* 0x0012780e01007387 */ /* 0x0001e60000100a00 */
[----:B0-----:R-:W2:Y:S01]  /*34180*/  LDL.LU.64 R14, [R1+0x3da8] ;  /* 0x003da800010e7983 */ /* 0x001ea20000300a00 */
[----:B------:R-:W2:Y:S02]  /*34190*/  LDL.LU.64 R12, [R1+0x3da0] ;  /* 0x003da000010c7983 */ /* 0x000ea40000300a00 */
[----:B------:R0:W-:Y:S02]  /*341a0*/  STL.64 [R1+0x1260], R4 ;  /* 0x0012600401007387 */ /* 0x0001e40000100a00 */
[----:B------:R1:W-:Y:S01]  /*341b0*/  STL.64 [R1+0x1268], R6 ;  /* 0x0012680601007387 */ /* 0x0003e20000100a00 */
[----:B0-----:R-:W2:Y:S01]  /*341c0*/  LDL.LU.64 R4, [R1+0x410] ;  /* 0x0004100001047983 */ /* 0x001ea20000300a00 */
[----:B-1----:R-:W2:Y:S03]  /*341d0*/  LDL.LU.64 R6, [R1+0x418] ;  /* 0x0004180001067983 */ /* 0x002ea60000300a00 */
[----:B--2---:R-:W-:Y:S01]  /*341e0*/  STL.64 [R1+0x3d90], R6 ;  /* 0x003d900601007387 */ /* 0x004fe20000100a00 */
[----:B------:R-:W-:Y:S02]  /*341f0*/  STL.64 [R1+0x3d88], R4 ;  /* 0x003d880401007387 */ /* 0x000fe40000100a00 */
[----:B------:R-:W-:Y:S02]  /*34200*/  STL [R1+0x3d60], R18 ;  /* 0x003d601201007387 */ /* 0x000fe40000100800 */
[----:B------:R0:W-:Y:S02]  /*34210*/  STL.64 [R1+0x3d58], R16 ;  /* 0x003d581001007387 */ /* 0x0001e40000100a00 */
[----:B0-----:R-:W2:Y:S01]  /*34220*/  LDL.64 R16, [R1+0x1d0] ;  /* 0x0001d00001107983 */ /* 0x001ea20000100a00 */
[----:B---3--:R-:W-:Y:S03]  /*34230*/  HMMA.16816.F32 R8, R8, R24, R20 ;  /* 0x000000180808723c */ /* 0x008fe60000001814 */
[----:B--2---:R0:W-:Y:S04]  /*34240*/  STL.64 [R1+0x3d78], R16 ;  /* 0x003d781001007387 */ /* 0x0041e80000100a00 */
[----:B0-----:R-:W2:Y:S01]  /*34250*/  LDL.64 R16, [R1+0x1e0] ;  /* 0x0001e00001107983 */ /* 0x001ea20000100a00 */
[----:B------:R-:W-:-:S02]  /*34260*/  IMAD.MOV.U32 R5, RZ, RZ, R19 ;  /* 0x000000ffff057224 */ /* 0x000fc400078e0013 */
[----:B------:R-:W-:Y:S01]  /*34270*/  IMAD.MOV.U32 R4, RZ, RZ, R26 ;  /* 0x000000ffff047224 */ /* 0x000fe200078e001a */
[----:B--2---:R0:W-:Y:S04]  /*34280*/  STL.64 [R1+0x3d98], R16 ;  /* 0x003d981001007387 */ /* 0x0041e80000100a00 */
[----:B0-----:R-:W2:Y:S01]  /*34290*/  LDL.LU.64 R16, [R1+0x420] ;  /* 0x0004200001107983 */ /* 0x001ea20000300a00 */
[----:B------:R-:W2:Y:S02]  /*342a0*/  LDL.LU.64 R18, [R1+0x428] ;  /* 0x0004280001127983 */ /* 0x000ea40000300a00 */
[----:B------:R-:W3:Y:S05]  /*342b0*/  LDL.LU R24, [R1] ;  /* 0x0000000001187983 */ /* 0x000eea0000300800 */
[----:B------:R-:W-:Y:S01]  /*342c0*/  STL.64 [R1+0x1230], R8 ;  /* 0x0012300801007387 */ /* 0x000fe20000100a00 */
[----:B------:R-:W-:Y:S01]  /*342d0*/  STL.64 [R1+0x1238], R10 ;  /* 0x0012380a01007387 */ /* 0x000fe20000100a00 */
[----:B------:R-:W3:Y:S02]  /*342e0*/  LDL.LU R25, [R1+0x4] ;  /* 0x0000040001197983 */ /* 0x000ee40000300800 */
[----:B------:R-:W3:Y:S02]  /*342f0*/  LDL.LU.64 R20, [R1+0x3f0] ;  /* 0x0003f00001147983 */ /* 0x000ee40000300a00 */
[----:B------:R-:W3:Y:S02]  /*34300*/  LDL.LU.64 R22, [R1+0x3f8] ;  /* 0x0003f80001167983 */ /* 0x000ee40000300a00 */
[----:B----4-:R-:W-:-:S02]  /*34310*/  IMAD.MOV.U32 R26, RZ, RZ, R28 ;  /* 0x000000ffff1a7224 */ /* 0x010fc400078e001c */
[----:B------:R-:W-:Y:S01]  /*34320*/  IMAD.MOV.U32 R27, RZ, RZ, R3 ;  /* 0x000000ffff1b7224 */ /* 0x000fe200078e0003 */
[C---:B--2---:R-:W-:Y:S01]  /*34330*/  HMMA.16816.F32 R4, R12.reuse, R4, R16 ;  /* 0x000000040c04723c */ /* 0x044fe20000001810 */
[----:B---3--:R-:W-:Y:S01]  /*34340*/  STL.64 [R1+0x3d70], R22 ;  /* 0x003d701601007387 */ /* 0x008fe20000100a00 */
[----:B------:R0:W-:Y:S03]  /*34350*/  STL.64 [R1+0x3d68], R20 ;  /* 0x003d681401007387 */ /* 0x0001e60000100a00 */
[----:B0-----:R-:W2:Y:S01]  /*34360*/  LDL.LU.64 R20, [R1+0x400] ;  /* 0x0004000001147983 */ /* 0x001ea20000300a00 */
[----:B------:R-:W2:Y:S02]  /*34370*/  LDL.LU.64 R22, [R1+0x408] ;  /* 0x0004080001167983 */ /* 0x000ea40000300a00 */
[----:B------:R-:W-:Y:S02]  /*34380*/  STL.64 [R1+0x3ba0], R26 ;  /* 0x003ba01a01007387 */ /* 0x000fe40000100a00 */
[----:B------:R0:W-:Y:S02]  /*34390*/  STL.64 [R1+0x3b98], R24 ;  /* 0x003b981801007387 */ /* 0x0001e40000100a00 */
[----:B0-----:R-:W3:Y:S01]  /*343a0*/  LDL.64 R24, [R1+0x1c0] ;  /* 0x0001c00001187983 */ /* 0x001ee20000100a00 */
[----:B------:R-:W4:Y:S02]  /*343b0*/  LDL.LU.64 R8, [R1+0x100] ;  /* 0x0001000001087983 */ /* 0x000f240000300a00 */
[----:B------:R-:W2:Y:S08]  /*343c0*/  LDL.LU.64 R16, [R1+0x3d98] ;  /* 0x003d980001107983 */ /* 0x000eb00000300a00 */
[----:B------:R-:W-:Y:S01]  /*343d0*/  STL.64 [R1+0x1410], R4 ;  /* 0x0014100401007387 */ /* 0x000fe20000100a00 */
[----:B------:R0:W-:Y:S04]  /*343e0*/  STL.64 [R1+0x1418], R6 ;  /* 0x0014180601007387 */ /* 0x0001e80000100a00 */
[----:B0-----:R-:W2:Y:S01]  /*343f0*/  LDL.LU.64 R6, [R1+0x3d90] ;  /* 0x003d900001067983 */ /* 0x001ea20000300a00 */
[----:B------:R-:W2:Y:S02]  /*34400*/  LDL.LU.64 R4, [R1+0x3d88] ;  /* 0x003d880001047983 */ /* 0x000ea40000300a00 */
        /* <DEDUP_REMOVED lines=8> */
[----:B------:R-:W2:Y:S01]  /*34490*/  LDL.LU.64 R16, [R1+0x3d78] ;  /* 0x003d780001107983 */ /* 0x000ea20000300a00 */
[----:B------:R-:W-:Y:S01]  /*344a0*/  STL [R1+0x3c04], R7 ;  /* 0x003c040701007387 */ /* 0x000fe20000100800 */
[C---:B--2---:R-:W-:Y:S11]  /*344b0*/  HMMA.16816.F32 R20, R12.reuse, R16, R20 ;  /* 0x000000100c14723c */ /* 0x044ff60000001814 */
[----:B------:R-:W-:Y:S11]  /*344c0*/  @!UPT UIADD3 URZ, URZ, URZ, URZ ;  /* 0x0000003f3f3ff290 */ /* 0x000ff6000fffe03f */
[----:B------:R-:W-:Y:S01]  /*344d0*/  @!UPT UIADD3 URZ, URZ, URZ, URZ ;  /* 0x0000003f3f3ff290 */ /* 0x000fe2000fffe03f */
[----:B------:R-:W-:Y:S01]  /*344e0*/  STL.64 [R1+0x13f0], R20 ;  /* 0x0013f01401007387 */ /* 0x000fe20000100a00 */
[----:B------:R0:W-:Y:S03]  /*344f0*/  STL.64 [R1+0x13f8], R22 ;  /* 0x0013f81601007387 */ /* 0x0001e60000100a00 */
[----:B0-----:R-:W3:Y:S01]  /*34500*/  LDL.LU.64 R22, [R1+0x3d70] ;  /* 0x003d700001167983 */ /* 0x001ee20000300a00 */
[----:B------:R-:W3:Y:S02]  /*34510*/  LDL.LU.64 R20, [R1+0x3d68] ;  /* 0x003d680001147983 */ /* 0x000ee40000300a00 */
[----:B------:R-:W-:Y:S02]  /*34520*/  IMAD.MOV.U32 R11, RZ, RZ, R16 ;  /* 0x000000ffff0b7224 */ /* 0x000fe400078e0010 */
[----:B------:R-:W-:Y:S01]  /*34530*/  IMAD.MOV.U32 R10, RZ, RZ, R17 ;  /* 0x000000ffff0a7224 */ /* 0x000fe200078e0011 */
[----:B------:R-:W2:Y:S01]  /*34540*/  LDL.LU R18, [R1+0x3d60] ;  /* 0x003d600001127983 */ /* 0x000ea20000300800 */
[----:B------:R-:W2:Y:S03]  /*34550*/  LDL.LU.64 R16, [R1+0x3d58] ;  /* 0x003d580001107983 */ /* 0x000ea60000300a00 */
[----:B------:R-:W-:Y:S01]  /*34560*/  STL.64 [R1+0x3c88], R10 ;  /* 0x003c880a01007387 */ /* 0x000fe20000100a00 */
[----:B----4-:R0:W-:Y:S03]  /*34570*/  STL.64 [R1+0x3c80], R8 ;  /* 0x003c800801007387 */ /* 0x0101e60000100a00 */
[----:B0-----:R-:W4:Y:S01]  /*34580*/  LDL.LU.64 R8, [R1+0x3e0] ;  /* 0x0003e00001087983 */ /* 0x001f220000300a00 */
[----:B------:R-:W4:Y:S01]  /*34590*/  LDL.LU.64 R10, [R1+0x3e8] ;  /* 0x0003e800010a7983 */ /* 0x000f220000300a00 */
[C---:B---3--:R-:W-:Y:S11]  /*345a0*/  HMMA.16816.F32 R20, R12.reuse, R24, R20 ;  /* 0x000000180c14723c */ /* 0x048ff60000001814 */
[----:B------:R-:W-:Y:S11]  /*345b0*/  @!UPT UIADD3 URZ, URZ, URZ, URZ ;  /* 0x0000003f3f3ff290 */ /* 0x000ff6000fffe03f */
[----:B------:R-:W-:Y:S01]  /*345c0*/  @!UPT UIADD3 URZ, URZ, URZ, URZ ;  /* 0x0000003f3f3ff290 */ /* 0x000fe2000fffe03f */
[----:B------:R0:W-:Y:S01]  /*345d0*/  STL.64 [R1+0x13e0], R20 ;  /* 0x0013e01401007387 */ /* 0x0001e20000100a00 */
[----:B------:R1:W-:Y:S03]  /*345e0*/  STL.64 [R1+0x13e8], R22 ;  /* 0x0013e81601007387 */ /* 0x0003e60000100a00 */
[----:B0-----:R-:W4:Y:S01]  /*345f0*/  LDL.LU.64 R20, [R1+0x3d50] ;  /* 0x003d500001147983 */ /* 0x001f220000300a00 */
[----:B------:R-:W-:Y:S02]  /*34600*/  IMAD.MOV.U32 R19, RZ, RZ, R25 ;  /* 0x000000ffff137224 */ /* 0x000fe400078e0019 */
[----:B------:R-:W-:Y:S02]  /*34610*/  IMAD.MOV.U32 R28, RZ, RZ, R24 ;  /* 0x000000ffff1c7224 */ /* 0x000fe400078e0018 */
[----:B------:R-:W3:Y:S01]  /*34620*/  LDL.LU.64 R24, [R1+0x3d0] ;  /* 0x0003d00001187983 */ /* 0x000ee20000300a00 */
[----:B------:R-:W3:Y:S02]  /*34630*/  LDL.LU.64 R26, [R1+0x3d8] ;  /* 0x0003d800011a7983 */ /* 0x000ee40000300a00 */
[----:B------:R-:W-:Y:S02]  /*34640*/  STL [R1+0x3c00], R19 ;  /* 0x003c001301007387 */ /* 0x000fe40000100800 */
[----:B--2---:R-:W-:Y:S01]  /*34650*/  STL.64 [R1+0x3bf8], R16 ;  /* 0x003bf81001007387 */ /* 0x004fe20000100a00 */
[----:B----4-:R-:W-:Y:S01]  /*34660*/  HMMA.16816.F32 R8, R12, R20, R8 ;  /* 0x000000140c08723c */ /* 0x010fe20000001808 */
[----:B------:R-:W-:-:S02]  /*34670*/  IMAD.MOV.U32 R7, RZ, RZ, R20 ;  /* 0x000000ffff077224 */ /* 0x000fc400078e0014 */
[----:B------:R-:W-:Y:S11]  /*34680*/  IMAD.MOV.U32 R3, RZ, RZ, R21 ;  /* 0x000000ffff037224 */ /* 0x000ff600078e0015 */
[----:B------:R-:W-:Y:S09]  /*34690*/  @!UPT UIADD3 URZ, URZ, URZ, URZ ;  /* 0x0000003f3f3ff290 */ /* 0x000ff2000fffe03f */
[----:B------:R0:W-:Y:S01]  /*346a0*/  STL.64 [R1+0x13d0], R8 ;  /* 0x0013d00801007387 */ /* 0x0001e20000100a00 */
[----:B------:R-:W-:Y:S02]  /*346b0*/  STL.64 [R1+0x13d8], R10 ;  /* 0x0013d80a01007387 */ /* 0x000fe40000100a00 */
[----:B------:R-:W2:Y:S02]  /*346c0*/  LDL.LU.64 R20, [R1+0x3c0] ;  /* 0x0003c00001147983 */ /* 0x000ea40000300a00 */
[----:B-1----:R-:W2:Y:S02]  /*346d0*/  LDL.LU.64 R22, [R1+0x3c8] ;  /* 0x0003c80001167983 */ /* 0x002ea40000300a00 */
[----:B0-----:R-:W-:Y:S02]  /*346e0*/  IMAD.MOV.U32 R8, RZ, RZ, R5 ;  /* 0x000000ffff087224 */ /* 0x001fe400078e0005 */
[----:B------:R-:W-:Y:S01]  /*346f0*/  IMAD.MOV.U32 R9, RZ, RZ, R4 ;  /* 0x000000ffff097224 */ /* 0x000fe200078e0004 */
[----:B------:R-:W4:Y:S01]  /*34700*/  LDL.LU R5, [R1+0x3d48] ;  /* 0x003d480001057983 */ /* 0x000f220000300800 */
[----:B------:R-:W2:Y:S03]  /*34710*/  LDL.LU R4, [R1+0x3d44] ;  /* 0x003d440001047983 */ /* 0x000ea60000300800 */
[----:B------:R0:W-:Y:S04]  /*34720*/  STL.64 [R1+0x3c98], R8 ;  /* 0x003c980801007387 */ /* 0x0001e80000100a00 */
[----:B0-----:R-:W2:Y:S01]  /*34730*/  LDL R8, [R1+0x120] ;  /* 0x0001200001087983 */ /* 0x001ea20000100800 */
[----:B------:R-:W-:-:S02]  /*34740*/  IMAD.MOV.U32 R9, RZ, RZ, R18 ;  /* 0x000000ffff097224 */ /* 0x000fc400078e0012 */
[----:B------:R-:W3:Y:S03]  /*34750*/  LDL.LU R18, [R1+0x3d40] ;  /* 0x003d400001127983 */ /* 0x000ee60000300800 */
[----:B--2---:R0:W-:Y:S04]  /*34760*/  STL.64 [R1+0x3cb0], R8 ;  /* 0x003cb00801007387 */ /* 0x0041e80000100a00 */
[----:B0-----:R-:W3:Y:S02]  /*34770*/  LDL.64 R8, [R1+0x1a0] ;  /* 0x0001a00001087983 */ /* 0x001ee40000100a00 */
[C---:B---3--:R-:W-:Y:S11]  /*34780*/  HMMA.16816.F32 R24, R12.reuse, R8, R24 ;  /* 0x000000080c18723c */ /* 0x048ff60000001818 */
[----:B------:R-:W-:Y:S11]  /*34790*/  @!UPT UIADD3 URZ, URZ, URZ, URZ ;  /* 0x0000003f3f3ff290 */ /* 0x000ff6000fffe03f */
[----:B------:R-:W-:Y:S01]  /*347a0*/  @!UPT UIADD3 URZ, URZ, URZ, URZ ;  /* 0x0000003f3f3ff290 */ /* 0x000fe2000fffe03f */
[----:B------:R-:W-:Y:S01]  /*347b0*/  STL.64 [R1+0x15b0], R24 ;  /* 0x0015b01801007387 */ /* 0x000fe20000100a00 */
[----:B------:R0:W-:Y:S02]  /*347c0*/  STL.64 [R1+0x15b8], R26 ;  /* 0x0015b81a01007387 */ /* 0x0001e40000100a00 */
[----:B0-----:R-:W-:Y:S02]  /*347d0*/  IMAD.MOV.U32 R27, RZ, RZ, R8 ;  /* 0x000000ffff1b7224 */ /* 0x001fe400078e0008 */
[----:B------:R-:W-:Y:S02]  /*347e0*/  IMAD.MOV.U32 R26, RZ, RZ, R9 ;  /* 0x000000ffff1a7224 */ /* 0x000fe400078e0009 */
[----:B------:R-:W-:Y:S02]  /*347f0*/  IMAD.MOV.U32 R8, RZ, RZ, R4 ;  /* 0x000000ffff087224 */ /* 0x000fe400078e0004 */
[----:B----4-:R-:W-:Y:S01]  /*34800*/  IMAD.MOV.U32 R9, RZ, RZ, R5 ;  /* 0x000000ffff097224 */ /* 0x010fe200078e0005 */
[----:B------:R-:W2:Y:S01]  /*34810*/  LDL.LU R4, [R1+0x3d3c] ;  /* 0x003d3c0001047983 */ /* 0x000ea20000300800 */
[----:B------:R-:W2:Y:S03]  /*34820*/  LDL.LU R5, [R1+0x3d38] ;  /* 0x003d380001057983 */ /* 0x000ea60000300800 */
[----:B------:R0:W-:Y:S04]  /*34830*/  STL.64 [R1+0x3cc8], R8 ;  /* 0x003cc80801007387 */ /* 0x0001e80000100a00 */
[----:B0-----:R-:W3:Y:S01]  /*34840*/  LDL.64 R8, [R1+0x190] ;  /* 0x0001900001087983 */ /* 0x001ee20000100a00 */
[----:B------:R0:W-:Y:S02]  /*34850*/  STL.64 [R1+0x3c68], R26 ;  /* 0x003c681a01007387 */ /* 0x0001e40000100a00 */
[----:B------:R-:W2:Y:S01]  /*34860*/  LDL.LU.64 R24, [R1+0x3b0] ;  /* 0x0003b00001187983 */ /* 0x000ea20000300a00 */
[----:B0-----:R-:W2:Y:S01]  /*34870*/  LDL.LU.64 R26, [R1+0x3b8] ;  /* 0x0003b800011a7983 */ /* 0x001ea20000300a00 */
[----:B---3--:R-:W-:Y:S11]  /*34880*/  HMMA.16816.F32 R20, R12, R8, R20 ;  /* 0x000000080c14723c */ /* 0x008ff60000001814 */
[----:B------:R-:W-:Y:S11]  /*34890*/  @!UPT UIADD3 URZ, URZ, URZ, URZ ;  /* 0x0000003f3f3ff290 */ /* 0x000ff6000fffe03f */
[----:B------:R-:W-:Y:S01]  /*348a0*/  @!UPT UIADD3 URZ, URZ, URZ, URZ ;  /* 0x0000003f3f3ff290 */ /* 0x000fe2000fffe03f */
[----:B------:R-:W-:Y:S01]  /*348b0*/  STL.64 [R1+0x15a0], R20 ;  /* 0x0015a01401007387 */ /* 0x000fe20000100a00 */
[----:B------:R0:W-:Y:S03]  /*348c0*/  STL.64 [R1+0x15a8], R22 ;  /* 0x0015a81601007387 */ /* 0x0001e60000100a00 */
[----:B0-----:R-:W3:Y:S01]  /*348d0*/  LDL.LU.64 R22, [R1+0x3d30] ;  /* 0x003d300001167983 */ /* 0x001ee20000300a00 */
[----:B------:R-:W-:Y:S02]  /*348e0*/  IMAD.MOV.U32 R17, RZ, RZ, R8 ;  /* 0x000000ffff117224 */ /* 0x000fe400078e0008 */
[----:B------:R-:W-:Y:S02]  /*348f0*/  IMAD.MOV.U32 R16, RZ, RZ, R9 ;  /* 0x000000ffff107224 */ /* 0x000fe400078e0009 */
[----:B------:R-:W-:Y:S02]  /*34900*/  IMAD.MOV.U32 R8, RZ, RZ, R18 ;  /* 0x000000ffff087224 */ /* 0x000fe400078e0012 */
[----:B------:R-:W4:Y:S01]  /*34910*/  LDL.LU R18, [R1+0x3d2c] ;  /* 0x003d2c0001127983 */ /* 0x000f220000300800 */
[----:B---3--:R-:W-:-:S03]  /*34920*/  IMAD.MOV.U32 R9, RZ, RZ, R22 ;  /* 0x000000ffff097224 */ /* 0x008fc600078e0016 */
[----:B------:R-:W3:Y:S02]  /*34930*/  LDL.LU R22, [R1+0x3d28] ;  /* 0x003d280001167983 */ /* 0x000ee40000300800 */
[----:B------:R-:W-:Y:S02]  /*34940*/  STL.64 [R1+0x3ce0], R8 ;  /* 0x003ce00801007387 */ /* 0x000fe40000100a00 */
[----:B------:R0:W-:Y:S02]  /*34950*/  STL.64 [R1+0x3c30], R16 ;  /* 0x003c301001007387 */ /* 0x0001e40000100a00 */
[----:B0-----:R-:W3:Y:S01]  /*34960*/  LDL.64 R16, [R1+0xf0] ;  /* 0x0000f00001107983 */ /* 0x001ee20000100a00 */
[----:B--2---:R-:W-:Y:S01]  /*34970*/  HMMA.16816.F32 R24, R12, R4, R24 ;  /* 0x000000040c18723c */ /* 0x004fe20000001818 */
[----:B------:R-:W-:Y:S02]  /*34980*/  IMAD.MOV.U32 R9, RZ, RZ, R23 ;  /* 0x000000ffff097224 */ /* 0x000fe400078e0017 */
[----:B---3--:R-:W-:Y:S01]  /*34990*/  STL.64 [R1+0x3c90], R16 ;  /* 0x003c901001007387 */ /* 0x008fe20000100a00 */
[----:B------:R-:W2:Y:S11]  /*349a0*/  LDL R8, [R1+0x150] ;  /* 0x0001500001087983 */ /* 0x000eb60000100800 */
[----:B------:R-:W-:Y:S08]  /*349b0*/  @!UPT UIADD3 URZ, URZ, URZ, URZ ;  /* 0x0000003f3f3ff290 */ /* 0x000ff0000fffe03f */
[----:B------:R-:W-:Y:S02]  /*349c0*/  STL.64 [R1+0x1590], R24 ;  /* 0x0015901801007387 */ /* 0x000fe40000100a00 */
[----:B------:R-:W-:Y:S01]  /*349d0*/  STL.64 [R1+0x1598], R26 ;  /* 0x0015981a01007387 */ /* 0x000fe20000100a00 */
[----:B--2---:R0:W-:Y:S02]  /*349e0*/  STL.64 [R1+0x3cf8], R8 ;  /* 0x003cf80801007387 */ /* 0x0041e40000100a00 */
[----:B0-----:R-:W-:Y:S02]  /*349f0*/  IMAD.MOV.U32 R8, RZ, RZ, R22 ;  /* 0x000000ffff087224 */ /* 0x001fe400078e0016 */
[----:B----4-:R-:W-:-:S05]  /*34a00*/  IMAD.MOV.U32 R9, RZ, RZ, R18 ;  /* 0x000000ffff097224 */ /* 0x010fca00078e0012 */
[----:B------:R0:W-:Y:S04]  /*34a10*/  STL.64 [R1+0x3d10], R8 ;  /* 0x003d100801007387 */ /* 0x0001e80000100a00 */
[----:B0-----:R-:W2:Y:S01]  /*34a20*/  LDL.64 R8, [R1+0x170] ;  /* 0x0001700001087983 */ /* 0x001ea20000100a00 */
        /* <DEDUP_REMOVED lines=24> */
[----:B0-----:R-:W2:Y:S01]  /*34bb0*/  LDL.LU.64 R16, [R1+0x3a0] ;  /* 0x0003a00001107983 */ /* 0x001ea20000300a00 */
[----:B------:R-:W2:Y:S02]  /*34bc0*/  LDL.LU.64 R18, [R1+0x3a8] ;  /* 0x0003a80001127983 */ /* 0x000ea40000300a00 */
[----:B------:R-:W3:Y:S02]  /*34bd0*/  LDL.LU.64 R20, [R1+0x320] ;  /* 0x0003200001147983 */ /* 0x000ee40000300a00 */
[----:B------:R-:W3:Y:S01]  /*34be0*/  LDL.LU.64 R22, [R1+0x328] ;  /* 0x0003280001167983 */ /* 0x000ee20000300a00 */
[----:B------:R-:W4:Y:S01]  /*34bf0*/  LDL.64 R24, [R1+0xe0] ;  /* 0x0000e00001187983 */ /* 0x000f220000100a00 */
[----:B------:R0:W-:Y:S02]  /*34c00*/  STL.64 [R1+0x3af8], R4 ;  /* 0x003af80401007387 */ /* 0x0001e40000100a00 */
[----:B------:R-:W-:Y:S01]  /*34c10*/  STL.64 [R1+0x3c38], R6 ;  /* 0x003c380601007387 */ /* 0x000fe20000100a00 */
[----:B0-----:R-:W3:Y:S01]  /*34c20*/  LDL.64 R4, [R1+0xc0] ;  /* 0x0000c00001047983 */ /* 0x001ee20000100a00 */
[----:B--2---:R-:W-:Y:S03]  /*34c30*/  HMMA.16816.F32 R16, R12, R8, R16 ;  /* 0x000000080c10723c */ /* 0x004fe60000001810 */
[----:B---3--:R0:W-:Y:S02]  /*34c40*/  STL.64 [R1+0x3c50], R4 ;  /* 0x003c500401007387 */ /* 0x0081e40000100a00 */
[----:B0-----:R-:W-:-:S02]  /*34c50*/  IMAD.MOV.U32 R4, RZ, RZ, R2 ;  /* 0x000000ffff047224 */ /* 0x001fc400078e0002 */
[----:B------:R-:W-:-:S05]  /*34c60*/  IMAD.MOV.U32 R5, RZ, RZ, R0 ;  /* 0x000000ffff057224 */ /* 0x000fca00078e0000 */
[----:B------:R0:W-:Y:S01]  /*34c70*/  STL.64 [R1+0x3c70], R4 ;  /* 0x003c700401007387 */ /* 0x0001e20000100a00 */
[----:B------:R-:W-:Y:S02]  /*34c80*/  IMAD.MOV.U32 R2, RZ, RZ, R8 ;  /* 0x000000ffff027224 */ /* 0x000fe400078e0008 */
[----:B------:R-:W-:Y:S01]  /*34c90*/  IMAD.MOV.U32 R0, RZ, RZ, R9 ;  /* 0x000000ffff007224 */ /* 0x000fe200078e0009 */
[----:B0-----:R-:W2:Y:S01]  /*34ca0*/  LDL.LU.64 R4, [R1+0x330] ;  /* 0x0003300001047983 */ /* 0x001ea20000300a00 */
[----:B------:R-:W2:Y:S06]  /*34cb0*/  LDL.LU.64 R6, [R1+0x338] ;  /* 0x0003380001067983 */ /* 0x000eac0000300a00 */
[----:B------:R-:W-:Y:S02]  /*34cc0*/  STL.64 [R1+0x1580], R16 ;  /* 0x0015801001007387 */ /* 0x000fe40000100a00 */
[----:B------:R0:W-:Y:S02]  /*34cd0*/  STL.64 [R1+0x1588], R18 ;  /* 0x0015881201007387 */ /* 0x0001e40000100a00 */
[----:B0-----:R-:W3:Y:S01]  /*34ce0*/  LDL.LU.64 R18, [R1+0x3d20] ;  /* 0x003d200001127983 */ /* 0x001ee20000300a00 */
[----:B------:R-:W3:Y:S02]  /*34cf0*/  LDL.LU.64 R16, [R1+0x3d18] ;  /* 0x003d180001107983 */ /* 0x000ee40000300a00 */
[----:B------:R-:W3:Y:S02]  /*34d00*/  LDL.LU.64 R8, [R1+0x3d10] ;  /* 0x003d100001087983 */ /* 0x000ee40000300a00 */
[C---:B---3--:R-:W-:Y:S01]  /*34d10*/  HMMA.16816.F32 R8, R12.reuse, R8, R16 ;  /* 0x000000080c08723c */ /* 0x048fe20000001810 */
[----:B------:R-:W3:Y:S01]  /*34d20*/  LDL.LU.64 R18, [R1+0x3d08] ;  /* 0x003d080001127983 */ /* 0x000ee20000300a00 */
[----:B------:R-:W3:Y:S11]  /*34d30*/  LDL.LU.64 R16, [R1+0x3d00] ;  /* 0x003d000001107983 */ /* 0x000ef60000300a00 */
[----:B------:R-:W-:Y:S10]  /*34d40*/  @!UPT UIADD3 URZ, URZ, URZ, URZ ;  /* 0x0000003f3f3ff290 */ /* 0x000ff4000fffe03f */
        /* <DEDUP_REMOVED lines=32> */
[----:B------:R-:W3:Y:S11]  /*34f50*/  LDL.LU.64 R16, [R1+0x3c90] ;  /* 0x003c900001107983 */ /* 0x000ef60000300a00 */
[----:B------:R-:W-:Y:S10]  /*34f60*/  @!UPT UIADD3 URZ, URZ, URZ, URZ ;  /* 0x0000003f3f3ff290 */ /* 0x000ff4000fffe03f */
[----:B------:R-:W-:Y:S01]  /*34f70*/  STL.64 [R1+0x1520], R8 ;  /* 0x0015200801007387 */ /* 0x000fe20000100a00 */
[----:B------:R0:W-:Y:S03]  /*34f80*/  STL.64 [R1+0x1528], R10 ;  /* 0x0015280a01007387 */ /* 0x0001e60000100a00 */
[----:B0-----:R-:W2:Y:S01]  /*34f90*/  LDL.LU.64 R10, [R1+0x3c88] ;  /* 0x003c8800010a7983 */ /* 0x001ea20000300a00 */
[----:B------:R-:W2:Y:S01]  /*34fa0*/  LDL.LU.64 R8, [R1+0x3c80] ;  /* 0x003c800001087983 */ /* 0x000ea20000300a00 */
[C---:B---3--:R-:W-:Y:S08]  /*34fb0*/  HMMA.16816.F32 R20, R12.reuse, R16, R20 ;  /* 0x000000100c14723c */ /* 0x048ff00000001814 */
[----:B--2---:R-:W-:Y:S11]  /*34fc0*/  HMMA.16816.F32 R4, R12, R8, R4 ;  /* 0x000000080c04723c */ /* 0x004ff60000001804 */
[----:B------:R-:W-:Y:S11]  /*34fd0*/  @!UPT UIADD3 URZ, URZ, URZ, URZ ;  /* 0x0000003f3f3ff290 */ /* 0x000ff6000fffe03f */
[----:B------:R-:W-:Y:S01]  /*34fe0*/  @!UPT UIADD3 URZ, URZ, URZ, URZ ;  /* 0x0000003f3f3ff290 */ /* 0x000fe2000fffe03f */
[----:B------:R0:W-:Y:S01]  /*34ff0*/  STL.64 [R1+0x1510], R4 ;  /* 0x0015100401007387 */ /* 0x0001e20000100a00 */
[----:B------:R1:W-:Y:S03]  /*35000*/  STL.64 [R1+0x1518], R6 ;  /* 0x0015180601007387 */ /* 0x0003e60000100a00 */
[----:B0-----:R-:W4:Y:S01]  /*35010*/  LDL.LU.64 R4, [R1+0x310] ;  /* 0x0003100001047983 */ /* 0x001f220000300a00 */
[----:B-1----:R-:W4:Y:S02]  /*35020*/  LDL.LU.64 R6, [R1+0x318] ;  /* 0x0003180001067983 */ /* 0x002f240000300a00 */
[----:B------:R-:W-:Y:S02]  /*35030*/  STL [R1+0x3aa0], R8 ;  /* 0x003aa00801007387 */ /* 0x000fe40000100800 */
[----:B------:R-:W-:Y:S01]  /*35040*/  STL [R1+0x3a9c], R9 ;  /* 0x003a9c0901007387 */ /* 0x000fe20000100800 */
[----:B------:R0:W-:Y:S01]  /*35050*/  STL.64 [R1+0x1500], R20 ;  /* 0x0015001401007387 */ /* 0x0001e20000100a00 */
[----:B------:R1:W-:Y:S03]  /*35060*/  STL.64 [R1+0x1508], R22 ;  /* 0x0015081601007387 */ /* 0x0003e60000100a00 */
[----:B0-----:R-:W2:Y:S01]  /*35070*/  LDL.LU.64 R20, [R1+0x3c78] ;  /* 0x003c780001147983 */ /* 0x001ea20000300a00 */
[----:B-1----:R-:W-:-:S02]  /*35080*/  IMAD.MOV.U32 R23, RZ, RZ, R16 ;  /* 0x000000ffff177224 */ /* 0x002fc400078e0010 */
[----:B------:R-:W-:Y:S02]  /*35090*/  IMAD.MOV.U32 R22, RZ, RZ, R17 ;  /* 0x000000ffff167224 */ /* 0x000fe400078e0011 */
[----:B------:R-:W3:Y:S01]  /*350a0*/  LDL.LU.64 R16, [R1+0x2e0] ;  /* 0x0002e00001107983 */ /* 0x000ee20000300a00 */
[----:B------:R-:W2:Y:S03]  /*350b0*/  LDL.LU.64 R18, [R1+0x2e8] ;  /* 0x0002e80001127983 */ /* 0x000ea60000300a00 */
[----:B--2---:R-:W-:Y:S01]  /*350c0*/  STL.64 [R1+0x3c48], R18 ;  /* 0x003c481201007387 */ /* 0x004fe20000100a00 */
[----:B---3--:R0:W-:Y:S03]  /*350d0*/  STL.64 [R1+0x3c40], R16 ;  /* 0x003c401001007387 */ /* 0x0081e60000100a00 */
[----:B0-----:R-:W2:Y:S01]  /*350e0*/  LDL.LU.64 R16, [R1+0x2f0] ;  /* 0x0002f00001107983 */ /* 0x001ea20000300a00 */
[----:B------:R-:W3:Y:S01]  /*350f0*/  LDL.LU.64 R18, [R1+0x2f8] ;  /* 0x0002f80001127983 */ /* 0x000ee20000300a00 */
[----:B----4-:R-:W-:Y:S01]  /*35100*/  HMMA.16816.F32 R4, R12, R24, R4 ;  /* 0x000000180c04723c */ /* 0x010fe20000001804 */
[----:B------:R-:W-:-:S02]  /*35110*/  IMAD.MOV.U32 R8, RZ, RZ, R24 ;  /* 0x000000ffff087224 */ /* 0x000fc400078e0018 */
[----:B------:R-:W-:Y:S01]  /*35120*/  IMAD.MOV.U32 R9, RZ, RZ, R25 ;  /* 0x000000ffff097224 */ /* 0x000fe200078e0019 */
[----:B---3--:R-:W-:Y:S01]  /*35130*/  STL.64 [R1+0x3c60], R18 ;  /* 0x003c601201007387 */ /* 0x008fe20000100a00 */
[----:B--2---:R0:W-:Y:S03]  /*35140*/  STL.64 [R1+0x3c58], R16 ;  /* 0x003c581001007387 */ /* 0x0041e60000100a00 */
[----:B0-----:R-:W2:Y:S01]  /*35150*/  LDL.LU.64 R16, [R1+0x300] ;  /* 0x0003000001107983 */ /* 0x001ea20000300a00 */
[----:B------:R-:W2:Y:S02]  /*35160*/  LDL.LU.64 R18, [R1+0x308] ;  /* 0x0003080001127983 */ /* 0x000ea40000300a00 */
[----:B------:R-:W-:Y:S11]  /*35170*/  STL.64 [R1+0x3ad8], R22 ;  /* 0x003ad81601007387 */ /* 0x000ff60000100a00 */
[----:B------:R-:W-:Y:S01]  /*35180*/  @!UPT UIADD3 URZ, URZ, URZ, URZ ;  /* 0x0000003f3f3ff290 */ /* 0x000fe2000fffe03f */
[----:B------:R0:W-:Y:S01]  /*35190*/  STL.64 [R1+0x14f0], R4 ;  /* 0x0014f00401007387 */ /* 0x0001e20000100a00 */
[----:B------:R2:W-:Y:S04]  /*351a0*/  STL.64 [R1+0x14f8], R6 ;  /* 0x0014f80601007387 */ /* 0x0005e80000100a00 */
[----:B0-----:R-:W2:Y:S01]  /*351b0*/  LDL.LU.64 R4, [R1+0x3c70] ;  /* 0x003c700001047983 */ /* 0x001ea20000300a00 */
[----:B------:R-:W3:Y:S02]  /*351c0*/  LDL.LU.64 R26, [R1+0x3c68] ;  /* 0x003c6800011a7983 */ /* 0x000ee40000300a00 */
[----:B------:R-:W4:Y:S01]  /*351d0*/  LDL.64 R24, [R1+0x80] ;  /* 0x0000800001187983 */ /* 0x000f220000100a00 */
[C---:B--2---:R-:W-:Y:S01]  /*351e0*/  HMMA.16816.F32 R4, R12.reuse, R4, R16 ;  /* 0x000000040c04723c */ /* 0x044fe20000001810 */
[----:B----4-:R-:W-:Y:S01]  /*351f0*/  STL.64 [R1+0x3c08], R24 ;  /* 0x003c081801007387 */ /* 0x010fe20000100a00 */
[----:B------:R-:W-:Y:S02]  /*35200*/  STL.64 [R1+0x3ae8], R8 ;  /* 0x003ae80801007387 */ /* 0x000fe40000100a00 */
[----:B------:R-:W2:Y:S02]  /*35210*/  LDL.LU.64 R18, [R1+0x3c60] ;  /* 0x003c600001127983 */ /* 0x000ea40000300a00 */
[----:B------:R-:W2:Y:S11]  /*35220*/  LDL.LU.64 R16, [R1+0x3c58] ;  /* 0x003c580001107983 */ /* 0x000eb60000300a00 */
[----:B------:R-:W-:Y:S06]  /*35230*/  @!UPT UIADD3 URZ, URZ, URZ, URZ ;  /* 0x0000003f3f3ff290 */ /* 0x000fec000fffe03f */
[----:B------:R0:W-:Y:S01]  /*35240*/  STL.64 [R1+0x14e0], R4 ;  /* 0x0014e00401007387 */ /* 0x0001e20000100a00 */
[----:B------:R-:W-:Y:S03]  /*35250*/  STL.64 [R1+0x14e8], R6 ;  /* 0x0014e80601007387 */ /* 0x000fe60000100a00 */
[----:B0-----:R-:W2:Y:S01]  /*35260*/  LDL.LU.64 R4, [R1+0x3c50] ;  /* 0x003c500001047983 */ /* 0x001ea20000300a00 */
[----:B------:R-:W4:Y:S02]  /*35270*/  LDL R24, [R1+0x90] ;  /* 0x0000900001187983 */ /* 0x000f240000100800 */
[----:B------:R-:W-:Y:S02]  /*35280*/  IMAD.MOV.U32 R25, RZ, RZ, R29 ;  /* 0x000000ffff197224 */ /* 0x000fe400078e001d */
[----:B---3--:R-:W-:Y:S01]  /*35290*/  STL.64 [R1+0x3c28], R26 ;  /* 0x003c281a01007387 */ /* 0x008fe20000100a00 */
[C---:B--2---:R-:W-:Y:S02]  /*352a0*/  HMMA.16816.F32 R16, R12.reuse, R4, R16 ;  /* 0x000000040c10723c */ /* 0x044fe40000001810 */
[----:B----4-:R0:W-:Y:S04]  /*352b0*/  STL.64 [R1+0x3c20], R24 ;  /* 0x003c201801007387 */ /* 0x0101e80000100a00 */
[----:B0-----:R-:W2:Y:S11]  /*352c0*/  LDL.64 R24, [R1+0xa0] ;  /* 0x0000a00001187983 */ /* 0x001eb60000100a00 */
[----:B------:R-:W-:Y:S06]  /*352d0*/  @!UPT UIADD3 URZ, URZ, URZ, URZ ;  /* 0x0000003f3f3ff290 */ /* 0x000fec000fffe03f */
[----:B------:R-:W-:Y:S01]  /*352e0*/  STL.64 [R1+0x14d0], R16 ;  /* 0x0014d01001007387 */ /* 0x000fe20000100a00 */
[----:B------:R0:W-:Y:S03]  /*352f0*/  STL.64 [R1+0x14d8], R18 ;  /* 0x0014d81201007387 */ /* 0x0001e60000100a00 */
[----:B0-----:R-:W3:Y:S01]  /*35300*/  LDL.LU.64 R18, [R1+0x3c48] ;  /* 0x003c480001127983 */ /* 0x001ee20000300a00 */
[----:B------:R-:W3:Y:S02]  /*35310*/  LDL.LU.64 R16, [R1+0x3c40] ;  /* 0x003c400001107983 */ /* 0x000ee40000300a00 */
[----:B------:R-:W-:Y:S02]  /*35320*/  IMAD.MOV.U32 R29, RZ, RZ, R5 ;  /* 0x000000ffff1d7224 */ /* 0x000fe400078e0005 */
[----:B------:R-:W4:Y:S03]  /*35330*/  LDL.LU.64 R6, [R1+0x3c38] ;  /* 0x003c380001067983 */ /* 0x000f260000300a00 */
[----:B------:R-:W-:Y:S01]  /*35340*/  STL [R1+0x3a98], R29 ;  /* 0x003a981d01007387 */ /* 0x000fe20000100800 */
[C---:B---3--:R-:W-:Y:S03]  /*35350*/  HMMA.16816.F32 R20, R12.reuse, R20, R16 ;  /* 0x000000140c14723c */ /* 0x048fe60000001810 */
[----:B------:R-:W3:Y:S11]  /*35360*/  LDL.LU.64 R16, [R1+0x3c30] ;  /* 0x003c300001107983 */ /* 0x000ef60000300a00 */
[----:B------:R-:W-:Y:S09]  /*35370*/  @!UPT UIADD3 URZ, URZ, URZ, URZ ;  /* 0x0000003f3f3ff290 */ /* 0x000ff2000fffe03f */
[----:B------:R0:W-:Y:S01]  /*35380*/  STL.64 [R1+0x14c0], R20 ;  /* 0x0014c01401007387 */ /* 0x0001e20000100a00 */
[----:B------:R1:W-:Y:S03]  /*35390*/  STL.64 [R1+0x14c8], R22 ;  /* 0x0014c81601007387 */ /* 0x0003e60000100a00 */
[----:B0-----:R-:W2:Y:S01]  /*353a0*/  LDL.LU.64 R20, [R1+0x2d0] ;  /* 0x0002d00001147983 */ /* 0x001ea20000300a00 */
[----:B-1----:R-:W2:Y:S02]  /*353b0*/  LDL.LU.64 R22, [R1+0x2d8] ;  /* 0x0002d80001167983 */ /* 0x002ea40000300a00 */
[----:B---3--:R-:W-:Y:S02]  /*353c0*/  IMAD.MOV.U32 R4, RZ, RZ, R17 ;  /* 0x000000ffff047224 */ /* 0x008fe400078e0011 */
[----:B------:R-:W-:Y:S02]  /*353d0*/  IMAD.MOV.U32 R5, RZ, RZ, R16 ;  /* 0x000000ffff057224 */ /* 0x000fe400078e0010 */
[----:B------:R-:W3:Y:S01]  /*353e0*/  LDL.LU.64 R16, [R1+0x2b0] ;  /* 0x0002b00001107983 */ /* 0x000ee20000300a00 */
[----:B------:R-:W2:Y:S03]  /*353f0*/  LDL.LU.64 R18, [R1+0x2b8] ;  /* 0x0002b80001127983 */ /* 0x000ea60000300a00 */
[----:B--2---:R-:W-:Y:S01]  /*35400*/  STL.64 [R1+0x3c18], R18 ;  /* 0x003c181201007387 */ /* 0x004fe20000100a00 */
[----:B---3--:R0:W-:Y:S03]  /*35410*/  STL.64 [R1+0x3c10], R16 ;  /* 0x003c101001007387 */ /* 0x0081e60000100a00 */
[----:B0-----:R-:W2:Y:S01]  /*35420*/  LDL.LU.64 R16, [R1+0x2c0] ;  /* 0x0002c00001107983 */ /* 0x001ea20000300a00 */
[----:B------:R-:W2:Y:S02]  /*35430*/  LDL.LU.64 R18, [R1+0x2c8] ;  /* 0x0002c80001127983 */ /* 0x000ea40000300a00 */
[----:B------:R-:W-:Y:S02]  /*35440*/  STL.64 [R1+0x3b08], R4 ;  /* 0x003b080401007387 */ /* 0x000fe40000100a00 */
[----:B------:R-:W3:Y:S02]  /*35450*/  LDL.64 R8, [R1+0x160] ;  /* 0x0001600001087983 */ /* 0x000ee40000100a00 */
[----:B---3--:R0:W-:Y:S04]  /*35460*/  STL.64 [R1+0x3af0], R8 ;  /* 0x003af00801007387 */ /* 0x0081e80000100a00 */
[----:B0-----:R-:W3:Y:S01]  /*35470*/  LDL.64 R8, [R1+0x20] ;  /* 0x0000200001087983 */ /* 0x001ee20000100a00 */
[----:B------:R-:W-:Y:S03]  /*35480*/  STL.64 [R1+0x3bb0], R10 ;  /* 0x003bb00a01007387 */ /* 0x000fe60000100a00 */
[----:B---3--:R0:W-:Y:S04]  /*35490*/  STL.64 [R1+0x3ba8], R8 ;  /* 0x003ba80801007387 */ /* 0x0081e80000100a00 */
[----:B0-----:R-:W3:Y:S04]  /*354a0*/  LDL R8, [R1+0x40] ;  /* 0x0000400001087983 */ /* 0x001ee80000100800 */
[----:B------:R-:W3:Y:S01]  /*354b0*/  LDL R9, [R1+0x44] ;  /* 0x0000440001097983 */ /* 0x000ee20000100800 */
[----:B------:R-:W-:Y:S03]  /*354c0*/  HMMA.16816.F32 R20, R12, R24, R20 ;  /* 0x000000180c14723c */ /* 0x000fe60000001814 */
[----:B---3--:R0:W-:Y:S04]  /*354d0*/  STL.64 [R1+0x3bc8], R8 ;  /* 0x003bc80801007387 */ /* 0x0081e80000100a00 */
[----:B0-----:R-:W3:Y:S04]  /*354e0*/  LDL R8, [R1+0x50] ;  /* 0x0000500001087983 */ /* 0x001ee80000100800 */
[----:B------:R-:W3:Y:S04]  /*354f0*/  LDL R9, [R1+0x54] ;  /* 0x0000540001097983 */ /* 0x000ee80000100800 */
[----:B---3--:R0:W-:Y:S04]  /*35500*/  STL.64 [R1+0x3be0], R8 ;  /* 0x003be00801007387 */ /* 0x0081e80000100a00 */
[----:B0-----:R-:W3:Y:S04]  /*35510*/  LDL R8, [R1+0x60] ;  /* 0x0000600001087983 */ /* 0x001ee80000100800 */
[----:B------:R-:W3:Y:S01]  /*35520*/  LDL R9, [R1+0x64] ;  /* 0x0000640001097983 */ /* 0x000ee20000100800 */
[----:B------:R0:W-:Y:S02]  /*35530*/  STL.64 [R1+0x14b0], R20 ;  /* 0x0014b01401007387 */ /* 0x0001e40000100a00 */
[----:B------:R-:W-:Y:S02]  /*35540*/  STL.64 [R1+0x14b8], R22 ;  /* 0x0014b81601007387 */ /* 0x000fe40000100a00 */
[----:B------:R-:W2:Y:S02]  /*35550*/  LDL.LU.64 R26, [R1+0x3c28] ;  /* 0x003c2800011a7983 */ /* 0x000ea40000300a00 */
[----:B0-----:R-:W-:-:S02]  /*35560*/  IMAD.MOV.U32 R21, RZ, RZ, R24 ;  /* 0x000000ffff157224 */ /* 0x001fc400078e0018 */
[----:B------:R-:W-:Y:S02]  /*35570*/  IMAD.MOV.U32 R20, RZ, RZ, R25 ;  /* 0x000000ffff147224 */ /* 0x000fe400078e0019 */
[----:B------:R-:W3:Y:S01]  /*35580*/  LDL.LU.64 R24, [R1+0x3c20] ;  /* 0x003c200001187983 */ /* 0x000ee20000300a00 */
[----:B--2---:R-:W-:Y:S02]  /*35590*/  IMAD.MOV.U32 R4, RZ, RZ, R27 ;  /* 0x000000ffff047224 */ /* 0x004fe400078e001b */
[----:B------:R-:W-:Y:S02]  /*355a0*/  IMAD.MOV.U32 R5, RZ, RZ, R26 ;  /* 0x000000ffff057224 */ /* 0x000fe400078e001a */
[C---:B---3--:R-:W-:Y:S03]  /*355b0*/  HMMA.16816.F32 R24, R12.reuse, R24, R16 ;  /* 0x000000180c18723c */ /* 0x048fe60000001810 */
[----:B------:R-:W-:Y:S01]  /*355c0*/  STL.64 [R1+0x3b20], R4 ;  /* 0x003b200401007387 */ /* 0x000fe20000100a00 */
[----:B------:R0:W-:Y:S03]  /*355d0*/  STL.64 [R1+0x3b00], R20 ;  /* 0x003b001401007387 */ /* 0x0001e60000100a00 */
[----:B0-----:R-:W2:Y:S01]  /*355e0*/  LDL.64 R20, [R1+0x70] ;  /* 0x0000700001147983 */ /* 0x001ea20000100a00 */
[----:B------:R-:W3:Y:S02]  /*355f0*/  LDL.LU.64 R18, [R1+0x3c18] ;  /* 0x003c180001127983 */ /* 0x000ee40000300a00 */
[----:B------:R-:W3:Y:S11]  /*35600*/  LDL.LU.64 R16, [R1+0x3c10] ;  /* 0x003c100001107983 */ /* 0x000ef60000300a00 */
[----:B------:R-:W-:Y:S02]  /*35610*/  @!UPT UIADD3 URZ, URZ, URZ, URZ ;  /* 0x0000003f3f3ff290 */ /* 0x000fe4000fffe03f */
[----:B------:R0:W-:Y:S01]  /*35620*/  STL.64 [R1+0x14a0], R24 ;  /* 0x0014a01801007387 */ /* 0x0001e20000100a00 */
[----:B------:R-:W-:Y:S03]  /*35630*/  STL.64 [R1+0x14a8], R26 ;  /* 0x0014a81a01007387 */ /* 0x000fe60000100a00 */
[----:B0-----:R-:W3:Y:S02]  /*35640*/  LDL.LU.64 R24, [R1+0x3c08] ;  /* 0x003c080001187983 */ /* 0x001ee40000300a00 */
[C---:B---3--:R-:W-:Y:S01]  /*35650*/  HMMA.16816.F32 R16, R12.reuse, R24, R16 ;  /* 0x000000180c10723c */ /* 0x048fe20000001810 */
[----:B------:R-:W-:Y:S11]  /*35660*/  IMAD.MOV.U32 R29, RZ, RZ, R25 ;  /* 0x000000ffff1d7224 */ /* 0x000ff600078e0019 */
[----:B------:R-:W-:Y:S11]  /*35670*/  @!UPT UIADD3 URZ, URZ, URZ, URZ ;  /* 0x0000003f3f3ff290 */ /* 0x000ff6000fffe03f */
[----:B------:R0:W-:Y:S01]  /*35680*/  STL.64 [R1+0x1490], R16 ;  /* 0x0014901001007387 */ /* 0x0001e20000100a00 */
[----:B------:R1:W-:Y:S03]  /*35690*/  STL.64 [R1+0x1498], R18 ;  /* 0x0014981201007387 */ /* 0x0003e60000100a00 */
[----:B0-----:R-:W2:Y:S01]  /*356a0*/  LDL.LU.64 R16, [R1+0x2a0] ;  /* 0x0002a00001107983 */ /* 0x001ea20000300a00 */
[----:B-1----:R-:W2:Y:S02]  /*356b0*/  LDL.LU.64 R18, [R1+0x2a8] ;  /* 0x0002a80001127983 */ /* 0x002ea40000300a00 */
[----:B------:R-:W3:Y:S02]  /*356c0*/  LDL.LU.64 R24, [R1+0x260] ;  /* 0x0002600001187983 */ /* 0x000ee40000300a00 */
[----:B------:R-:W2:Y:S02]  /*356d0*/  LDL.LU.64 R26, [R1+0x268] ;  /* 0x00026800011a7983 */ /* 0x000ea40000300a00 */
[----:B--2---:R-:W-:Y:S01]  /*356e0*/  STL.64 [R1+0x3bc0], R26 ;  /* 0x003bc01a01007387 */ /* 0x004fe20000100a00 */
[----:B---3--:R0:W-:Y:S03]  /*356f0*/  STL.64 [R1+0x3bb8], R24 ;  /* 0x003bb81801007387 */ /* 0x0081e60000100a00 */
[----:B0-----:R-:W2:Y:S01]  /*35700*/  LDL.LU.64 R24, [R1+0x270] ;  /* 0x0002700001187983 */ /* 0x001ea20000300a00 */
[----:B------:R-:W3:Y:S01]  /*35710*/  LDL.LU.64 R26, [R1+0x278] ;  /* 0x00027800011a7983 */ /* 0x000ee20000300a00 */
[----:B------:R-:W-:Y:S02]  /*35720*/  HMMA.16816.F32 R16, R12, R20, R16 ;  /* 0x000000140c10723c */ /* 0x000fe40000001810 */
[----:B---3--:R-:W-:Y:S01]  /*35730*/  STL.64 [R1+0x3bd8], R26 ;  /* 0x003bd81a01007387 */ /* 0x008fe20000100a00 */
[----:B--2---:R0:W-:Y:S03]  /*35740*/  STL.64 [R1+0x3bd0], R24 ;  /* 0x003bd01801007387 */ /* 0x0041e60000100a00 */
[----:B0-----:R-:W2:Y:S01]  /*35750*/  LDL.LU.64 R24, [R1+0x280] ;  /* 0x0002800001187983 */ /* 0x001ea20000300a00 */
[----:B------:R-:W3:Y:S02]  /*35760*/  LDL.LU.64 R26, [R1+0x288] ;  /* 0x00028800011a7983 */ /* 0x000ee40000300a00 */
[----:B----4-:R-:W-:-:S02]  /*35770*/  IMAD.MOV.U32 R4, RZ, RZ, R7 ;  /* 0x000000ffff047224 */ /* 0x010fc400078e0007 */
[----:B------:R-:W-:Y:S01]  /*35780*/  IMAD.MOV.U32 R5, RZ, RZ, R3 ;  /* 0x000000ffff057224 */ /* 0x000fe200078e0003 */
[----:B---3--:R-:W-:Y:S01]  /*35790*/  STL.64 [R1+0x3bf0], R26 ;  /* 0x003bf01a01007387 */ /* 0x008fe20000100a00 */
[----:B--2---:R0:W-:Y:S03]  /*357a0*/  STL.64 [R1+0x3be8], R24 ;  /* 0x003be81801007387 */ /* 0x0041e60000100a00 */
[----:B0-----:R-:W2:Y:S01]  /*357b0*/  LDL.LU.64 R24, [R1+0x290] ;  /* 0x0002900001187983 */ /* 0x001ea20000300a00 */
[----:B------:R-:W2:Y:S02]  /*357c0*/  LDL.LU.64 R26, [R1+0x298] ;  /* 0x00029800011a7983 */ /* 0x000ea40000300a00 */
[----:B------:R-:W3:Y:S02]  /*357d0*/  LDL.LU R7, [R1+0x3c04] ;  /* 0x003c040001077983 */ /* 0x000ee40000300800 */
[----:B------:R-:W-:Y:S02]  /*357e0*/  STL.64 [R1+0x3b38], R4 ;  /* 0x003b380401007387 */ /* 0x000fe40000100a00 */
[----:B------:R-:W-:Y:S01]  /*357f0*/  STL.64 [R1+0x1480], R16 ;  /* 0x0014801001007387 */ /* 0x000fe20000100a00 */
[----:B------:R0:W-:Y:S03]  /*35800*/  STL.64 [R1+0x1488], R18 ;  /* 0x0014881201007387 */ /* 0x0001e60000100a00 */
[----:B0-----:R-:W4:Y:S01]  /*35810*/  LDL.LU R19, [R1+0x3c00] ;  /* 0x003c000001137983 */ /* 0x001f220000300800 */
[----:B------:R-:W-:-:S02]  /*35820*/  IMAD.MOV.U32 R4, RZ, RZ, R28 ;  /* 0x000000ffff047224 */ /* 0x000fc400078e001c */
[----:B------:R-:W3:Y:S02]  /*35830*/  LDL.LU.64 R16, [R1+0x3bf8] ;  /* 0x003bf80001107983 */ /* 0x000ee40000300a00 */
[----:B------:R-:W-:Y:S02]  /*35840*/  IMAD.MOV.U32 R18, RZ, RZ, R20 ;  /* 0x000000ffff127224 */ /* 0x000fe400078e0014 */
[----:B------:R-:W-:Y:S02]  /*35850*/  IMAD.MOV.U32 R3, RZ, RZ, R21 ;  /* 0x000000ffff037224 */ /* 0x000fe400078e0015 */
[----:B------:R-:W3:Y:S01]  /*35860*/  LDL.LU.64 R20, [R1+0x250] ;  /* 0x0002500001147983 */ /* 0x000ee20000300a00 */
[----:B------:R-:W3:Y:S01]  /*35870*/  LDL.LU.64 R22, [R1+0x258] ;  /* 0x0002580001167983 */ /* 0x000ee20000300a00 */
[----:B--2---:R-:W-:Y:S01]  /*35880*/  HMMA.16816.F32 R8, R12, R8, R24 ;  /* 0x000000080c08723c */ /* 0x004fe20000001818 */
[----:B----4-:R-:W-:-:S05]  /*35890*/  IMAD.MOV.U32 R5, RZ, RZ, R19 ;  /* 0x000000ffff057224 */ /* 0x010fca00078e0013 */
[----:B------:R-:W-:Y:S01]  /*358a0*/  STL.64 [R1+0x3b50], R4 ;  /* 0x003b500401007387 */ /* 0x000fe20000100a00 */
[----:B------:R-:W2:Y:S02]  /*358b0*/  LDL.LU.64 R26, [R1+0x3bf0] ;  /* 0x003bf000011a7983 */ /* 0x000ea40000300a00 */
[----:B------:R-:W2:Y:S11]  /*358c0*/  LDL.LU.64 R24, [R1+0x3be8] ;  /* 0x003be80001187983 */ /* 0x000eb60000300a00 */
[----:B------:R-:W-:Y:S03]  /*358d0*/  @!UPT UIADD3 URZ, URZ, URZ, URZ ;  /* 0x0000003f3f3ff290 */ /* 0x000fe6000fffe03f */
[----:B------:R0:W-:Y:S01]  /*358e0*/  STL.64 [R1+0x1470], R8 ;  /* 0x0014700801007387 */ /* 0x0001e20000100a00 */
[----:B------:R2:W-:Y:S04]  /*358f0*/  STL.64 [R1+0x1478], R10 ;  /* 0x0014780a01007387 */ /* 0x0005e80000100a00 */
        /* <DEDUP_REMOVED lines=9> */
[----:B------:R-:W3:Y:S01]  /*35990*/  LDL.LU.64 R26, [R1+0x3bc0] ;  /* 0x003bc000011a7983 */ /* 0x000ee20000300a00 */
[----:B------:R-:W3:Y:S11]  /*359a0*/  LDL.LU.64 R24, [R1+0x3bb8] ;  /* 0x003bb80001187983 */ /* 0x000ef60000300a00 */
[----:B------:R-:W-:Y:S09]  /*359b0*/  @!UPT UIADD3 URZ, URZ, URZ, URZ ;  /* 0x0000003f3f3ff290 */ /* 0x000ff2000fffe03f */
[----:B------:R-:W-:Y:S01]  /*359c0*/  STL.64 [R1+0x1450], R8 ;  /* 0x0014500801007387 */ /* 0x000fe20000100a00 */
[----:B------:R0:W-:Y:S03]  /*359d0*/  STL.64 [R1+0x1458], R10 ;  /* 0x0014580a01007387 */ /* 0x0001e60000100a00 */
[----:B0-----:R-:W2:Y:S01]  /*359e0*/  LDL.LU.64 R10, [R1+0x3bb0] ;  /* 0x003bb000010a7983 */ /* 0x001ea20000300a00 */
[----:B------:R-:W4:Y:S01]  /*359f0*/  LDL.LU.64 R8, [R1+0x3ba8] ;  /* 0x003ba80001087983 */ /* 0x000f220000300a00 */
[C---:B---3--:R-:W-:Y:S08]  /*35a00*/  HMMA.16816.F32 R24, R12.reuse, R16, R24 ;  /* 0x000000100c18723c */ /* 0x048ff00000001818 */
[----:B----4-:R-:W-:Y:S01]  /*35a10*/  HMMA.16816.F32 R12, R12, R8, R20 ;  /* 0x000000080c0c723c */ /* 0x010fe20000001814 */
[----:B--2---:R-:W-:-:S02]  /*35a20*/  IMAD.MOV.U32 R4, RZ, RZ, R11 ;  /* 0x000000ffff047224 */ /* 0x004fc400078e000b */
[----:B------:R-:W-:-:S05]  /*35a30*/  IMAD.MOV.U32 R5, RZ, RZ, R10 ;  /* 0x000000ffff057224 */ /* 0x000fca00078e000a */
[----:B------:R0:W-:Y:S07]  /*35a40*/  STL.64 [R1+0x3b68], R4 ;  /* 0x003b680401007387 */ /* 0x0001ee0000100a00 */
[----:B------:R-:W-:Y:S02]  /*35a50*/  STL.64 [R1+0x1440], R24 ;  /* 0x0014401801007387 */ /* 0x000fe40000100a00 */
[----:B------:R1:W-:Y:S02]  /*35a60*/  STL.64 [R1+0x1448], R26 ;  /* 0x0014481a01007387 */ /* 0x0003e40000100a00 */
[----:B0-----:R-:W-:-:S02]  /*35a70*/  IMAD.MOV.U32 R4, RZ, RZ, R7 ;  /* 0x000000ffff047224 */ /* 0x001fc400078e0007 */
[----:B------:R-:W-:Y:S01]  /*35a80*/  IMAD.MOV.U32 R5, RZ, RZ, R6 ;  /* 0x000000ffff057224 */ /* 0x000fe200078e0006 */
[----:B-1----:R-:W2:Y:S01]  /*35a90*/  LDL.LU.64 R26, [R1+0x3ba0] ;  /* 0x003ba000011a7983 */ /* 0x002ea20000300a00 */
[----:B------:R-:W2:Y:S03]  /*35aa0*/  LDL.LU.64 R24, [R1+0x3b98] ;  /* 0x003b980001187983 */ /* 0x000ea60000300a00 */
[----:B------:R0:W-:Y:S04]  /*35ab0*/  STL.64 [R1+0x3b80], R4 ;  /* 0x003b800401007387 */ /* 0x0001e80000100a00 */
[----:B0-----:R-:W3:Y:S01]  /*35ac0*/  LDL.64 R4, [R1+0x1f0] ;  /* 0x0001f00001047983 */ /* 0x001ee20000100a00 */
[----:B------:R-:W-:Y:S02]  /*35ad0*/  STL.64 [R1+0x39d0], R16 ;  /* 0x0039d01001007387 */ /* 0x000fe40000100a00 */
[----:B------:R-:W-:Y:S02]  /*35ae0*/  STL.64 [R1+0x13c0], R12 ;  /* 0x0013c00c01007387 */ /* 0x000fe40000100a00 */
[----:B------:R-:W-:Y:S01]  /*35af0*/  STL.64 [R1+0x13c8], R14 ;  /* 0x0013c80e01007387 */ /* 0x000fe20000100a00 */
        /* <DEDUP_REMOVED lines=25> */
[----:B------:R-:W2:Y:S02]  /*35c90*/  LDL.LU.64 R22, [R1+0x11e8] ;  /* 0x0011e80001167983 */ /* 0x000ea40000300a00 */
[----:B------:R-:W-:-:S02]  /*35ca0*/  IMAD.MOV.U32 R28, RZ, RZ, R8 ;  /* 0x000000ffff1c7224 */ /* 0x000fc400078e0008 */
[----:B------:R-:W-:Y:S02]  /*35cb0*/  IMAD.MOV.U32 R19, RZ, RZ, R9 ;  /* 0x000000ffff137224 */ /* 0x000fe400078e0009 */
[----:B------:R-:W4:Y:S01]  /*35cc0*/  LDL.LU.64 R8, [R1+0xf70] ;  /* 0x000f700001087983 */ /* 0x000f220000300a00 */
[----:B------:R-:W4:Y:S02]  /*35cd0*/  LDL.LU.64 R10, [R1+0xf78] ;  /* 0x000f7800010a7983 */ /* 0x000f240000300a00 */
[----:B------:R-:W4:Y:S02]  /*35ce0*/  LDL.LU.64 R12, [R1+0xf50] ;  /* 0x000f5000010c7983 */ /* 0x000f240000300a00 */
[----:B------:R-:W4:Y:S01]  /*35cf0*/  LDL.LU.64 R14, [R1+0xf58] ;  /* 0x000f5800010e7983 */ /* 0x000f220000300a00 */
[----:B------:R-:W-:Y:S01]  /*35d00*/  STL.64 [R1+0x3a28], R18 ;  /* 0x003a281201007387 */ /* 0x000fe20000100a00 */
[----:B------:R-:W-:Y:S02]  /*35d10*/  IMAD.MOV.U32 R16, RZ, RZ, R2 ;  /* 0x000000ffff107224 */ /* 0x000fe400078e0002 */
[----:B------:R-:W-:-:S02]  /*35d20*/  IMAD.MOV.U32 R17, RZ, RZ, R0 ;  /* 0x000000ffff117224 */ /* 0x000fc400078e0000 */
[----:B---3--:R-:W-:Y:S02]  /*35d30*/  IMAD.MOV.U32 R2, RZ, RZ, R4 ;  /* 0x000000ffff027224 */ /* 0x008fe400078e0004 */
[----:B------:R-:W-:Y:S01]  /*35d40*/  IMAD.MOV.U32 R0, RZ, RZ, R5 ;  /* 0x000000ffff007224 */ /* 0x000fe200078e0005 */
[C---:B--2---:R-:W-:Y:S11]  /*35d50*/  HMMA.16816.F32 R20, R24.reuse, R4, R20 ;  /* 0x000000041814723c */ /* 0x044ff60000001814 */
[----:B------:R-:W-:Y:S11]  /*35d60*/  @!UPT UIADD3 URZ, URZ, URZ, URZ ;  /* 0x0000003f3f3ff290 */ /* 0x000ff6000fffe03f */
[----:B------:R-:W-:Y:S01]  /*35d70*/  @!UPT UIADD3 URZ, URZ, URZ, URZ ;  /* 0x0000003f3f3ff290 */ /* 0x000fe2000fffe03f */
        /* <DEDUP_REMOVED lines=44> */
[----:B------:R-:W-:Y:S03]  /*36040*/  STL.64 [R1+0x418], R6 ;  /* 0x0004180601007387 */ /* 0x000fe60000100a00 */
[----:B0-----:R-:W4:Y:S02]  /*36050*/  LDL.LU.64 R4, [R1+0x3af8] ;  /* 0x003af80001047983 */ /* 0x001f240000300a00 */
[C---:B----4-:R-:W-:Y:S11]  /*36060*/  HMMA.16816.F32 R8, R24.reuse, R4, R8 ;  /* 0x000000041808723c */ /* 0x050ff60000001808 */
[----:B------:R-:W-:Y:S11]  /*36070*/  @!UPT UIADD3 URZ, URZ, URZ, URZ ;  /* 0x0000003f3f3ff290 */ /* 0x000ff6000fffe03f */
[----:B------:R-:W-:Y:S01]  /*36080*/  @!UPT UIADD3 URZ, URZ, URZ, URZ ;  /* 0x0000003f3f3ff290 */ /* 0x000fe2000fffe03f */
[----:B------:R0:W-:Y:S01]  /*36090*/  STL.64 [R1+0x400], R8 ;  /* 0x0004000801007387 */ /* 0x0001e20000100a00 */
[----:B------:R-:W-:Y:S03]  /*360a0*/  STL.64 [R1+0x408], R10 ;  /* 0x0004080a01007387 */ /* 0x000fe60000100a00 */
[----:B0-----:R-:W3:Y:S01]  /*360b0*/  LDL.LU.64 R8, [R1+0x3af0] ;  /* 0x003af00001087983 */ /* 0x001ee20000300a00 */
[----:B------:R0:W-:Y:S03]  /*360c0*/  STL.64 [R1+0x3968], R4 ;  /* 0x0039680401007387 */ /* 0x0001e60000100a00 */
[----:B0-----:R-:W4:Y:S01]  /*360d0*/  LDL.LU.64 R4, [R1+0xf60] ;  /* 0x000f600001047983 */ /* 0x001f220000300a00 */
[----:B------:R-:W4:Y:S01]  /*360e0*/  LDL.LU.64 R6, [R1+0xf68] ;  /* 0x000f680001067983 */ /* 0x000f220000300a00 */
[C---:B---3--:R-:W-:Y:S08]  /*360f0*/  HMMA.16816.F32 R12, R24.reuse, R8, R12 ;  /* 0x00000008180c723c */ /* 0x048ff0000000180c */
[----:B----4-:R-:W-:Y:S07]  /*36100*/  HMMA.16816.F32 R16, R24, R16, R4 ;  /* 0x000000101810723c */ /* 0x010fee0000001804 */
[----:B------:R-:W-:-:S02]  /*36110*/  IMAD.MOV.U32 R7, RZ, RZ, R8 ;  /* 0x000000ffff077224 */ /* 0x000fc400078e0008 */
[----:B------:R-:W-:Y:S11]  /*36120*/  IMAD.MOV.U32 R6, RZ, RZ, R9 ;  /* 0x000000ffff067224 */ /* 0x000ff600078e0009 */
[----:B------:R-:W-:Y:S03]  /*36130*/  @!UPT UIADD3 URZ, URZ, URZ, URZ ;  /* 0x0000003f3f3ff290 */ /* 0x000fe6000fffe03f */
[----:B------:R-:W-:Y:S01]  /*36140*/  STL.64 [R1+0x3f0], R16 ;  /* 0x0003f01001007387 */ /* 0x000fe20000100a00 */
[----:B------:R-:W-:Y:S02]  /*36150*/  STL.64 [R1+0x3f8], R18 ;  /* 0x0003f81201007387 */ /* 0x000fe40000100a00 */
[----:B------:R-:W-:Y:S02]  /*36160*/  STL.64 [R1+0x3e0], R12 ;  /* 0x0003e00c01007387 */ /* 0x000fe40000100a00 */
[----:B------:R-:W-:Y:S01]  /*36170*/  STL.64 [R1+0x3e8], R14 ;  /* 0x0003e80e01007387 */ /* 0x000fe20000100a00 */
[----:B------:R-:W3:Y:S01]  /*36180*/  LDL.LU.64 R8, [R1+0xf40] ;  /* 0x000f400001087983 */ /* 0x000ee20000300a00 */
[----:B------:R-:W3:Y:S02]  /*36190*/  LDL.LU.64 R10, [R1+0xf48] ;  /* 0x000f4800010a7983 */ /* 0x000ee40000300a00 */
[----:B------:R-:W-:Y:S02]  /*361a0*/  STL.64 [R1+0x3aa8], R6 ;  /* 0x003aa80601007387 */ /* 0x000fe40000100a00 */
[----:B------:R-:W4:Y:S01]  /*361b0*/  LDL R4, [R1+0x120] ;  /* 0x0001200001047983 */ /* 0x000f220000100800 */
[----:B------:R-:W4:Y:S04]  /*361c0*/  LDL R5, [R1+0x124] ;  /* 0x0001240001057983 */ /* 0x000f280000100800 */
[----:B----4-:R0:W-:Y:S04]  /*361d0*/  STL.64 [R1+0x3ab8], R4 ;  /* 0x003ab80401007387 */ /* 0x0101e80000100a00 */
[----:B0-----:R-:W4:Y:S04]  /*361e0*/  LDL R4, [R1+0x130] ;  /* 0x0001300001047983 */ /* 0x001f280000100800 */
[----:B------:R-:W4:Y:S04]  /*361f0*/  LDL R5, [R1+0x134] ;  /* 0x0001340001057983 */ /* 0x000f280000100800 */
[----:B----4-:R0:W-:Y:S04]  /*36200*/  STL.64 [R1+0x3ad0], R4 ;  /* 0x003ad00401007387 */ /* 0x0101e80000100a00 */
[----:B0-----:R-:W4:Y:S01]  /*36210*/  LDL.64 R4, [R1+0x140] ;  /* 0x0001400001047983 */ /* 0x001f220000100a00 */
[----:B--2---:R-:W-:-:S02]  /*36220*/  IMAD.MOV.U32 R12, RZ, RZ, R21 ;  /* 0x000000ffff0c7224 */ /* 0x004fc400078e0015 */
[----:B------:R-:W-:Y:S01]  /*36230*/  IMAD.MOV.U32 R13, RZ, RZ, R20 ;  /* 0x000000ffff0d7224 */ /* 0x000fe200078e0014 */
[----:B----4-:R0:W-:Y:S04]  /*36240*/  STL.64 [R1+0x3ae0], R4 ;  /* 0x003ae00401007387 */ /* 0x0101e80000100a00 */
[----:B0-----:R-:W3:Y:S01]  /*36250*/  LDL.64 R4, [R1+0x150] ;  /* 0x0001500001047983 */ /* 0x001ee20000100a00 */
[----:B------:R-:W2:Y:S02]  /*36260*/  LDL.LU.64 R20, [R1+0xf30] ;  /* 0x000f300001147983 */ /* 0x000ea40000300a00 */
[----:B------:R-:W2:Y:S02]  /*36270*/  LDL.LU.64 R22, [R1+0xf38] ;  /* 0x000f380001167983 */ /* 0x000ea40000300a00 */
[----:B------:R0:W-:Y:S02]  /*36280*/  STL.64 [R1+0x3a30], R12 ;  /* 0x003a300c01007387 */ /* 0x0001e40000100a00 */
[----:B0-----:R-:W4:Y:S04]  /*36290*/  LDL.64 R12, [R1+0x110] ;  /* 0x00011000010c7983 */ /* 0x001f280000100a00 */
[----:B----4-:R0:W-:Y:S04]  /*362a0*/  STL.64 [R1+0x3ab0], R12 ;  /* 0x003ab00c01007387 */ /* 0x0101e80000100a00 */
[----:B0-----:R-:W4:Y:S01]  /*362b0*/  LDL.LU.64 R12, [R1+0xf10] ;  /* 0x000f1000010c7983 */ /* 0x001f220000300a00 */
[----:B------:R-:W2:Y:S01]  /*362c0*/  LDL.LU.64 R14, [R1+0xf18] ;  /* 0x000f1800010e7983 */ /* 0x000ea20000300a00 */
[----:B---3--:R-:W-:Y:S02]  /*362d0*/  HMMA.16816.F32 R8, R24, R4, R8 ;  /* 0x000000041808723c */ /* 0x008fe40000001808 */
[----:B--2---:R-:W-:Y:S01]  /*362e0*/  STL.64 [R1+0x3ac8], R14 ;  /* 0x003ac80e01007387 */ /* 0x004fe20000100a00 */
[----:B----4-:R0:W-:Y:S03]  /*362f0*/  STL.64 [R1+0x3ac0], R12 ;  /* 0x003ac00c01007387 */ /* 0x0101e60000100a00 */
[----:B0-----:R-:W2:Y:S01]  /*36300*/  LDL.LU.64 R12, [R1+0xf20] ;  /* 0x000f2000010c7983 */ /* 0x001ea20000300a00 */
[----:B------:R-:W2:Y:S02]  /*36310*/  LDL.LU.64 R14, [R1+0xf28] ;  /* 0x000f2800010e7983 */ /* 0x000ea40000300a00 */
[----:B------:R-:W3:Y:S02]  /*36320*/  LDL R16, [R1+0xb0] ;  /* 0x0000b00001107983 */ /* 0x000ee40000100800 */
[----:B------:R-:W3:Y:S02]  /*36330*/  LDL R17, [R1+0xb4] ;  /* 0x0000b40001117983 */ /* 0x000ee40000100800 */
[----:B---3--:R0:W-:Y:S04]  /*36340*/  STL.64 [R1+0x3a38], R16 ;  /* 0x003a381001007387 */ /* 0x0081e80000100a00 */
[----:B0-----:R-:W3:Y:S01]  /*36350*/  LDL.LU.64 R16, [R1+0xf00] ;  /* 0x000f000001107983 */ /* 0x001ee20000300a00 */
[----:B------:R-:W3:Y:S05]  /*36360*/  LDL.LU.64 R18, [R1+0xf08] ;  /* 0x000f080001127983 */ /* 0x000eea0000300a00 */
[----:B------:R0:W-:Y:S02]  /*36370*/  STL.64 [R1+0x3d0], R8 ;  /* 0x0003d00801007387 */ /* 0x0001e40000100a00 */
[----:B------:R1:W-:Y:S01]  /*36380*/  STL.64 [R1+0x3d8], R10 ;  /* 0x0003d80a01007387 */ /* 0x0003e20000100a00 */
[----:B0-----:R-:W4:Y:S01]  /*36390*/  LDL.LU.64 R8, [R1+0x3ae8] ;  /* 0x003ae80001087983 */ /* 0x001f220000300a00 */
[----:B-1----:R-:W-:-:S02]  /*363a0*/  IMAD.MOV.U32 R11, RZ, RZ, R4 ;  /* 0x000000ffff0b7224 */ /* 0x002fc400078e0004 */
[----:B------:R-:W-:Y:S02]  /*363b0*/  IMAD.MOV.U32 R10, RZ, RZ, R5 ;  /* 0x000000ffff0a7224 */ /* 0x000fe400078e0005 */
[----:B------:R-:W2:Y:S02]  /*363c0*/  LDL.LU.64 R4, [R1+0x3ae0] ;  /* 0x003ae00001047983 */ /* 0x000ea40000300a00 */
[C---:B--2---:R-:W-:Y:S11]  /*363d0*/  HMMA.16816.F32 R20, R24.reuse, R4, R20 ;  /* 0x000000041814723c */ /* 0x044ff60000001814 */
[----:B------:R-:W-:Y:S11]  /*363e0*/  @!UPT UIADD3 URZ, URZ, URZ, URZ ;  /* 0x0000003f3f3ff290 */ /* 0x000ff6000fffe03f */
[----:B------:R-:W-:Y:S01]  /*363f0*/  @!UPT UIADD3 URZ, URZ, URZ, URZ ;  /* 0x0000003f3f3ff290 */ /* 0x000fe2000fffe03f */
[----:B------:R0:W-:Y:S01]  /*36400*/  STL.64 [R1+0x3c0], R20 ;  /* 0x0003c01401007387 */ /* 0x0001e20000100a00 */
[----:B------:R1:W-:Y:S02]  /*36410*/  STL.64 [R1+0x3c8], R22 ;  /* 0x0003c81601007387 */ /* 0x0003e40000100a00 */
[----:B0-----:R-:W-:Y:S01]  /*36420*/  IMAD.MOV.U32 R21, RZ, RZ, R4 ;  /* 0x000000ffff157224 */ /* 0x001fe200078e0004 */
[----:B-1----:R-:W2:Y:S01]  /*36430*/  LDL.LU.64 R22, [R1+0x3ad8] ;  /* 0x003ad80001167983 */ /* 0x002ea20000300a00 */
[----:B------:R-:W-:Y:S02]  /*36440*/  IMAD.MOV.U32 R20, RZ, RZ, R5 ;  /* 0x000000ffff147224 */ /* 0x000fe400078e0005 */
[----:B------:R-:W2:Y:S03]  /*36450*/  LDL.LU.64 R4, [R1+0x3ad0] ;  /* 0x003ad00001047983 */ /* 0x000ea60000300a00 */
[----:B------:R-:W-:Y:S01]  /*36460*/  STL.64 [R1+0x39f8], R20 ;  /* 0x0039f81401007387 */ /* 0x000fe20000100a00 */
[C---:B--2---:R-:W-:Y:S03]  /*36470*/  HMMA.16816.F32 R4, R24.reuse, R4, R12 ;  /* 0x000000041804723c */ /* 0x044fe6000000180c */
[----:B------:R-:W2:Y:S01]  /*36480*/  LDL.LU.64 R14, [R1+0x3ac8] ;  /* 0x003ac800010e7983 */ /* 0x000ea20000300a00 */
[----:B------:R-:W2:Y:S11]  /*36490*/  LDL.LU.64 R12, [R1+0x3ac0] ;  /* 0x003ac000010c7983 */ /* 0x000eb60000300a00 */
[----:B------:R-:W-:Y:S08]  /*364a0*/  @!UPT UIADD3 URZ, URZ, URZ, URZ ;  /* 0x0000003f3f3ff290 */ /* 0x000ff0000fffe03f */
[----:B------:R0:W-:Y:S01]  /*364b0*/  STL.64 [R1+0x3b0], R4 ;  /* 0x0003b00401007387 */ /* 0x0001e20000100a00 */
[----:B------:R2:W-:Y:S03]  /*364c0*/  STL.64 [R1+0x3b8], R6 ;  /* 0x0003b80601007387 */ /* 0x0005e60000100a00 */
[----:B0-----:R-:W2:Y:S02]  /*364d0*/  LDL.LU.64 R4, [R1+0x3ab8] ;  /* 0x003ab80001047983 */ /* 0x001ea40000300a00 */
[C---:B--2---:R-:W-:Y:S02]  /*364e0*/  HMMA.16816.F32 R4, R24.reuse, R4, R12 ;  /* 0x000000041804723c */ /* 0x044fe4000000180c */
[----:B------:R-:W3:Y:S11]  /*364f0*/  LDL.LU.64 R12, [R1+0x3ab0] ;  /* 0x003ab000010c7983 */ /* 0x000ef60000300a00 */
[----:B------:R-:W-:Y:S10]  /*36500*/  @!UPT UIADD3 URZ, URZ, URZ, URZ ;  /* 0x0000003f3f3ff290 */ /* 0x000ff4000fffe03f */
[----:B------:R-:W-:Y:S01]  /*36510*/  STL.64 [R1+0x3a0], R4 ;  /* 0x0003a00401007387 */ /* 0x000fe20000100a00 */
[----:B------:R0:W-:Y:S03]  /*36520*/  STL.64 [R1+0x3a8], R6 ;  /* 0x0003a80601007387 */ /* 0x0001e60000100a00 */
[----:B0-----:R-:W2:Y:S01]  /*36530*/  LDL.LU.64 R6, [R1+0x3aa8] ;  /* 0x003aa80001067983 */ /* 0x001ea20000300a00 */
[----:B---3--:R-:W-:Y:S11]  /*36540*/  HMMA.16816.F32 R16, R24, R12, R16 ;  /* 0x0000000c1810723c */ /* 0x008ff60000001810 */
[----:B------:R-:W-:Y:S11]  /*36550*/  @!UPT UIADD3 URZ, URZ, URZ, URZ ;  /* 0x0000003f3f3ff290 */ /* 0x000ff6000fffe03f */
[----:B------:R-:W-:Y:S01]  /*36560*/  @!UPT UIADD3 URZ, URZ, URZ, URZ ;  /* 0x0000003f3f3ff290 */ /* 0x000fe2000fffe03f */
[----:B------:R0:W-:Y:S01]  /*36570*/  STL.64 [R1+0x390], R16 ;  /* 0x0003901001007387 */ /* 0x0001e20000100a00 */
[----:B------:R1:W-:Y:S03]  /*36580*/  STL.64 [R1+0x398], R18 ;  /* 0x0003981201007387 */ /* 0x0003e60000100a00 */
[----:B0-----:R-:W3:Y:S01]  /*36590*/  LDL.LU.64 R16, [R1+0xeb0] ;  /* 0x000eb00001107983 */ /* 0x001ee20000300a00 */
[----:B-1----:R-:W2:Y:S03]  /*365a0*/  LDL.LU.64 R18, [R1+0xeb8] ;  /* 0x000eb80001127983 */ /* 0x002ea60000300a00 */
[----:B--2---:R-:W-:Y:S01]  /*365b0*/  STL.64 [R1+0x3a48], R18 ;  /* 0x003a481201007387 */ /* 0x004fe20000100a00 */
[----:B---3--:R0:W-:Y:S03]  /*365c0*/  STL.64 [R1+0x3a40], R16 ;  /* 0x003a401001007387 */ /* 0x0081e60000100a00 */
[----:B0-----:R-:W2:Y:S04]  /*365d0*/  LDL R16, [R1+0xd0] ;  /* 0x0000d00001107983 */ /* 0x001ea80000100800 */
[----:B------:R-:W2:Y:S01]  /*365e0*/  LDL R17, [R1+0xd4] ;  /* 0x0000d40001117983 */ /* 0x000ea20000100800 */
[----:B------:R-:W-:-:S02]  /*365f0*/  IMAD.MOV.U32 R5, RZ, RZ, R12 ;  /* 0x000000ffff057224 */ /* 0x000fc400078e000c */
[----:B------:R-:W-:Y:S01]  /*36600*/  IMAD.MOV.U32 R4, RZ, RZ, R13 ;  /* 0x000000ffff047224 */ /* 0x000fe200078e000d */
[----:B--2---:R4:W-:Y:S02]  /*36610*/  STL.64 [R1+0x3a60], R16 ;  /* 0x003a601001007387 */ /* 0x0049e40000100a00 */
[----:B----4-:R-:W-:Y:S02]  /*36620*/  IMAD.MOV.U32 R16, RZ, RZ, R8 ;  /* 0x000000ffff107224 */ /* 0x010fe400078e0008 */
[----:B------:R-:W-:Y:S01]  /*36630*/  IMAD.MOV.U32 R17, RZ, RZ, R9 ;  /* 0x000000ffff117224 */ /* 0x000fe200078e0009 */
[----:B------:R-:W2:Y:S01]  /*36640*/  LDL.LU R8, [R1+0x3aa0] ;  /* 0x003aa00001087983 */ /* 0x000ea20000300800 */
[----:B------:R-:W2:Y:S03]  /*36650*/  LDL.LU R9, [R1+0x3a9c] ;  /* 0x003a9c0001097983 */ /* 0x000ea60000300800 */
[----:B------:R0:W-:Y:S02]  /*36660*/  STL.64 [R1+0x3a78], R16 ;  /* 0x003a781001007387 */ /* 0x0001e40000100a00 */
[----:B0-----:R-:W-:-:S02]  /*36670*/  IMAD.MOV.U32 R16, RZ, RZ, R23 ;  /* 0x000000ffff107224 */ /* 0x001fc400078e0017 */
[----:B------:R-:W-:-:S05]  /*36680*/  IMAD.MOV.U32 R17, RZ, RZ, R22 ;  /* 0x000000ffff117224 */ /* 0x000fca00078e0016 */
        /* <DEDUP_REMOVED lines=18> */
[----:B------:R-:W4:Y:S01]  /*367b0*/  LDL.LU.64 R22, [R1+0xe98] ;  /* 0x000e980001167983 */ /* 0x000f220000300a00 */
[----:B------:R-:W-:Y:S01]  /*367c0*/  STL.64 [R1+0x3980], R6 ;  /* 0x0039800601007387 */ /* 0x000fe20000100a00 */
[----:B------:R0:W-:Y:S03]  /*367d0*/  STL.64 [R1+0x3978], R4 ;  /* 0x0039780401007387 */ /* 0x0001e60000100a00 */
[----:B0-----:R-:W3:Y:S01]  /*367e0*/  LDL.64 R4, [R1+0x60] ;  /* 0x0000600001047983 */ /* 0x001ee20000100a00 */
[----:B--2---:R-:W-:Y:S03]  /*367f0*/  HMMA.16816.F32 R16, R24, R8, R16 ;  /* 0x000000081810723c */ /* 0x004fe60000001810 */
[----:B---3--:R0:W-:Y:S04]  /*36800*/  STL.64 [R1+0x3a00], R4 ;  /* 0x003a000401007387 */ /* 0x0081e80000100a00 */
[----:B0-----:R-:W2:Y:S01]  /*36810*/  LDL R4, [R1+0x80] ;  /* 0x0000800001047983 */ /* 0x001ea20000100800 */
[----:B------:R-:W-:-:S02]  /*36820*/  IMAD.MOV.U32 R5, RZ, RZ, R29 ;  /* 0x000000ffff057224 */ /* 0x000fc400078e001d */
[----:B------:R-:W3:Y:S03]  /*36830*/  LDL.LU R29, [R1+0x3a98] ;  /* 0x003a9800011d7983 */ /* 0x000ee60000300800 */
[----:B--2---:R0:W-:Y:S04]  /*36840*/  STL.64 [R1+0x3a18], R4 ;  /* 0x003a180401007387 */ /* 0x0041e80000100a00 */
[----:B0-----:R-:W2:Y:S06]  /*36850*/  LDL.64 R4, [R1+0x90] ;  /* 0x0000900001047983 */ /* 0x001eac0000100a00 */
[----:B------:R0:W-:Y:S02]  /*36860*/  STL.64 [R1+0x380], R16 ;  /* 0x0003801001007387 */ /* 0x0001e40000100a00 */
[----:B------:R-:W-:Y:S01]  /*36870*/  STL.64 [R1+0x388], R18 ;  /* 0x0003881201007387 */ /* 0x000fe20000100a00 */
[----:B0-----:R-:W2:Y:S01]  /*36880*/  LDL.LU.64 R16, [R1+0x3a90] ;  /* 0x003a900001107983 */ /* 0x001ea20000300a00 */
[----:B------:R0:W-:Y:S02]  /*36890*/  STL [R1+0x38fc], R8 ;  /* 0x0038fc0801007387 */ /* 0x0001e40000100800 */
[----:B------:R-:W-:Y:S02]  /*368a0*/  STL [R1+0x38f8], R9 ;  /* 0x0038f80901007387 */ /* 0x000fe40000100800 */
[----:B------:R-:W-:Y:S01]  /*368b0*/  STL.64 [R1+0x3a20], R10 ;  /* 0x003a200a01007387 */ /* 0x000fe20000100a00 */
[----:B0-----:R-:W3:Y:S01]  /*368c0*/  LDL R8, [R1+0xc0] ;  /* 0x0000c00001087983 */ /* 0x001ee20000100800 */
        /* <DEDUP_REMOVED lines=14> */
[----:B--2---:R-:W-:Y:S02]  /*369b0*/  HMMA.16816.F32 R16, R24, R16, R12 ;  /* 0x000000101810723c */ /* 0x004fe4000000180c */
[----:B------:R-:W2:Y:S01]  /*369c0*/  LDL.LU.64 R14, [R1+0x3a58] ;  /* 0x003a5800010e7983 */ /* 0x000ea20000300a00 */
[----:B------:R-:W2:Y:S11]  /*369d0*/  LDL.LU.64 R12, [R1+0x3a50] ;  /* 0x003a5000010c7983 */ /* 0x000eb60000300a00 */
[----:B------:R-:W-:Y:S09]  /*369e0*/  @!UPT UIADD3 URZ, URZ, URZ, URZ ;  /* 0x0000003f3f3ff290 */ /* 0x000ff2000fffe03f */
[----:B------:R-:W-:Y:S01]  /*369f0*/  STL.64 [R1+0x350], R16 ;  /* 0x0003501001007387 */ /* 0x000fe20000100a00 */
[----:B------:R0:W-:Y:S03]  /*36a00*/  STL.64 [R1+0x358], R18 ;  /* 0x0003581201007387 */ /* 0x0001e60000100a00 */
[----:B0-----:R-:W2:Y:S01]  /*36a10*/  LDL.LU.64 R18, [R1+0x3a48] ;  /* 0x003a480001127983 */ /* 0x001ea20000300a00 */
[----:B------:R-:W2:Y:S02]  /*36a20*/  LDL.LU.64 R16, [R1+0x3a40] ;  /* 0x003a400001107983 */ /* 0x000ea40000300a00 */
[----:B---3--:R-:W-:-:S07]  /*36a30*/  IMAD.MOV.U32 R9, RZ, RZ, R29 ;  /* 0x000000ffff097224 */ /* 0x008fce00078e001d */
[C---:B--2---:R-:W-:Y:S01]  /*36a40*/  HMMA.16816.F32 R8, R24.reuse, R8, R16 ;  /* 0x000000081808723c */ /* 0x044fe20000001810 */
[----:B------:R-:W2:Y:S11]  /*36a50*/  LDL.LU.64 R16, [R1+0x3a38] ;  /* 0x003a380001107983 */ /* 0x000eb60000300a00 */
[----:B------:R-:W-:Y:S11]  /*36a60*/  @!UPT UIADD3 URZ, URZ, URZ, URZ ;  /* 0x0000003f3f3ff290 */ /* 0x000ff6000fffe03f */
[----:B------:R0:W-:Y:S01]  /*36a70*/  STL.64 [R1+0x340], R8 ;  /* 0x0003400801007387 */ /* 0x0001e20000100a00 */
[----:B------:R1:W-:Y:S03]  /*36a80*/  STL.64 [R1+0x348], R10 ;  /* 0x0003480a01007387 */ /* 0x0003e60000100a00 */
[----:B0-----:R-:W3:Y:S01]  /*36a90*/  LDL.LU.64 R8, [R1+0xe80] ;  /* 0x000e800001087983 */ /* 0x001ee20000300a00 */
[----:B-1----:R-:W3:Y:S01]  /*36aa0*/  LDL.LU.64 R10, [R1+0xe88] ;  /* 0x000e8800010a7983 */ /* 0x002ee20000300a00 */
[C---:B--2---:R-:W-:Y:S02]  /*36ab0*/  HMMA.16816.F32 R16, R24.reuse, R16, R12 ;  /* 0x000000101810723c */ /* 0x044fe4000000180c */
[----:B------:R-:W4:Y:S11]  /*36ac0*/  LDL.LU.64 R12, [R1+0x3a30] ;  /* 0x003a3000010c7983 */ /* 0x000f360000300a00 */
[----:B------:R-:W-:Y:S10]  /*36ad0*/  @!UPT UIADD3 URZ, URZ, URZ, URZ ;  /* 0x0000003f3f3ff290 */ /* 0x000ff4000fffe03f */
[----:B------:R-:W-:Y:S01]  /*36ae0*/  STL.64 [R1+0x330], R16 ;  /* 0x0003301001007387 */ /* 0x000fe20000100a00 */
[----:B------:R0:W-:Y:S03]  /*36af0*/  STL.64 [R1+0x338], R18 ;  /* 0x0003381201007387 */ /* 0x0001e60000100a00 */
[----:B0-----:R-:W2:Y:S01]  /*36b00*/  LDL.LU.64 R18, [R1+0x3a28] ;  /* 0x003a280001127983 */ /* 0x001ea20000300a00 */
[C---:B----4-:R-:W-:Y:S03]  /*36b10*/  HMMA.16816.F32 R12, R24.reuse, R12, R20 ;  /* 0x0000000c180c723c */ /* 0x050fe60000001814 */
[----:B------:R-:W4:Y:S01]  /*36b20*/  LDL.LU.64 R20, [R1+0xe60] ;  /* 0x000e600001147983 */ /* 0x000f220000300a00 */
[----:B------:R-:W2:Y:S11]  /*36b30*/  LDL.LU.64 R22, [R1+0xe68] ;  /* 0x000e680001167983 */ /* 0x000eb60000300a00 */
[----:B------:R-:W-:Y:S08]  /*36b40*/  @!UPT UIADD3 URZ, URZ, URZ, URZ ;  /* 0x0000003f3f3ff290 */ /* 0x000ff0000fffe03f */
[----:B------:R-:W-:Y:S01]  /*36b50*/  STL.64 [R1+0x320], R12 ;  /* 0x0003200c01007387 */ /* 0x000fe20000100a00 */
[----:B------:R-:W-:Y:S03]  /*36b60*/  STL.64 [R1+0x328], R14 ;  /* 0x0003280e01007387 */ /* 0x000fe60000100a00 */
[----:B--2---:R-:W-:Y:S01]  /*36b70*/  STL.64 [R1+0x3a10], R22 ;  /* 0x003a101601007387 */ /* 0x004fe20000100a00 */
[----:B----4-:R0:W-:Y:S03]  /*36b80*/  STL.64 [R1+0x3a08], R20 ;  /* 0x003a081401007387 */ /* 0x0101e60000100a00 */
[----:B0-----:R-:W2:Y:S01]  /*36b90*/  LDL.LU.64 R20, [R1+0xe70] ;  /* 0x000e700001147983 */ /* 0x001ea20000300a00 */
[----:B------:R-:W2:Y:S02]  /*36ba0*/  LDL.LU.64 R22, [R1+0xe78] ;  /* 0x000e780001167983 */ /* 0x000ea40000300a00 */
[----:B------:R-:W4:Y:S01]  /*36bb0*/  LDL.64 R16, [R1+0x40] ;  /* 0x0000400001107983 */ /* 0x000f220000100a00 */
[----:B---3--:R-:W-:Y:S01]  /*36bc0*/  HMMA.16816.F32 R8, R24, R4, R8 ;  /* 0x000000041808723c */ /* 0x008fe20000001808 */
[----:B------:R-:W-:-:S02]  /*36bd0*/  IMAD.MOV.U32 R12, RZ, RZ, R28 ;  /* 0x000000ffff0c7224 */ /* 0x000fc400078e001c */
[----:B------:R-:W-:Y:S01]  /*36be0*/  IMAD.MOV.U32 R13, RZ, RZ, R19 ;  /* 0x000000ffff0d7224 */ /* 0x000fe200078e0013 */
[----:B----4-:R0:W-:Y:S04]  /*36bf0*/  STL.64 [R1+0x39e0], R16 ;  /* 0x0039e01001007387 */ /* 0x0101e80000100a00 */
[----:B0-----:R-:W3:Y:S01]  /*36c00*/  LDL.64 R16, [R1+0x50] ;  /* 0x0000500001107983 */ /* 0x001ee20000100a00 */
[----:B------:R0:W-:Y:S03]  /*36c10*/  STL.64 [R1+0x39d8], R12 ;  /* 0x0039d80c01007387 */ /* 0x0001e60000100a00 */
[----:B0-----:R-:W4:Y:S01]  /*36c20*/  LDL.LU.64 R12, [R1+0xe50] ;  /* 0x000e5000010c7983 */ /* 0x001f220000300a00 */
[----:B------:R-:W4:Y:S10]  /*36c30*/  LDL.LU.64 R14, [R1+0xe58] ;  /* 0x000e5800010e7983 */ /* 0x000f340000300a00 */
[----:B------:R0:W-:Y:S02]  /*36c40*/  STL.64 [R1+0x310], R8 ;  /* 0x0003100801007387 */ /* 0x0001e40000100a00 */
[----:B------:R1:W-:Y:S02]  /*36c50*/  STL.64 [R1+0x318], R10 ;  /* 0x0003180a01007387 */ /* 0x0003e40000100a00 */
[----:B0-----:R-:W-:Y:S01]  /*36c60*/  IMAD.MOV.U32 R8, RZ, RZ, R4 ;  /* 0x000000ffff087224 */ /* 0x001fe200078e0004 */
[----:B-1----:R-:W2:Y:S01]  /*36c70*/  LDL.LU.64 R10, [R1+0x3a20] ;  /* 0x003a2000010a7983 */ /* 0x002ea20000300a00 */
[----:B------:R-:W-:-:S02]  /*36c80*/  IMAD.MOV.U32 R9, RZ, RZ, R5 ;  /* 0x000000ffff097224 */ /* 0x000fc400078e0005 */
[----:B------:R-:W3:Y:S03]  /*36c90*/  LDL.LU.64 R4, [R1+0x3a18] ;  /* 0x003a180001047983 */ /* 0x000ee60000300a00 */
[----:B------:R0:W-:Y:S04]  /*36ca0*/  STL.64 [R1+0x3910], R8 ;  /* 0x0039100801007387 */ /* 0x0001e80000100a00 */
[----:B--2---:R-:W-:Y:S01]  /*36cb0*/  STL.64 [R1+0x39b0], R10 ;  /* 0x0039b00a01007387 */ /* 0x004fe20000100a00 */
[----:B---3--:R-:W-:Y:S01]  /*36cc0*/  HMMA.16816.F32 R4, R24, R4, R20 ;  /* 0x000000041804723c */ /* 0x008fe20000001814 */
[----:B------:R-:W2:Y:S02]  /*36cd0*/  LDL.LU.64 R22, [R1+0x3a10] ;  /* 0x003a100001167983 */ /* 0x000ea40000300a00 */
[----:B------:R-:W2:Y:S01]  /*36ce0*/  LDL.LU.64 R20, [R1+0x3a08] ;  /* 0x003a080001147983 */ /* 0x000ea20000300a00 */
[----:B0-----:R-:W-:Y:S11]  /*36cf0*/  IMAD.MOV.U32 R8, RZ, RZ, R18 ;  /* 0x000000ffff087224 */ /* 0x001ff600078e0012 */
[----:B------:R-:W-:Y:S08]  /*36d00*/  @!UPT UIADD3 URZ, URZ, URZ, URZ ;  /* 0x0000003f3f3ff290 */ /* 0x000ff0000fffe03f */
[----:B------:R0:W-:Y:S01]  /*36d10*/  STL.64 [R1+0x300], R4 ;  /* 0x0003000401007387 */ /* 0x0001e20000100a00 */
[----:B------:R-:W-:Y:S03]  /*36d20*/  STL.64 [R1+0x308], R6 ;  /* 0x0003080601007387 */ /* 0x000fe60000100a00 */
[----:B0-----:R-:W4:Y:S01]  /*36d30*/  LDL.LU.64 R4, [R1+0x3a00] ;  /* 0x003a000001047983 */ /* 0x001f220000300a00 */
[----:B------:R-:W-:-:S07]  /*36d40*/  IMAD.MOV.U32 R9, RZ, RZ, R3 ;  /* 0x000000ffff097224 */ /* 0x000fce00078e0003 */
[C---:B--2---:R-:W-:Y:S01]  /*36d50*/  HMMA.16816.F32 R8, R24.reuse, R8, R20 ;  /* 0x000000081808723c */ /* 0x044fe20000001814 */
[----:B------:R-:W2:Y:S11]  /*36d60*/  LDL.LU.64 R20, [R1+0x39f8] ;  /* 0x0039f80001147983 */ /* 0x000eb60000300a00 */
[----:B------:R-:W-:Y:S11]  /*36d70*/  @!UPT UIADD3 URZ, URZ, URZ, URZ ;  /* 0x0000003f3f3ff290 */ /* 0x000ff6000fffe03f */
[----:B------:R-:W-:Y:S01]  /*36d80*/  STL.64 [R1+0x2f0], R8 ;  /* 0x0002f00801007387 */ /* 0x000fe20000100a00 */
[----:B------:R4:W-:Y:S02]  /*36d90*/  STL.64 [R1+0x2f8], R10 ;  /* 0x0002f80a01007387 */ /* 0x0009e40000100a00 */
[C---:B----4-:R-:W-:Y:S01]  /*36da0*/  HMMA.16816.F32 R8, R24.reuse, R4, R12 ;  /* 0x000000041808723c */ /* 0x050fe2000000180c */
[----:B------:R-:W-:Y:S02]  /*36db0*/  IMAD.MOV.U32 R22, RZ, RZ, R4 ;  /* 0x000000ffff167224 */ /* 0x000fe400078e0004 */
[----:B------:R-:W-:Y:S11]  /*36dc0*/  IMAD.MOV.U32 R3, RZ, RZ, R5 ;  /* 0x000000ffff037224 */ /* 0x000ff600078e0005 */
[----:B------:R-:W-:Y:S09]  /*36dd0*/  @!UPT UIADD3 URZ, URZ, URZ, URZ ;  /* 0x0000003f3f3ff290 */ /* 0x000ff2000fffe03f */
[----:B------:R-:W-:Y:S01]  /*36de0*/  STL.64 [R1+0x2e0], R8 ;  /* 0x0002e00801007387 */ /* 0x000fe20000100a00 */
[----:B------:R-:W-:Y:S02]  /*36df0*/  STL.64 [R1+0x2e8], R10 ;  /* 0x0002e80a01007387 */ /* 0x000fe40000100a00 */
[----:B------:R-:W-:Y:S01]  /*36e00*/  STL [R1+0x39f0], R22 ;  /* 0x0039f01601007387 */ /* 0x000fe20000100800 */
[----:B--2---:R0:W-:Y:S04]  /*36e10*/  STL.64 [R1+0x39e8], R20 ;  /* 0x0039e81401007387 */ /* 0x0041e80000100a00 */
[----:B0-----:R-:W2:Y:S01]  /*36e20*/  LDL.LU.64 R20, [R1+0xe40] ;  /* 0x000e400001147983 */ /* 0x001ea20000300a00 */
[----:B------:R-:W2:Y:S02]  /*36e30*/  LDL.LU.64 R22, [R1+0xe48] ;  /* 0x000e480001167983 */ /* 0x000ea40000300a00 */
[----:B------:R-:W3:Y:S02]  /*36e40*/  LDL.LU.64 R12, [R1+0xe30] ;  /* 0x000e3000010c7983 */ /* 0x000ee40000300a00 */
[----:B------:R-:W3:Y:S01]  /*36e50*/  LDL.LU.64 R14, [R1+0xe38] ;  /* 0x000e3800010e7983 */ /* 0x000ee20000300a00 */
[----:B------:R-:W4:Y:S04]  /*36e60*/  LDL.64 R4, [R1+0x1c0] ;  /* 0x0001c00001047983 */ /* 0x000f280000100a00 */
[----:B----4-:R0:W-:Y:S04]  /*36e70*/  STL.64 [R1+0x3990], R4 ;  /* 0x0039900401007387 */ /* 0x0101e80000100a00 */
[----:B0-----:R-:W4:Y:S01]  /*36e80*/  LDL.64 R4, [R1+0x1d0] ;  /* 0x0001d00001047983 */ /* 0x001f220000100a00 */
[----:B--2---:R-:W-:Y:S03]  /*36e90*/  HMMA.16816.F32 R20, R24, R16, R20 ;  /* 0x000000101814723c */ /* 0x004fe60000001814 */
[----:B----4-:R0:W-:Y:S04]  /*36ea0*/  STL.64 [R1+0x39a8], R4 ;  /* 0x0039a80401007387 */ /* 0x0101e80000100a00 */
[----:B0-----:R-:W2:Y:S01]  /*36eb0*/  LDL.64 R4, [R1+0x1e0] ;  /* 0x0001e00001047983 */ /* 0x001ea20000100a00 */
[----:B------:R-:W-:-:S03]  /*36ec0*/  IMAD.MOV.U32 R28, RZ, RZ, R16 ;  /* 0x000000ffff1c7224 */ /* 0x000fc600078e0010 */
[----:B--2---:R0:W-:Y:S04]  /*36ed0*/  STL.64 [R1+0x39b8], R4 ;  /* 0x0039b80401007387 */ /* 0x0041e80000100a00 */
[----:B0-----:R-:W2:Y:S01]  /*36ee0*/  LDL.LU.64 R4, [R1+0xe10] ;  /* 0x000e100001047983 */ /* 0x001ea20000300a00 */
[----:B------:R-:W2:Y:S02]  /*36ef0*/  LDL.LU.64 R6, [R1+0xe18] ;  /* 0x000e180001067983 */ /* 0x000ea40000300a00 */
[----:B------:R-:W-:Y:S05]  /*36f00*/  STL [R1+0x38e0], R3 ;  /* 0x0038e00301007387 */ /* 0x000fea0000100800 */
[----:B------:R-:W-:Y:S01]  /*36f10*/  STL.64 [R1+0x2d0], R20 ;  /* 0x0002d01401007387 */ /* 0x000fe20000100a00 */
[----:B------:R0:W-:Y:S04]  /*36f20*/  STL.64 [R1+0x2d8], R22 ;  /* 0x0002d81601007387 */ /* 0x0001e80000100a00 */
[----:B0-----:R-:W4:Y:S01]  /*36f30*/  LDL.LU R22, [R1+0x39f0] ;  /* 0x0039f00001167983 */ /* 0x001f220000300800 */
[----:B------:R-:W2:Y:S02]  /*36f40*/  LDL.LU.64 R20, [R1+0x39e8] ;  /* 0x0039e80001147983 */ /* 0x000ea40000300a00 */
[----:B------:R-:W-:-:S02]  /*36f50*/  IMAD.MOV.U32 R23, RZ, RZ, R17 ;  /* 0x000000ffff177224 */ /* 0x000fc400078e0011 */
[----:B------:R-:W3:Y:S01]  /*36f60*/  LDL.LU.64 R16, [R1+0x39e0] ;  /* 0x0039e00001107983 */ /* 0x000ee20000300a00 */
[----:B------:R-:W-:Y:S02]  /*36f70*/  IMAD.MOV.U32 R8, RZ, RZ, R2 ;  /* 0x000000ffff087224 */ /* 0x000fe400078e0002 */
[----:B------:R-:W-:Y:S01]  /*36f80*/  IMAD.MOV.U32 R9, RZ, RZ, R0 ;  /* 0x000000ffff097224 */ /* 0x000fe200078e0000 */
[C---:B---3--:R-:W-:Y:S01]  /*36f90*/  HMMA.16816.F32 R12, R24.reuse, R16, R12 ;  /* 0x00000010180c723c */ /* 0x048fe2000000180c */
[----:B----4-:R-:W-:Y:S01]  /*36fa0*/  STL.64 [R1+0x3970], R22 ;  /* 0x0039701601007387 */ /* 0x010fe20000100a00 */
[----:B--2---:R0:W-:Y:S02]  /*36fb0*/  STL.64 [R1+0x3988], R20 ;  /* 0x0039881401007387 */ /* 0x0041e40000100a00 */
[----:B------:R-:W-:Y:S02]  /*36fc0*/  IMAD.MOV.U32 R2, RZ, RZ, R16 ;  /* 0x000000ffff027224 */ /* 0x000fe400078e0010 */
[----:B------:R-:W-:Y:S01]  /*36fd0*/  IMAD.MOV.U32 R0, RZ, RZ, R17 ;  /* 0x000000ffff007224 */ /* 0x000fe200078e0011 */
[----:B0-----:R-:W2:Y:S01]  /*36fe0*/  LDL.LU.64 R20, [R1+0xe20] ;  /* 0x000e200001147983 */ /* 0x001ea20000300a00 */
[----:B------:R-:W2:Y:S02]  /*36ff0*/  LDL.LU.64 R22, [R1+0xe28] ;  /* 0x000e280001167983 */ /* 0x000ea40000300a00 */
[----:B------:R-:W-:Y:S11]  /*37000*/  STL [R1+0x38e4], R28 ;  /* 0x0038e41c01007387 */ /* 0x000ff60000100800 */
[----:B------:R-:W-:Y:S02]  /*37010*/  @!UPT UIADD3 URZ, URZ, URZ, URZ ;  /* 0x0000003f3f3ff290 */ /* 0x000fe4000fffe03f */
[----:B------:R0:W-:Y:S01]  /*37020*/  STL.64 [R1+0x2c0], R12 ;  /* 0x0002c00c01007387 */ /* 0x0001e20000100a00 */
[----:B------:R1:W-:Y:S03]  /*37030*/  STL.64 [R1+0x2c8], R14 ;  /* 0x0002c80e01007387 */ /* 0x0003e60000100a00 */
[----:B0-----:R-:W1:Y:S01]  /*37040*/  LDL.LU.64 R12, [R1+0x39d8] ;  /* 0x0039d800010c7983 */ /* 0x001e620000300a00 */
[----:B------:R-:W2:Y:S02]  /*37050*/  LDL.LU.64 R16, [R1+0x39d0] ;  /* 0x0039d00001107983 */ /* 0x000ea40000300a00 */
[----:B--2---:R-:W-:Y:S01]  /*37060*/  HMMA.16816.F32 R20, R24, R16, R20 ;  /* 0x000000101814723c */ /* 0x004fe20000001814 */
[----:B------:R-:W-:Y:S02]  /*37070*/  IMAD.MOV.U32 R28, RZ, RZ, R16 ;  /* 0x000000ffff1c7224 */ /* 0x000fe400078e0010 */
[----:B------:R-:W-:-:S05]  /*37080*/  IMAD.MOV.U32 R3, RZ, RZ, R17 ;  /* 0x000000ffff037224 */ /* 0x000fca00078e0011 */
[----:B-1----:R-:W-:Y:S11]  /*37090*/  HMMA.16816.F32 R12, R24, R12, R4 ;  /* 0x0000000c180c723c */ /* 0x002ff60000001804 */
[----:B------:R-:W-:Y:S04]  /*370a0*/  @!UPT UIADD3 URZ, URZ, URZ, URZ ;  /* 0x0000003f3f3ff290 */ /* 0x000fe8000fffe03f */
[----:B------:R0:W-:Y:S01]  /*370b0*/  STL.64 [R1+0x2b0], R20 ;  /* 0x0002b01401007387 */ /* 0x0001e20000100a00 */
[----:B------:R1:W-:Y:S02]  /*370c0*/  STL.64 [R1+0x2b8], R22 ;  /* 0x0002b81601007387 */ /* 0x0003e40000100a00 */
[----:B------:R-:W2:Y:S02]  /*370d0*/  LDL.LU.64 R18, [R1+0x39c8] ;  /* 0x0039c80001127983 */ /* 0x000ea40000300a00 */
[----:B------:R-:W2:Y:S01]  /*370e0*/  LDL.LU.64 R16, [R1+0x39c0] ;  /* 0x0039c00001107983 */ /* 0x000ea20000300a00 */
[----:B------:R-:W2:Y:S01]  /*370f0*/  LDL.LU.64 R4, [R1+0x11a0] ;  /* 0x0011a00001047983 */ /* 0x000ea20000300a00 */
[----:B------:R-:W2:Y:S02]  /*37100*/  LDL.LU.64 R6, [R1+0x11a8] ;  /* 0x0011a80001067983 */ /* 0x000ea40000300a00 */
[----:B------:R-:W3:Y:S02]  /*37110*/  LDL.LU.64 R24, [R1+0x1190] ;  /* 0x0011900001187983 */ /* 0x000ee40000300a00 */
[----:B------:R-:W3:Y:S01]  /*37120*/  LDL.LU.64 R26, [R1+0x1198] ;  /* 0x00119800011a7983 */ /* 0x000ee20000300a00 */
[----:B0-----:R-:W4:Y:S01]  /*37130*/  LDL.LU.64 R20, [R1+0xdf0] ;  /* 0x000df00001147983 */ /* 0x001f220000300a00 */
[----:B-1----:R-:W2:Y:S03]  /*37140*/  LDL.LU.64 R22, [R1+0xdf8] ;  /* 0x000df80001167983 */ /* 0x002ea60000300a00 */
[----:B--2---:R-:W-:Y:S01]  /*37150*/  STL.64 [R1+0x39a0], R22 ;  /* 0x0039a01601007387 */ /* 0x004fe20000100a00 */
[----:B----4-:R0:W-:Y:S03]  /*37160*/  STL.64 [R1+0x3998], R20 ;  /* 0x0039981401007387 */ /* 0x0101e60000100a00 */
[----:B0-----:R-:W2:Y:S01]  /*37170*/  LDL.LU.64 R20, [R1+0xe00] ;  /* 0x000e000001147983 */ /* 0x001ea20000300a00 */
[----:B------:R-:W2:Y:S02]  /*37180*/  LDL.LU.64 R22, [R1+0xe08] ;  /* 0x000e080001167983 */ /* 0x000ea40000300a00 */
[----:B------:R-:W-:Y:S02]  /*37190*/  STL.64 [R1+0x2f90], R14 ;  /* 0x002f900e01007387 */ /* 0x000fe40000100a00 */
[----:B------:R0:W-:Y:S02]  /*371a0*/  STL.64 [R1+0x2f88], R12 ;  /* 0x002f880c01007387 */ /* 0x0001e40000100a00 */
[----:B0-----:R-:W4:Y:S01]  /*371b0*/  LDL.LU.64 R12, [R1+0x70] ;  /* 0x00007000010c7983 */ /* 0x001f220000300a00 */
[----:B------:R-:W2:Y:S01]  /*371c0*/  LDL.64 R14, [R1+0x78] ;  /* 0x00007800010e7983 */ /* 0x000ea20000100a00 */
[C---:B------:R-:W-:Y:S02]  /*371d0*/  HMMA.16816.F32 R8, R16.reuse, R8, R4 ;  /* 0x000000081008723c */ /* 0x040fe40000001804 */
[----:B--2---:R-:W-:Y:S01]  /*371e0*/  STL [R1+0x346c], R14 ;  /* 0x00346c0e01007387 */ /* 0x004fe20000100800 */
[----:B------:R-:W-:Y:S02]  /*371f0*/  STL [R1+0x3468], R15 ;  /* 0x0034680f01007387 */ /* 0x000fe40000100800 */
[----:B----4-:R0:W-:Y:S02]  /*37200*/  STL.64 [R1+0x3908], R12 ;  /* 0x0039080c01007387 */ /* 0x0101e40000100a00 */
[----:B0-----:R-:W2:Y:S01]  /*37210*/  LDL.64 R12, [R1+0x1b0] ;  /* 0x0001b000010c7983 */ /* 0x001ea20000100a00 */
[----:B------:R-:W3:Y:S11]  /*37220*/  LDL.LU.64 R4, [R1+0x39b8] ;  /* 0x0039b80001047983 */ /* 0x000ef60000300a00 */
[----:B------:R-:W-:Y:S04]  /*37230*/  @!UPT UIADD3 URZ, URZ, URZ, URZ ;  /* 0x0000003f3f3ff290 */ /* 0x000fe8000fffe03f */
[----:B------:R-:W-:Y:S02]  /*37240*/  STL.64 [R1+0x2a0], R8 ;  /* 0x0002a00801007387 */ /* 0x000fe40000100a00 */
[----:B------:R0:W-:Y:S02]  /*37250*/  STL.64 [R1+0x2a8], R10 ;  /* 0x0002a80a01007387 */ /* 0x0001e40000100a00 */
[----:B0-----:R-:W4:Y:S01]  /*37260*/  LDL.LU.64 R10, [R1+0x39b0] ;  /* 0x0039b000010a7983 */ /* 0x001f220000300a00 */
[----:B------:R-:W2:Y:S01]  /*37270*/  LDL.64 R8, [R1+0x1a0] ;  /* 0x0001a00001087983 */ /* 0x000ea20000100a00 */
[C---:B---3--:R-:W-:Y:S11]  /*37280*/  HMMA.16816.F32 R24, R16.reuse, R4, R24 ;  /* 0x000000041018723c */ /* 0x048ff60000001818 */
[----:B------:R-:W-:Y:S11]  /*37290*/  @!UPT UIADD3 URZ, URZ, URZ, URZ ;  /* 0x0000003f3f3ff290 */ /* 0x000ff6000fffe03f */
[----:B------:R-:W-:Y:S01]  /*372a0*/  @!UPT UIADD3 URZ, URZ, URZ, URZ ;  /* 0x0000003f3f3ff290 */ /* 0x000fe2000fffe03f */
[----:B------:R0:W-:Y:S01]  /*372b0*/  STL.64 [R1+0x290], R24 ;  /* 0x0002901801007387 */ /* 0x0001e20000100a00 */
[----:B------:R1:W-:Y:S02]  /*372c0*/  STL.64 [R1+0x298], R26 ;  /* 0x0002981a01007387 */ /* 0x0003e40000100a00 */
[----:B0-----:R-:W-:Y:S02]  /*372d0*/  IMAD.MOV.U32 R25, RZ, RZ, R4 ;  /* 0x000000ffff197224 */ /* 0x001fe400078e0004 */
[----:B------:R-:W-:Y:S02]  /*372e0*/  IMAD.MOV.U32 R24, RZ, RZ, R5 ;  /* 0x000000ffff187224 */ /* 0x000fe400078e0005 */
[----:B------:R-:W3:Y:S02]  /*372f0*/  LDL.LU.64 R4, [R1+0x39a8] ;  /* 0x0039a80001047983 */ /* 0x000ee40000300a00 */
[----:B---3--:R-:W-:Y:S01]  /*37300*/  HMMA.16816.F32 R20, R16, R4, R20 ;  /* 0x000000041014723c */ /* 0x008fe20000001814 */
[----:B-1----:R-:W-:-:S02]  /*37310*/  IMAD.MOV.U32 R27, RZ, RZ, R4 ;  /* 0x000000ffff1b7224 */ /* 0x002fc400078e0004 */
[----:B------:R-:W-:Y:S11]  /*37320*/  IMAD.MOV.U32 R26, RZ, RZ, R5 ;  /* 0x000000ffff1a7224 */ /* 0x000ff600078e0005 */
[----:B------:R-:W-:Y:S09]  /*37330*/  @!UPT UIADD3 URZ, URZ, URZ, URZ ;  /* 0x0000003f3f3ff290 */ /* 0x000ff2000fffe03f */
[----:B------:R-:W-:Y:S01]  /*37340*/  STL.64 [R1+0x280], R20 ;  /* 0x0002801401007387 */ /* 0x000fe20000100a00 */
[----:B------:R0:W-:Y:S03]  /*37350*/  STL.64 [R1+0x288], R22 ;  /* 0x0002881601007387 */ /* 0x0001e60000100a00 */
[----:B0-----:R-:W3:Y:S01]  /*37360*/  LDL.LU.64 R22, [R1+0x39a0] ;  /* 0x0039a00001167983 */ /* 0x001ee20000300a00 */
[----:B------:R-:W3:Y:S02]  /*37370*/  LDL.LU.64 R20, [R1+0x3998] ;  /* 0x0039980001147983 */ /* 0x000ee40000300a00 */
[----:B------:R-:W3:Y:S02]  /*37380*/  LDL.LU.64 R4, [R1+0x3990] ;  /* 0x0039900001047983 */ /* 0x000ee40000300a00 */
[----:B------:R-:W-:Y:S01]  /*37390*/  STL.64 [R1+0x3808], R26 ;  /* 0x0038081a01007387 */ /* 0x000fe20000100a00 */
[----:B------:R0:W-:Y:S04]  /*373a0*/  STL.64 [R1+0x3800], R24 ;  /* 0x0038001801007387 */ /* 0x0001e80000100a00 */
[----:B0-----:R-:W2:Y:S01]  /*373b0*/  LDL.LU.64 R24, [R1+0xde0] ;  /* 0x000de00001187983 */ /* 0x001ea20000300a00 */
[----:B------:R-:W2:Y:S01]  /*373c0*/  LDL.LU.64 R26, [R1+0xde8] ;  /* 0x000de800011a7983 */ /* 0x000ea20000300a00 */
[C---:B---3--:R-:W-:Y:S01]  /*373d0*/  HMMA.16816.F32 R20, R16.reuse, R4, R20 ;  /* 0x000000041014723c */ /* 0x048fe20000001814 */
[----:B------:R-:W-:Y:S11]  /*373e0*/  IMAD.MOV.U32 R29, RZ, RZ, R5 ;  /* 0x000000ffff1d7224 */ /* 0x000ff600078e0005 */
[----:B------:R-:W-:Y:S11]  /*373f0*/  @!UPT UIADD3 URZ, URZ, URZ, URZ ;  /* 0x0000003f3f3ff290 */ /* 0x000ff6000fffe03f */
[----:B------:R0:W-:Y:S01]  /*37400*/  STL.64 [R1+0x270], R20 ;  /* 0x0002701401007387 */ /* 0x0001e20000100a00 */
[----:B------:R-:W-:Y:S03]  /*37410*/  STL.64 [R1+0x278], R22 ;  /* 0x0002781601007387 */ /* 0x000fe60000100a00 */
[----:B0-----:R-:W3:Y:S01]  /*37420*/  LDL.LU.64 R20, [R1+0x3988] ;  /* 0x0039880001147983 */ /* 0x001ee20000300a00 */
[----:B------:R-:W3:Y:S02]  /*37430*/  LDL.LU.64 R6, [R1+0x3980] ;  /* 0x0039800001067983 */ /* 0x000ee40000300a00 */
[----:B------:R-:W3:Y:S01]  /*37440*/  LDL.LU.64 R4, [R1+0x3978] ;  /* 0x0039780001047983 */ /* 0x000ee20000300a00 */
[----:B--2---:R-:W-:Y:S01]  /*37450*/  HMMA.16816.F32 R24, R16, R12, R24 ;  /* 0x0000000c1018723c */ /* 0x004fe20000001818 */
[----:B------:R-:W-:Y:S11]  /*37460*/  STL [R1+0x3868], R29 ;  /* 0x0038681d01007387 */ /* 0x000ff60000100800 */
[----:B------:R-:W-:Y:S11]  /*37470*/  @!UPT UIADD3 URZ, URZ, URZ, URZ ;  /* 0x0000003f3f3ff290 */ /* 0x000ff6000fffe03f */
[----:B------:R-:W-:Y:S01]  /*37480*/  STL.64 [R1], R24 ;  /* 0x0000001801007387 */ /* 0x000fe20000100a00 */
[----:B------:R0:W-:Y:S02]  /*37490*/  STL.64 [R1+0x8], R26 ;  /* 0x0000081a01007387 */ /* 0x0001e40000100a00 */
[----:B0-----:R-:W-:Y:S02]  /*374a0*/  IMAD.MOV.U32 R27, RZ, RZ, R12 ;  /* 0x000000ffff1b7224 */ /* 0x001fe400078e000c */
[----:B------:R-:W-:Y:S02]  /*374b0*/  IMAD.MOV.U32 R26, RZ, RZ, R13 ;  /* 0x000000ffff1a7224 */ /* 0x000fe400078e000d */
[----:B------:R-:W2:Y:S01]  /*374c0*/  LDL.LU.64 R12, [R1+0xdd0] ;  /* 0x000dd000010c7983 */ /* 0x000ea20000300a00 */
[----:B------:R-:W2:Y:S02]  /*374d0*/  LDL.LU.64 R14, [R1+0xdd8] ;  /* 0x000dd800010e7983 */ /* 0x000ea40000300a00 */
[----:B------:R-:W-:Y:S02]  /*374e0*/  STL.64 [R1+0x38e8], R26 ;  /* 0x0038e81a01007387 */ /* 0x000fe40000100a00 */
[----:B---3--:R-:W-:-:S02]  /*374f0*/  IMAD.MOV.U32 R24, RZ, RZ, R5 ;  /* 0x000000ffff187224 */ /* 0x008fc400078e0005 */
[----:B------:R-:W-:Y:S02]  /*37500*/  IMAD.MOV.U32 R25, RZ, RZ, R4 ;  /* 0x000000ffff197224 */ /* 0x000fe400078e0004 */
[----:B------:R-:W3:Y:S03]  /*37510*/  LDL.64 R4, [R1+0x190] ;  /* 0x0001900001047983 */ /* 0x000ee60000100a00 */
[----:B------:R0:W-:Y:S02]  /*37520*/  STL.64 [R1+0x3900], R24 ;  /* 0x0039001801007387 */ /* 0x0001e40000100a00 */
[----:B0-----:R-:W3:Y:S01]  /*37530*/  LDL.64 R24, [R1+0x120] ;  /* 0x0001200001187983 */ /* 0x001ee20000100a00 */
[----:B--2---:R-:W-:Y:S01]  /*37540*/  HMMA.16816.F32 R12, R16, R8, R12 ;  /* 0x00000008100c723c */ /* 0x004fe2000000180c */
[----:B------:R-:W-:Y:S02]  /*37550*/  IMAD.MOV.U32 R29, RZ, RZ, R9 ;  /* 0x000000ffff1d7224 */ /* 0x000fe400078e0009 */
[----:B---3--:R0:W-:Y:S02]  /*37560*/  STL.64 [R1+0x3918], R24 ;  /* 0x0039181801007387 */ /* 0x0081e40000100a00 */
[----:B0-----:R-:W-:-:S02]  /*37570*/  IMAD.MOV.U32 R24, RZ, RZ, R21 ;  /* 0x000000ffff187224 */ /* 0x001fc400078e0015 */
[----:B------:R-:W-:-:S05]  /*37580*/  IMAD.MOV.U32 R25, RZ, RZ, R20 ;  /* 0x000000ffff197224 */ /* 0x000fca00078e0014 */
[----:B------:R4:W-:Y:S02]  /*37590*/  STL.64 [R1+0x3930], R24 ;  /* 0x0039301801007387 */ /* 0x0009e40000100a00 */
[----:B----4-:R-:W-:Y:S02]  /*375a0*/  IMAD.MOV.U32 R24, RZ, RZ, R11 ;  /* 0x000000ffff187224 */ /* 0x010fe400078e000b */
[----:B------:R-:W-:-:S05]  /*375b0*/  IMAD.MOV.U32 R25, RZ, RZ, R10 ;  /* 0x000000ffff197224 */ /* 0x000fca00078e000a */
[----:B------:R0:W-:Y:S02]  /*375c0*/  STL.64 [R1+0x3948], R24 ;  /* 0x0039481801007387 */ /* 0x0001e40000100a00 */
[----:B0-----:R-:W-:Y:S02]  /*375d0*/  IMAD.MOV.U32 R24, RZ, RZ, R7 ;  /* 0x000000ffff187224 */ /* 0x001fe400078e0007 */
[----:B------:R-:W-:-:S05]  /*375e0*/  IMAD.MOV.U32 R25, RZ, RZ, R6 ;  /* 0x000000ffff197224 */ /* 0x000fca00078e0006 */
[----:B------:R0:W-:Y:S04]  /*375f0*/  STL.64 [R1+0x3960], R24 ;  /* 0x0039601801007387 */ /* 0x0001e80000100a00 */
[----:B0-----:R-:W2:Y:S01]  /*37600*/  LDL.64 R24, [R1+0x170] ;  /* 0x0001700001187983 */ /* 0x001ea20000100a00 */
[----:B------:R-:W3:Y:S02]  /*37610*/  LDL.LU.64 R20, [R1+0xdc0] ;  /* 0x000dc00001147983 */ /* 0x000ee40000300a00 */
[----:B------:R0:W-:Y:S02]  /*37620*/  STL.64 [R1+0x5a0], R12 ;  /* 0x0005a00c01007387 */ /* 0x0001e40000100a00 */
[----:B------:R1:W-:Y:S01]  /*37630*/  STL.64 [R1+0x5a8], R14 ;  /* 0x0005a80e01007387 */ /* 0x0003e20000100a00 */
[----:B------:R-:W3:Y:S04]  /*37640*/  LDL.LU.64 R22, [R1+0xdc8] ;  /* 0x000dc80001167983 */ /* 0x000ee80000300a00 */
[----:B0-----:R-:W4:Y:S01]  /*37650*/  LDL.LU.64 R12, [R1+0xdb0] ;  /* 0x000db000010c7983 */ /* 0x001f220000300a00 */
[----:B-1----:R-:W4:Y:S02]  /*37660*/  LDL.LU.64 R14, [R1+0xdb8] ;  /* 0x000db800010e7983 */ /* 0x002f240000300a00 */
[----:B------:R-:W2:Y:S02]  /*37670*/  LDL.LU.64 R8, [R1+0xd60] ;  /* 0x000d600001087983 */ /* 0x000ea40000300a00 */
[----:B------:R-:W2:Y:S02]  /*37680*/  LDL.LU.64 R10, [R1+0xd68] ;  /* 0x000d6800010a7983 */ /* 0x000ea40000300a00 */
[----:B--2---:R-:W-:Y:S01]  /*37690*/  STL.64 [R1+0x3928], R10 ;  /* 0x0039280a01007387 */ /* 0x004fe20000100a00 */
[----:B------:R0:W-:Y:S03]  /*376a0*/  STL.64 [R1+0x3920], R8 ;  /* 0x0039200801007387 */ /* 0x0001e60000100a00 */
[----:B0-----:R-:W2:Y:S01]  /*376b0*/  LDL.LU.64 R8, [R1+0xd70] ;  /* 0x000d700001087983 */ /* 0x001ea20000300a00 */
[----:B------:R-:W2:Y:S01]  /*376c0*/  LDL.LU.64 R10, [R1+0xd78] ;  /* 0x000d7800010a7983 */ /* 0x000ea20000300a00 */
[----:B---3--:R-:W-:Y:S02]  /*376d0*/  HMMA.16816.F32 R20, R16, R4, R20 ;  /* 0x000000041014723c */ /* 0x008fe40000001814 */
[----:B--2---:R-:W-:Y:S01]  /*376e0*/  STL.64 [R1+0x3940], R10 ;  /* 0x0039400a01007387 */ /* 0x004fe20000100a00 */
[----:B------:R0:W-:Y:S03]  /*376f0*/  STL.64 [R1+0x3938], R8 ;  /* 0x0039380801007387 */ /* 0x0001e60000100a00 */
[----:B0-----:R-:W2:Y:S01]  /*37700*/  LDL.LU.64 R8, [R1+0xd80] ;  /* 0x000d800001087983 */ /* 0x001ea20000300a00 */
[----:B------:R-:W3:Y:S03]  /*37710*/  LDL.LU.64 R10, [R1+0xd88] ;  /* 0x000d8800010a7983 */ /* 0x000ee60000300a00 */
[----:B---3--:R-:W-:Y:S01]  /*37720*/  STL.64 [R1+0x3958], R10 ;  /* 0x0039580a01007387 */ /* 0x008fe20000100a00 */
[----:B--2---:R0:W-:Y:S03]  /*37730*/  STL.64 [R1+0x3950], R8 ;  /* 0x0039500801007387 */ /* 0x0041e60000100a00 */
[----:B0-----:R-:W2:Y:S01]  /*37740*/  LDL.LU.64 R8, [R1+0xd90] ;  /* 0x000d900001087983 */ /* 0x001ea20000300a00 */
[----:B------:R-:W2:Y:S08]  /*37750*/  LDL.LU.64 R10, [R1+0xd98] ;  /* 0x000d9800010a7983 */ /* 0x000eb00000300a00 */
[----:B------:R0:W-:Y:S02]  /*37760*/  STL.64 [R1+0x590], R20 ;  /* 0x0005901401007387 */ /* 0x0001e40000100a00 */
[----:B------:R1:W-:Y:S02]  /*37770*/  STL.64 [R1+0x598], R22 ;  /* 0x0005981601007387 */ /* 0x0003e40000100a00 */
[----:B0-----:R-:W-:Y:S01]  /*37780*/  IMAD.MOV.U32 R21, RZ, RZ, R4 ;  /* 0x000000ffff157224 */ /* 0x001fe200078e0004 */
[----:B-1----:R-:W3:Y:S01]  /*37790*/  LDL.LU.64 R22, [R1+0x3970] ;  /* 0x0039700001167983 */ /* 0x002ee20000300a00 */
[----:B------:R-:W-:-:S02]  /*377a0*/  IMAD.MOV.U32 R20, RZ, RZ, R5 ;  /* 0x000000ffff147224 */ /* 0x000fc400078e0005 */
[----:B------:R-:W4:Y:S03]  /*377b0*/  LDL.LU.64 R4, [R1+0x3968] ;  /* 0x0039680001047983 */ /* 0x000f260000300a00 */
[----:B------:R-:W-:Y:S01]  /*377c0*/  STL.64 [R1+0x3880], R20 ;  /* 0x0038801401007387 */ /* 0x000fe20000100a00 */
[C---:B----4-:R-:W-:Y:S11]  /*377d0*/  HMMA.16816.F32 R12, R16.reuse, R4, R12 ;  /* 0x00000004100c723c */ /* 0x050ff6000000180c */
[----:B------:R-:W-:Y:S11]  /*377e0*/  @!UPT UIADD3 URZ, URZ, URZ, URZ ;  /* 0x0000003f3f3ff290 */ /* 0x000ff6000fffe03f */
[----:B------:R-:W-:Y:S01]  /*377f0*/  @!UPT UIADD3 URZ, URZ, URZ, URZ ;  /* 0x0000003f3f3ff290 */ /* 0x000fe2000fffe03f */
[----:B------:R0:W-:Y:S01]  /*37800*/  STL.64 [R1+0x580], R12 ;  /* 0x0005800c01007387 */ /* 0x0001e20000100a00 */
[----:B------:R1:W-:Y:S03]  /*37810*/  STL.64 [R1+0x588], R14 ;  /* 0x0005880e01007387 */ /* 0x0003e60000100a00 */
[----:B0-----:R-:W4:Y:S01]  /*37820*/  LDL.LU.64 R12, [R1+0xd50] ;  /* 0x000d5000010c7983 */ /* 0x001f220000300a00 */
[----:B-1----:R-:W4:Y:S02]  /*37830*/  LDL.LU.64 R14, [R1+0xd58] ;  /* 0x000d5800010e7983 */ /* 0x002f240000300a00 */
[----:B------:R0:W-:Y:S02]  /*37840*/  STL.64 [R1+0x3760], R4 ;  /* 0x0037600401007387 */ /* 0x0001e40000100a00 */
[----:B0-----:R-:W2:Y:S01]  /*37850*/  LDL.LU.64 R4, [R1+0xda0] ;  /* 0x000da00001047983 */ /* 0x001ea20000300a00 */
[----:B------:R-:W2:Y:S02]  /*37860*/  LDL.LU.64 R6, [R1+0xda8] ;  /* 0x000da80001067983 */ /* 0x000ea40000300a00 */
[C---:B--2---:R-:W-:Y:S11]  /*37870*/  HMMA.16816.F32 R4, R16.reuse, R24, R4 ;  /* 0x000000181004723c */ /* 0x044ff60000001804 */
[----:B------:R-:W-:Y:S11]  /*37880*/  @!UPT UIADD3 URZ, URZ, URZ, URZ ;  /* 0x0000003f3f3ff290 */ /* 0x000ff6000fffe03f */
[----:B------:R-:W-:Y:S01]  /*37890*/  @!UPT UIADD3 URZ, URZ, URZ, URZ ;  /* 0x0000003f3f3ff290 */ /* 0x000fe2000fffe03f */
[----:B------:R-:W-:Y:S01]  /*378a0*/  STL.64 [R1+0x570], R4 ;  /* 0x0005700401007387 */ /* 0x000fe20000100a00 */
[----:B------:R0:W-:Y:S02]  /*378b0*/  STL.64 [R1+0x578], R6 ;  /* 0x0005780601007387 */ /* 0x0001e40000100a00 */
[----:B0-----:R-:W-:Y:S02]  /*378c0*/  IMAD.MOV.U32 R7, RZ, RZ, R24 ;  /* 0x000000ffff077224 */ /* 0x001fe400078e0018 */
[----:B------:R-:W-:Y:S02]  /*378d0*/  IMAD.MOV.U32 R6, RZ, RZ, R25 ;  /* 0x000000ffff067224 */ /* 0x000fe400078e0019 */
[----:B------:R-:W2:Y:S03]  /*378e0*/  LDL.LU.64 R24, [R1+0x3960] ;  /* 0x0039600001187983 */ /* 0x000ea60000300a00 */
[----:B------:R-:W-:Y:S02]  /*378f0*/  STL.64 [R1+0x3888], R6 ;  /* 0x0038880601007387 */ /* 0x000fe40000100a00 */
[----:B------:R-:W3:Y:S01]  /*37900*/  LDL.64 R4, [R1+0x130] ;  /* 0x0001300001047983 */ /* 0x000ee20000100a00 */
        /* <DEDUP_REMOVED lines=18> */
[----:B------:R0:W-:Y:S01]  /*37a30*/  STL.64 [R1+0x540], R24 ;  /* 0x0005401801007387 */ /* 0x0001e20000100a00 */
[----:B------:R-:W-:Y:S03]  /*37a40*/  STL.64 [R1+0x548], R26 ;  /* 0x0005481a01007387 */ /* 0x000fe60000100a00 */
[----:B0-----:R-:W4:Y:S01]  /*37a50*/  LDL.LU.64 R24, [R1+0x3918] ;  /* 0x0039180001187983 */ /* 0x001f220000300a00 */
[C---:B---3--:R-:W-:Y:S11]  /*37a60*/  HMMA.16816.F32 R8, R16.reuse, R4, R8 ;  /* 0x000000041008723c */ /* 0x048ff60000001808 */
[----:B------:R-:W-:Y:S11]  /*37a70*/  @!UPT UIADD3 URZ, URZ, URZ, URZ ;  /* 0x0000003f3f3ff290 */ /* 0x000ff6000fffe03f */
[----:B------:R-:W-:Y:S01]  /*37a80*/  @!UPT UIADD3 URZ, URZ, URZ, URZ ;  /* 0x0000003f3f3ff290 */ /* 0x000fe2000fffe03f */
[----:B------:R0:W-:Y:S01]  /*37a90*/  STL.64 [R1+0x530], R8 ;  /* 0x0005300801007387 */ /* 0x0001e20000100a00 */
[----:B------:R1:W-:Y:S03]  /*37aa0*/  STL.64 [R1+0x538], R10 ;  /* 0x0005380a01007387 */ /* 0x0003e60000100a00 */
[----:B0-----:R-:W2:Y:S01]  /*37ab0*/  LDL.LU.64 R8, [R1+0x3910] ;  /* 0x0039100001087983 */ /* 0x001ea20000300a00 */
[----:B-1----:R-:W-:Y:S02]  /*37ac0*/  IMAD.MOV.U32 R11, RZ, RZ, R4 ;  /* 0x000000ffff0b7224 */ /* 0x002fe400078e0004 */
[----:B------:R-:W-:Y:S02]  /*37ad0*/  IMAD.MOV.U32 R10, RZ, RZ, R5 ;  /* 0x000000ffff0a7224 */ /* 0x000fe400078e0005 */
[----:B------:R-:W3:Y:S01]  /*37ae0*/  LDL R4, [R1+0xe0] ;  /* 0x0000e00001047983 */ /* 0x000ee20000100800 */
[----:B------:R-:W3:Y:S01]  /*37af0*/  LDL R5, [R1+0xe4] ;  /* 0x0000e40001057983 */ /* 0x000ee20000100800 */
[----:B----4-:R-:W-:Y:S03]  /*37b00*/  HMMA.16816.F32 R12, R16, R24, R12 ;  /* 0x00000018100c723c */ /* 0x010fe6000000180c */
[----:B---3--:R0:W-:Y:S04]  /*37b10*/  STL.64 [R1+0x38f0], R4 ;  /* 0x0038f00401007387 */ /* 0x0081e80000100a00 */
[----:B0-----:R-:W3:Y:S01]  /*37b20*/  LDL.LU.64 R4, [R1+0xd30] ;  /* 0x000d300001047983 */ /* 0x001ee20000300a00 */
[----:B------:R-:W3:Y:S11]  /*37b30*/  LDL.LU.64 R6, [R1+0xd38] ;  /* 0x000d380001067983 */ /* 0x000ef60000300a00 */
[----:B------:R-:W-:Y:S04]  /*37b40*/  @!UPT UIADD3 URZ, URZ, URZ, URZ ;  /* 0x0000003f3f3ff290 */ /* 0x000fe8000fffe03f */
[----:B------:R0:W-:Y:S02]  /*37b50*/  STL.64 [R1+0x520], R12 ;  /* 0x0005200c01007387 */ /* 0x0001e40000100a00 */
[----:B------:R1:W-:Y:S01]  /*37b60*/  STL.64 [R1+0x528], R14 ;  /* 0x0005280e01007387 */ /* 0x0003e20000100a00 */
[----:B0-----:R-:W4:Y:S01]  /*37b70*/  LDL.LU.64 R12, [R1+0x3908] ;  /* 0x00390800010c7983 */ /* 0x001f220000300a00 */
[----:B--2---:R-:W-:Y:S02]  /*37b80*/  IMAD.MOV.U32 R20, RZ, RZ, R8 ;  /* 0x000000ffff147224 */ /* 0x004fe400078e0008 */
[----:B------:R-:W-:Y:S02]  /*37b90*/  IMAD.MOV.U32 R21, RZ, RZ, R9 ;  /* 0x000000ffff157224 */ /* 0x000fe400078e0009 */
[----:B-1----:R-:W-:Y:S02]  /*37ba0*/  IMAD.MOV.U32 R15, RZ, RZ, R24 ;  /* 0x000000ffff0f7224 */ /* 0x002fe400078e0018 */
[----:B------:R-:W-:-:S02]  /*37bb0*/  IMAD.MOV.U32 R14, RZ, RZ, R25 ;  /* 0x000000ffff0e7224 */ /* 0x000fc400078e0019 */
[----:B------:R-:W2:Y:S01]  /*37bc0*/  LDL.LU.64 R24, [R1+0x3900] ;  /* 0x0039000001187983 */ /* 0x000ea20000300a00 */
[----:B------:R-:W3:Y:S02]  /*37bd0*/  LDL.LU R8, [R1+0x38fc] ;  /* 0x0038fc0001087983 */ /* 0x000ee40000300800 */
[----:B------:R-:W3:Y:S02]  /*37be0*/  LDL.LU R9, [R1+0x38f8] ;  /* 0x0038f80001097983 */ /* 0x000ee40000300800 */
[----:B------:R-:W-:Y:S01]  /*37bf0*/  STL.64 [R1+0x3890], R20 ;  /* 0x0038901401007387 */ /* 0x000fe20000100a00 */
[----:B------:R-:W-:Y:S04]  /*37c00*/  STL.64 [R1+0x3878], R14 ;  /* 0x0038780e01007387 */ /* 0x000fe80000100a00 */
[----:B----4-:R0:W-:Y:S04]  /*37c10*/  STL.64 [R1+0x3870], R12 ;  /* 0x0038700c01007387 */ /* 0x0101e80000100a00 */
[----:B0-----:R-:W2:Y:S01]  /*37c20*/  LDL.LU.64 R12, [R1+0xd40] ;  /* 0x000d4000010c7983 */ /* 0x001ea20000300a00 */
[----:B------:R-:W2:Y:S02]  /*37c30*/  LDL.LU.64 R14, [R1+0xd48] ;  /* 0x000d4800010e7983 */ /* 0x000ea40000300a00 */
[----:B------:R-:W4:Y:S01]  /*37c40*/  LDL R20, [R1+0xa0] ;  /* 0x0000a00001147983 */ /* 0x000f220000100800 */
[C---:B--2---:R-:W-:Y:S11]  /*37c50*/  HMMA.16816.F32 R12, R16.reuse, R24, R12 ;  /* 0x00000018100c723c */ /* 0x044ff6000000180c */
[----:B------:R-:W-:Y:S11]  /*37c60*/  @!UPT UIADD3 URZ, URZ, URZ, URZ ;  /* 0x0000003f3f3ff290 */ /* 0x000ff6000fffe03f */
[----:B------:R-:W-:Y:S01]  /*37c70*/  @!UPT UIADD3 URZ, URZ, URZ, URZ ;  /* 0x0000003f3f3ff290 */ /* 0x000fe2000fffe03f */
[----:B------:R0:W-:Y:S01]  /*37c80*/  STL.64 [R1+0x510], R12 ;  /* 0x0005100c01007387 */ /* 0x0001e20000100a00 */
[----:B------:R-:W-:Y:S02]  /*37c90*/  STL.64 [R1+0x518], R14 ;  /* 0x0005180e01007387 */ /* 0x000fe40000100a00 */
[----:B------:R-:W4:Y:S01]  /*37ca0*/  LDL R21, [R1+0xa4] ;  /* 0x0000a40001157983 */ /* 0x000f220000100800 */
[C---:B---3--:R-:W-:Y:S01]  /*37cb0*/  HMMA.16816.F32 R4, R16.reuse, R8, R4 ;  /* 0x000000081004723c */ /* 0x048fe20000001804 */
[----:B------:R-:W2:Y:S01]  /*37cc0*/  LDL.LU.64 R24, [R1+0xd20] ;  /* 0x000d200001187983 */ /* 0x000ea20000300a00 */
[----:B------:R-:W2:Y:S03]  /*37cd0*/  LDL.LU.64 R26, [R1+0xd28] ;  /* 0x000d2800011a7983 */ /* 0x000ea60000300a00 */
[----:B0-----:R-:W3:Y:S04]  /*37ce0*/  LDL.64 R12, [R1+0xd0] ;  /* 0x0000d000010c7983 */ /* 0x001ee80000100a00 */
[----:B----4-:R-:W-:Y:S11]  /*37cf0*/  STL.64 [R1+0x38a0], R20 ;  /* 0x0038a01401007387 */ /* 0x010ff60000100a00 */
[----:B------:R-:W-:Y:S03]  /*37d00*/  @!UPT UIADD3 URZ, URZ, URZ, URZ ;  /* 0x0000003f3f3ff290 */ /* 0x000fe6000fffe03f */
[----:B------:R0:W-:Y:S02]  /*37d10*/  STL.64 [R1+0x500], R4 ;  /* 0x0005000401007387 */ /* 0x0001e40000100a00 */
[----:B------:R-:W-:Y:S01]  /*37d20*/  STL.64 [R1+0x508], R6 ;  /* 0x0005080601007387 */ /* 0x000fe20000100a00 */
[----:B0-----:R-:W4:Y:S01]  /*37d30*/  LDL.LU.64 R4, [R1+0x38f0] ;  /* 0x0038f00001047983 */ /* 0x001f220000300a00 */
[----:B------:R-:W2:Y:S02]  /*37d40*/  LDL R20, [R1+0xb0] ;  /* 0x0000b00001147983 */ /* 0x000ea40000100800 */
[----:B------:R-:W2:Y:S02]  /*37d50*/  LDL R21, [R1+0xb4] ;  /* 0x0000b40001157983 */ /* 0x000ea40000100800 */
[----:B--2---:R0:W-:Y:S04]  /*37d60*/  STL.64 [R1+0x38b8], R20 ;  /* 0x0038b81401007387 */ /* 0x0041e80000100a00 */
[----:B0-----:R-:W2:Y:S01]  /*37d70*/  LDL.64 R20, [R1+0xc0] ;  /* 0x0000c00001147983 */ /* 0x001ea20000100a00 */
[----:B------:R-:W-:Y:S03]  /*37d80*/  STL.64 [R1+0x38d8], R22 ;  /* 0x0038d81601007387 */ /* 0x000fe60000100a00 */
[----:B--2---:R0:W-:Y:S04]  /*37d90*/  STL.64 [R1+0x38d0], R20 ;  /* 0x0038d01401007387 */ /* 0x0041e80000100a00 */
[----:B0-----:R-:W2:Y:S04]  /*37da0*/  LDL R20, [R1+0xf0] ;  /* 0x0000f00001147983 */ /* 0x001ea80000100800 */
[----:B------:R-:W2:Y:S01]  /*37db0*/  LDL R21, [R1+0xf4] ;  /* 0x0000f40001157983 */ /* 0x000ea20000100800 */
[----:B------:R0:W-:Y:S02]  /*37dc0*/  STL.64 [R1+0x36f8], R8 ;  /* 0x0036f80801007387 */ /* 0x0001e40000100a00 */
[----:B------:R-:W-:Y:S01]  /*37dd0*/  STL.64 [R1+0x3810], R10 ;  /* 0x0038100a01007387 */ /* 0x000fe20000100a00 */
[----:B0-----:R-:W2:Y:S04]  /*37de0*/  LDL R8, [R1+0x80] ;  /* 0x0000800001087983 */ /* 0x001ea80000100800 */
[----:B------:R-:W2:Y:S04]  /*37df0*/  LDL R9, [R1+0x84] ;  /* 0x0000840001097983 */ /* 0x000ea80000100800 */
[----:B--2---:R0:W-:Y:S04]  /*37e00*/  STL.64 [R1+0x3898], R8 ;  /* 0x0038980801007387 */ /* 0x0041e80000100a00 */
[----:B0-----:R-:W4:Y:S01]  /*37e10*/  LDL.LU.64 R8, [R1+0xd10] ;  /* 0x000d100001087983 */ /* 0x001f220000300a00 */
[----:B------:R-:W4:Y:S01]  /*37e20*/  LDL.LU.64 R10, [R1+0xd18] ;  /* 0x000d1800010a7983 */ /* 0x000f220000300a00 */
[----:B------:R-:W-:Y:S01]  /*37e30*/  HMMA.16816.F32 R20, R16, R20, R24 ;  /* 0x000000141014723c */ /* 0x000fe20000001818 */
[----:B------:R-:W2:Y:S06]  /*37e40*/  LDL.LU.64 R26, [R1+0x38e8] ;  /* 0x0038e800011a7983 */ /* 0x000eac0000300a00 */
[----:B------:R-:W-:-:S02]  /*37e50*/  IMAD.MOV.U32 R24, RZ, RZ, R28 ;  /* 0x000000ffff187224 */ /* 0x000fc400078e001c */
[----:B------:R-:W-:Y:S01]  /*37e60*/  IMAD.MOV.U32 R25, RZ, RZ, R3 ;  /* 0x000000ffff197224 */ /* 0x000fe200078e0003 */
[----:B------:R-:W2:Y:S11]  /*37e70*/  LDL.LU R28, [R1+0x38e4] ;  /* 0x0038e400011c7983 */ /* 0x000eb60000300800 */
[----:B------:R-:W-:Y:S02]  /*37e80*/  @!UPT UIADD3 URZ, URZ, URZ, URZ ;  /* 0x0000003f3f3ff290 */ /* 0x000fe4000fffe03f */
[----:B------:R0:W-:Y:S01]  /*37e90*/  STL.64 [R1+0x4f0], R20 ;  /* 0x0004f01401007387 */ /* 0x0001e20000100a00 */
[----:B------:R1:W-:Y:S02]  /*37ea0*/  STL.64 [R1+0x4f8], R22 ;  /* 0x0004f81601007387 */ /* 0x0003e40000100a00 */
[----:B------:R-:W2:Y:S01]  /*37eb0*/  LDL.LU R3, [R1+0x38e0] ;  /* 0x0038e00001037983 */ /* 0x000ea20000300800 */
[----:B0-----:R-:W3:Y:S01]  /*37ec0*/  LDL.LU.64 R20, [R1+0xd00] ;  /* 0x000d000001147983 */ /* 0x001ee20000300a00 */
[----:B-1----:R-:W3:Y:S02]  /*37ed0*/  LDL.LU.64 R22, [R1+0xd08] ;  /* 0x000d080001167983 */ /* 0x002ee40000300a00 */
[----:B------:R-:W-:Y:S01]  /*37ee0*/  STL.64 [R1+0x3818], R24 ;  /* 0x0038181801007387 */ /* 0x000fe20000100a00 */
[C---:B----4-:R-:W-:Y:S11]  /*37ef0*/  HMMA.16816.F32 R4, R16.reuse, R4, R8 ;  /* 0x000000041004723c */ /* 0x050ff60000001808 */
[----:B------:R-:W-:Y:S11]  /*37f00*/  @!UPT UIADD3 URZ, URZ, URZ, URZ ;  /* 0x0000003f3f3ff290 */ /* 0x000ff6000fffe03f */
[----:B------:R-:W-:Y:S01]  /*37f10*/  @!UPT UIADD3 URZ, URZ, URZ, URZ ;  /* 0x0000003f3f3ff290 */ /* 0x000fe2000fffe03f */
[----:B------:R-:W-:Y:S01]  /*37f20*/  STL.64 [R1+0x4e0], R4 ;  /* 0x0004e00401007387 */ /* 0x000fe20000100a00 */
[----:B------:R-:W-:Y:S02]  /*37f30*/  STL.64 [R1+0x4e8], R6 ;  /* 0x0004e80601007387 */ /* 0x000fe40000100a00 */
[----:B------:R-:W4:Y:S02]  /*37f40*/  LDL.LU.64 R8, [R1+0xcd0] ;  /* 0x000cd00001087983 */ /* 0x000f240000300a00 */
[----:B------:R-:W2:Y:S01]  /*37f50*/  LDL.LU.64 R10, [R1+0xcd8] ;  /* 0x000cd800010a7983 */ /* 0x000ea20000300a00 */
[----:B---3--:R-:W-:Y:S01]  /*37f60*/  HMMA.16816.F32 R20, R16, R12, R20 ;  /* 0x0000000c1014723c */ /* 0x008fe20000001814 */
[----:B--2---:R-:W-:Y:S01]  /*37f70*/  STL.64 [R1+0x38b0], R10 ;  /* 0x0038b00a01007387 */ /* 0x004fe20000100a00 */
[----:B----4-:R0:W-:Y:S03]  /*37f80*/  STL.64 [R1+0x38a8], R8 ;  /* 0x0038a80801007387 */ /* 0x0101e60000100a00 */
        /* <DEDUP_REMOVED lines=10> */
[----:B------:R-:W-:Y:S02]  /*38030*/  STL.64 [R1+0x3830], R24 ;  /* 0x0038301801007387 */ /* 0x000fe40000100a00 */
[----:B------:R-:W-:Y:S02]  /*38040*/  STL.64 [R1+0x4d0], R20 ;  /* 0x0004d01401007387 */ /* 0x000fe40000100a00 */
[----:B------:R0:W-:Y:S02]  /*38050*/  STL.64 [R1+0x4d8], R22 ;  /* 0x0004d81601007387 */ /* 0x0001e40000100a00 */
[----:B0-----:R-:W4:Y:S01]  /*38060*/  LDL.LU.64 R22, [R1+0x38d8] ;  /* 0x0038d80001167983 */ /* 0x001f220000300a00 */
[----:B------:R-:W2:Y:S02]  /*38070*/  LDL.LU.64 R20, [R1+0x38d0] ;  /* 0x0038d00001147983 */ /* 0x000ea40000300a00 */
[----:B------:R-:W-:-:S02]  /*38080*/  IMAD.MOV.U32 R24, RZ, RZ, R28 ;  /* 0x000000ffff187224 */ /* 0x000fc400078e001c */
[----:B------:R-:W-:Y:S02]  /*38090*/  IMAD.MOV.U32 R2, RZ, RZ, R12 ;  /* 0x000000ffff027224 */ /* 0x000fe400078e000c */
[----:B------:R-:W-:Y:S02]  /*380a0*/  IMAD.MOV.U32 R0, RZ, RZ, R13 ;  /* 0x000000ffff007224 */ /* 0x000fe400078e000d */
[----:B------:R-:W3:Y:S01]  /*380b0*/  LDL.LU.64 R12, [R1+0xcb0] ;  /* 0x000cb000010c7983 */ /* 0x000ee20000300a00 */
[----:B------:R-:W3:Y:S02]  /*380c0*/  LDL.LU.64 R14, [R1+0xcb8] ;  /* 0x000cb800010e7983 */ /* 0x000ee40000300a00 */
[----:B------:R-:W-:Y:S01]  /*380d0*/  STL.64 [R1+0x3850], R26 ;  /* 0x0038501a01007387 */ /* 0x000fe20000100a00 */
[----:B--2---:R-:W-:Y:S01]  /*380e0*/  HMMA.16816.F32 R8, R16, R20, R8 ;  /* 0x000000141008723c */ /* 0x004fe20000001808 */
[----:B----4-:R-:W-:Y:S02]  /*380f0*/  IMAD.MOV.U32 R25, RZ, RZ, R23 ;  /* 0x000000ffff197224 */ /* 0x010fe400078e0017 */
[----:B------:R-:W-:-:S03]  /*38100*/  IMAD.MOV.U32 R28, RZ, RZ, R20 ;  /* 0x000000ffff1c7224 */ /* 0x000fc600078e0014 */
[----:B------:R0:W-:Y:S02]  /*38110*/  STL.64 [R1+0x3848], R24 ;  /* 0x0038481801007387 */ /* 0x0001e40000100a00 */
[----:B0-----:R-:W-:Y:S02]  /*38120*/  IMAD.MOV.U32 R25, RZ, RZ, R3 ;  /* 0x000000ffff197224 */ /* 0x001fe400078e0003 */
[----:B------:R-:W-:Y:S11]  /*38130*/  IMAD.MOV.U32 R3, RZ, RZ, R21 ;  /* 0x000000ffff037224 */ /* 0x000ff600078e0015 */
[----:B------:R-:W-:Y:S02]  /*38140*/  @!UPT UIADD3 URZ, URZ, URZ, URZ ;  /* 0x0000003f3f3ff290 */ /* 0x000fe4000fffe03f */
[----:B------:R-:W-:Y:S01]  /*38150*/  STL.64 [R1+0x4c0], R8 ;  /* 0x0004c00801007387 */ /* 0x000fe20000100a00 */
[----:B------:R0:W-:Y:S03]  /*38160*/  STL.64 [R1+0x4c8], R10 ;  /* 0x0004c80a01007387 */ /* 0x0001e60000100a00 */
[----:B0-----:R-:W2:Y:S01]  /*38170*/  LDL.LU.64 R10, [R1+0x38c8] ;  /* 0x0038c800010a7983 */ /* 0x001ea20000300a00 */
[----:B------:R-:W2:Y:S02]  /*38180*/  LDL.LU.64 R8, [R1+0x38c0] ;  /* 0x0038c00001087983 */ /* 0x000ea40000300a00 */
[----:B------:R-:W2:Y:S02]  /*38190*/  LDL.LU.64 R20, [R1+0x38b8] ;  /* 0x0038b80001147983 */ /* 0x000ea40000300a00 */
[----:B------:R-:W-:Y:S02]  /*381a0*/  IMAD.MOV.U32 R24, RZ, RZ, R22 ;  /* 0x000000ffff187224 */ /* 0x000fe400078e0016 */
        /* <DEDUP_REMOVED lines=12> */
[----:B0-----:R-:W3:Y:S02]  /*38270*/  LDL.LU.64 R20, [R1+0x3890] ;  /* 0x0038900001147983 */ /* 0x001ee40000300a00 */
[C---:B---3--:R-:W-:Y:S02]  /*38280*/  HMMA.16816.F32 R20, R16.reuse, R20, R4 ;  /* 0x000000141014723c */ /* 0x048fe40000001804 */
[----:B------:R-:W3:Y:S11]  /*38290*/  LDL.LU.64 R6, [R1+0x3888] ;  /* 0x0038880001067983 */ /* 0x000ef60000300a00 */
[----:B------:R-:W-:Y:S10]  /*382a0*/  @!UPT UIADD3 URZ, URZ, URZ, URZ ;  /* 0x0000003f3f3ff290 */ /* 0x000ff4000fffe03f */
[----:B------:R0:W-:Y:S01]  /*382b0*/  STL.64 [R1+0x490], R20 ;  /* 0x0004901401007387 */ /* 0x0001e20000100a00 */
[----:B------:R1:W-:Y:S03]  /*382c0*/  STL.64 [R1+0x498], R22 ;  /* 0x0004981601007387 */ /* 0x0003e60000100a00 */
[----:B0-----:R-:W4:Y:S01]  /*382d0*/  LDL.LU.64 R20, [R1+0x3880] ;  /* 0x0038800001147983 */ /* 0x001f220000300a00 */
[C---:B--2---:R-:W-:Y:S01]  /*382e0*/  HMMA.16816.F32 R8, R16.reuse, R8, R12 ;  /* 0x000000081008723c */ /* 0x044fe2000000180c */
[----:B----4-:R-:W-:Y:S02]  /*382f0*/  IMAD.MOV.U32 R4, RZ, RZ, R21 ;  /* 0x000000ffff047224 */ /* 0x010fe400078e0015 */
[----:B------:R-:W-:Y:S02]  /*38300*/  IMAD.MOV.U32 R5, RZ, RZ, R20 ;  /* 0x000000ffff057224 */ /* 0x000fe400078e0014 */
[----:B------:R-:W2:Y:S01]  /*38310*/  LDL.LU.64 R20, [R1+0xca0] ;  /* 0x000ca00001147983 */ /* 0x000ea20000300a00 */
[----:B-1----:R-:W2:Y:S02]  /*38320*/  LDL.LU.64 R22, [R1+0xca8] ;  /* 0x000ca80001167983 */ /* 0x002ea40000300a00 */
[----:B------:R-:W-:Y:S02]  /*38330*/  STL.64 [R1+0x3770], R4 ;  /* 0x0037700401007387 */ /* 0x000fe40000100a00 */
[----:B------:R-:W4:Y:S01]  /*38340*/  LDL.LU.64 R14, [R1+0x3878] ;  /* 0x00387800010e7983 */ /* 0x000f220000300a00 */
[----:B------:R-:W2:Y:S11]  /*38350*/  LDL.LU.64 R12, [R1+0x3870] ;  /* 0x00387000010c7983 */ /* 0x000eb60000300a00 */
[----:B------:R-:W-:Y:S01]  /*38360*/  @!UPT UIADD3 URZ, URZ, URZ, URZ ;  /* 0x0000003f3f3ff290 */ /* 0x000fe2000fffe03f */
[----:B------:R0:W-:Y:S02]  /*38370*/  STL.64 [R1+0x480], R8 ;  /* 0x0004800801007387 */ /* 0x0001e40000100a00 */
[----:B------:R1:W-:Y:S01]  /*38380*/  STL.64 [R1+0x488], R10 ;  /* 0x0004880a01007387 */ /* 0x0003e20000100a00 */
[----:B0-----:R-:W2:Y:S01]  /*38390*/  LDL.LU.64 R8, [R1+0xc60] ;  /* 0x000c600001087983 */ /* 0x001ea20000300a00 */
[----:B-1----:R-:W2:Y:S03]  /*383a0*/  LDL.LU.64 R10, [R1+0xc68] ;  /* 0x000c6800010a7983 */ /* 0x002ea60000300a00 */
[----:B--2---:R-:W-:Y:S01]  /*383b0*/  STL.64 [R1+0x3828], R10 ;  /* 0x0038280a01007387 */ /* 0x004fe20000100a00 */
[----:B------:R0:W-:Y:S03]  /*383c0*/  STL.64 [R1+0x3820], R8 ;  /* 0x0038200801007387 */ /* 0x0001e60000100a00 */
[----:B0-----:R-:W2:Y:S01]  /*383d0*/  LDL.LU.64 R8, [R1+0xc70] ;  /* 0x000c700001087983 */ /* 0x001ea20000300a00 */
[----:B------:R-:W2:Y:S01]  /*383e0*/  LDL.LU.64 R10, [R1+0xc78] ;  /* 0x000c7800010a7983 */ /* 0x000ea20000300a00 */
[----:B------:R-:W-:Y:S02]  /*383f0*/  HMMA.16816.F32 R20, R16, R12, R20 ;  /* 0x0000000c1014723c */ /* 0x000fe40000001814 */
[----:B--2---:R-:W-:Y:S01]  /*38400*/  STL.64 [R1+0x3840], R10 ;  /* 0x0038400a01007387 */ /* 0x004fe20000100a00 */
[----:B------:R0:W-:Y:S03]  /*38410*/  STL.64 [R1+0x3838], R8 ;  /* 0x0038380801007387 */ /* 0x0001e60000100a00 */
[----:B0-----:R-:W2:Y:S01]  /*38420*/  LDL.LU.64 R8, [R1+0xc80] ;  /* 0x000c800001087983 */ /* 0x001ea20000300a00 */
[----:B------:R-:W2:Y:S03]  /*38430*/  LDL.LU.64 R10, [R1+0xc88] ;  /* 0x000c8800010a7983 */ /* 0x000ea60000300a00 */
[----:B--2---:R-:W-:Y:S01]  /*38440*/  STL.64 [R1+0x3860], R10 ;  /* 0x0038600a01007387 */ /* 0x004fe20000100a00 */
[----:B------:R0:W-:Y:S03]  /*38450*/  STL.64 [R1+0x3858], R8 ;  /* 0x0038580801007387 */ /* 0x0001e60000100a00 */
[----:B0-----:R-:W2:Y:S01]  /*38460*/  LDL.LU.64 R8, [R1+0xc90] ;  /* 0x000c900001087983 */ /* 0x001ea20000300a00 */
[----:B------:R-:W2:Y:S08]  /*38470*/  LDL.LU.64 R10, [R1+0xc98] ;  /* 0x000c9800010a7983 */ /* 0x000eb00000300a00 */
[----:B------:R0:W-:Y:S02]  /*38480*/  STL.64 [R1+0x470], R20 ;  /* 0x0004701401007387 */ /* 0x0001e40000100a00 */
[----:B------:R1:W-:Y:S01]  /*38490*/  STL.64 [R1+0x478], R22 ;  /* 0x0004781601007387 */ /* 0x0003e20000100a00 */
[----:B0-----:R-:W3:Y:S01]  /*384a0*/  LDL.LU.64 R20, [R1+0xc50] ;  /* 0x000c500001147983 */ /* 0x001ee20000300a00 */
[----:B-1----:R-:W3:Y:S02]  /*384b0*/  LDL.LU.64 R22, [R1+0xc58] ;  /* 0x000c580001167983 */ /* 0x002ee40000300a00 */
[----:B------:R-:W3:Y:S02]  /*384c0*/  LDL R4, [R1+0x1a0] ;  /* 0x0001a00001047983 */ /* 0x000ee40000100800 */
[----:B------:R-:W-:-:S02]  /*384d0*/  IMAD.MOV.U32 R5, RZ, RZ, R29 ;  /* 0x000000ffff057224 */ /* 0x000fc400078e001d */
[----:B------:R-:W4:Y:S01]  /*384e0*/  LDL.LU R29, [R1+0x3868] ;  /* 0x00386800011d7983 */ /* 0x000f220000300800 */
[----:B--2---:R-:W-:Y:S03]  /*384f0*/  HMMA.16816.F32 R24, R16, R24, R8 ;  /* 0x000000181018723c */ /* 0x004fe60000001808 */
[----:B---3--:R-:W-:Y:S01]  /*38500*/  STL.64 [R1+0x3788], R4 ;  /* 0x0037880401007387 */ /* 0x008fe20000100a00 */
[----:B------:R0:W-:Y:S02]  /*38510*/  STL.64 [R1+0x36b8], R12 ;  /* 0x0036b80c01007387 */ /* 0x0001e40000100a00 */
[----:B----4-:R-:W-:Y:S01]  /*38520*/  STL.64 [R1+0x3768], R14 ;  /* 0x0037680e01007387 */ /* 0x010fe20000100a00 */
[----:B0-----:R-:W2:Y:S04]  /*38530*/  LDL R12, [R1+0x20] ;  /* 0x00002000010c7983 */ /* 0x001ea80000100800 */
[----:B------:R-:W2:Y:S01]  /*38540*/  LDL R13, [R1+0x24] ;  /* 0x00002400010d7983 */ /* 0x000ea20000100800 */
[----:B------:R-:W3:Y:S02]  /*38550*/  LDL.LU.64 R10, [R1+0x3860] ;  /* 0x00386000010a7983 */ /* 0x000ee40000300a00 */
[----:B------:R-:W3:Y:S09]  /*38560*/  LDL.LU.64 R8, [R1+0x3858] ;  /* 0x0038580001087983 */ /* 0x000ef20000300a00 */
[----:B------:R-:W-:Y:S01]  /*38570*/  STL.64 [R1+0x460], R24 ;  /* 0x0004601801007387 */ /* 0x000fe20000100a00 */
[----:B------:R0:W-:Y:S04]  /*38580*/  STL.64 [R1+0x468], R26 ;  /* 0x0004681a01007387 */ /* 0x0001e80000100a00 */
[----:B0-----:R-:W4:Y:S01]  /*38590*/  LDL.LU.64 R26, [R1+0x3850] ;  /* 0x00385000011a7983 */ /* 0x001f220000300a00 */
[----:B------:R-:W3:Y:S02]  /*385a0*/  LDL.LU.64 R24, [R1+0x3848] ;  /* 0x0038480001187983 */ /* 0x000ee40000300a00 */
[----:B----4-:R-:W-:-:S02]  /*385b0*/  IMAD.MOV.U32 R4, RZ, RZ, R27 ;  /* 0x000000ffff047224 */ /* 0x010fc400078e001b */
[----:B------:R-:W-:Y:S02]  /*385c0*/  IMAD.MOV.U32 R5, RZ, RZ, R26 ;  /* 0x000000ffff057224 */ /* 0x000fe400078e001a */
[C---:B---3--:R-:W-:Y:S03]  /*385d0*/  HMMA.16816.F32 R24, R16.reuse, R24, R8 ;  /* 0x000000181018723c */ /* 0x048fe60000001808 */
[----:B------:R-:W-:Y:S01]  /*385e0*/  STL.64 [R1+0x37a0], R4 ;  /* 0x0037a00401007387 */ /* 0x000fe20000100a00 */
[----:B------:R-:W3:Y:S02]  /*385f0*/  LDL.LU.64 R10, [R1+0x3840] ;  /* 0x00384000010a7983 */ /* 0x000ee40000300a00 */
[----:B------:R-:W3:Y:S11]  /*38600*/  LDL.LU.64 R8, [R1+0x3838] ;  /* 0x0038380001087983 */ /* 0x000ef60000300a00 */
[----:B------:R-:W-:Y:S06]  /*38610*/  @!UPT UIADD3 URZ, URZ, URZ, URZ ;  /* 0x0000003f3f3ff290 */ /* 0x000fec000fffe03f */
        /* <DEDUP_REMOVED lines=15> */
[----:B0-----:R-:W4:Y:S01]  /*38710*/  LDL.LU.64 R26, [R1+0x3808] ;  /* 0x00380800011a7983 */ /* 0x001f220000300a00 */
[----:B------:R-:W3:Y:S02]  /*38720*/  LDL.LU.64 R24, [R1+0x3800] ;  /* 0x0038000001187983 */ /* 0x000ee40000300a00 */
[----:B------:R-:W3:Y:S02]  /*38730*/  LDL R4, [R1+0x1c0] ;  /* 0x0001c00001047983 */ /* 0x000ee40000100800 */
[----:B------:R-:W-:Y:S01]  /*38740*/  IMAD.MOV.U32 R5, RZ, RZ, R29 ;  /* 0x000000ffff057224 */ /* 0x000fe200078e001d */
[----:B--2---:R-:W-:Y:S04]  /*38750*/  HMMA.16816.F32 R16, R16, R12, R20 ;  /* 0x0000000c1010723c */ /* 0x004fe80000001814 */
[----:B---3--:R4:W-:Y:S01]  /*38760*/  STL.64 [R1+0x37b8], R4 ;  /* 0x0037b80401007387 */ /* 0x0089e20000100a00 */
[----:B------:R-:W2:Y:S02]  /*38770*/  LDL.LU.64 R22, [R1+0x37f8] ;  /* 0x0037f80001167983 */ /* 0x000ea40000300a00 */
[----:B------:R-:W2:Y:S02]  /*38780*/  LDL.LU.64 R20, [R1+0x37f0] ;  /* 0x0037f00001147983 */ /* 0x000ea40000300a00 */
[----:B----4-:R-:W-:-:S02]  /*38790*/  IMAD.MOV.U32 R4, RZ, RZ, R27 ;  /* 0x000000ffff047224 */ /* 0x010fc400078e001b */
[----:B------:R-:W-:-:S05]  /*387a0*/  IMAD.MOV.U32 R5, RZ, RZ, R26 ;  /* 0x000000ffff057224 */ /* 0x000fca00078e001a */
[----:B------:R0:W-:Y:S02]  /*387b0*/  STL.64 [R1+0x37d0], R4 ;  /* 0x0037d00401007387 */ /* 0x0001e40000100a00 */
[----:B0-----:R-:W-:Y:S02]  /*387c0*/  IMAD.MOV.U32 R4, RZ, RZ, R25 ;  /* 0x000000ffff047224 */ /* 0x001fe400078e0019 */
[----:B------:R-:W-:-:S05]  /*387d0*/  IMAD.MOV.U32 R5, RZ, RZ, R24 ;  /* 0x000000ffff057224 */ /* 0x000fca00078e0018 */
[----:B------:R-:W-:Y:S01]  /*387e0*/  STL.64 [R1+0x37e8], R4 ;  /* 0x0037e80401007387 */ /* 0x000fe20000100a00 */
[----:B------:R-:W3:Y:S03]  /*387f0*/  LDL.LU.64 R8, [R1+0x150] ;  /* 0x0001500001087983 */ /* 0x000ee60000300a00 */
[----:B---3--:R0:W-:Y:S04]  /*38800*/  STL.64 [R1+0x3730], R8 ;  /* 0x0037300801007387 */ /* 0x0081e80000100a00 */
[----:B0-----:R-:W3:Y:S04]  /*38810*/  LDL.LU.64 R8, [R1+0x160] ;  /* 0x0001600001087983 */ /* 0x001ee80000300a00 */
[----:B---3--:R0:W-:Y:S01]  /*38820*/  STL.64 [R1+0x3748], R8 ;  /* 0x0037480801007387 */ /* 0x0081e20000100a00 */
[----:B------:R-:W2:Y:S02]  /*38830*/  LDL.LU.64 R24, [R1+0x890] ;  /* 0x0008900001187983 */ /* 0x000ea40000300a00 */
[----:B------:R-:W2:Y:S02]  /*38840*/  LDL.LU.64 R26, [R1+0x898] ;  /* 0x00089800011a7983 */ /* 0x000ea40000300a00 */
[----:B------:R-:W2:Y:S01]  /*38850*/  LDL.LU.64 R4, [R1+0x1f0] ;  /* 0x0001f00001047983 */ /* 0x000ea20000300a00 */
[----:B------:R-:W-:Y:S01]  /*38860*/  STL.64 [R1+0x3780], R10 ;  /* 0x0037800a01007387 */ /* 0x000fe20000100a00 */
[----:B0-----:R-:W-:-:S02]  /*38870*/  IMAD.MOV.U32 R8, RZ, RZ, R7 ;  /* 0x000000ffff087224 */ /* 0x001fc400078e0007 */
[----:B------:R-:W-:-:S05]  /*38880*/  IMAD.MOV.U32 R9, RZ, RZ, R6 ;  /* 0x000000ffff097224 */ /* 0x000fca00078e0006 */
[----:B------:R0:W-:Y:S04]  /*38890*/  STL.64 [R1+0x3778], R8 ;  /* 0x0037780801007387 */ /* 0x0001e80000100a00 */
        /* <DEDUP_REMOVED lines=18> */
[----:B------:R-:W2:Y:S02]  /*389c0*/  LDL.LU.64 R10, [R1+0x888] ;  /* 0x00088800010a7983 */ /* 0x000ea40000300a00 */
[----:B------:R-:W3:Y:S02]  /*389d0*/  LDL.LU.64 R12, [R1+0xa00] ;  /* 0x000a0000010c7983 */ /* 0x000ee40000300a00 */
[----:B------:R-:W3:Y:S01]  /*389e0*/  LDL.LU.64 R14, [R1+0xa08] ;  /* 0x000a0800010e7983 */ /* 0x000ee20000300a00 */
[----:B------:R-:W-:Y:S01]  /*389f0*/  STL.64 [R1+0x2ab0], R18 ;  /* 0x002ab01201007387 */ /* 0x000fe20000100a00 */
[----:B------:R0:W-:Y:S03]  /*38a00*/  STL.64 [R1+0x2aa8], R16 ;  /* 0x002aa81001007387 */ /* 0x0001e60000100a00 */
[----:B0-----:R-:W4:Y:S01]  /*38a10*/  LDL.LU.64 R16, [R1+0x30] ;  /* 0x0000300001107983 */ /* 0x001f220000300a00 */
[----:B------:R-:W2:Y:S03]  /*38a20*/  LDL.64 R18, [R1+0x38] ;  /* 0x0000380001127983 */ /* 0x000ea60000100a00 */
[----:B--2---:R-:W-:Y:S01]  /*38a30*/  STL.64 [R1+0x3668], R18 ;  /* 0x0036681201007387 */ /* 0x004fe20000100a00 */
[----:B----4-:R0:W-:Y:S03]  /*38a40*/  STL.64 [R1+0x3660], R16 ;  /* 0x0036601001007387 */ /* 0x0101e60000100a00 */
[----:B0-----:R-:W2:Y:S01]  /*38a50*/  LDL.LU.64 R16, [R1+0x9f0] ;  /* 0x0009f00001107983 */ /* 0x001ea20000300a00 */
[----:B------:R-:W2:Y:S02]  /*38a60*/  LDL.LU.64 R18, [R1+0x9f8] ;  /* 0x0009f80001127983 */ /* 0x000ea40000300a00 */
[----:B------:R0:W-:Y:S02]  /*38a70*/  STL.64 [R1+0x890], R24 ;  /* 0x0008901801007387 */ /* 0x0001e40000100a00 */
[----:B------:R-:W-:Y:S02]  /*38a80*/  STL.64 [R1+0x898], R26 ;  /* 0x0008981a01007387 */ /* 0x000fe40000100a00 */
[----:B0-----:R-:W-:-:S02]  /*38a90*/  IMAD.MOV.U32 R24, RZ, RZ, R4 ;  /* 0x000000ffff187224 */ /* 0x001fc400078e0004 */
[----:B------:R-:W-:Y:S02]  /*38aa0*/  IMAD.MOV.U32 R25, RZ, RZ, R5 ;  /* 0x000000ffff197224 */ /* 0x000fe400078e0005 */
[----:B------:R-:W4:Y:S02]  /*38ab0*/  LDL.LU.64 R4, [R1+0x37e8] ;  /* 0x0037e80001047983 */ /* 0x000f240000300a00 */
        /* <DEDUP_REMOVED lines=30> */
[----:B------:R-:W2:Y:S11]  /*38ca0*/  LDL.LU.64 R8, [R1+0x3778] ;  /* 0x0037780001087983 */ /* 0x000eb60000300a00 */
[----:B------:R-:W-:Y:S09]  /*38cb0*/  @!UPT UIADD3 URZ, URZ, URZ, URZ ;  /* 0x0000003f3f3ff290 */ /* 0x000ff2000fffe03f */
        /* <DEDUP_REMOVED lines=8> */
[----:B0-----:R-:W2:Y:S02]  /*38d40*/  LDL.LU.64 R4, [R1+0x3760] ;  /* 0x0037600001047983 */ /* 0x001ea40000300a00 */
[----:B--2---:R-:W-:Y:S01]  /*38d50*/  HMMA.16816.F32 R16, R20, R4, R16 ;  /* 0x000000041410723c */ /* 0x004fe20000001810 */
[----:B------:R-:W-:Y:S02]  /*38d60*/  IMAD.MOV.U32 R26, RZ, RZ, R4 ;  /* 0x000000ffff1a7224 */ /* 0x000fe400078e0004 */
[----:B------:R-:W-:Y:S11]  /*38d70*/  IMAD.MOV.U32 R27, RZ, RZ, R5 ;  /* 0x000000ffff1b7224 */ /* 0x000ff600078e0005 */
[----:B------:R-:W-:Y:S09]  /*38d80*/  @!UPT UIADD3 URZ, URZ, URZ, URZ ;  /* 0x0000003f3f3ff290 */ /* 0x000ff2000fffe03f */
[----:B------:R-:W-:Y:S01]  /*38d90*/  STL.64 [R1+0x9f0], R16 ;  /* 0x0009f01001007387 */ /* 0x000fe20000100a00 */
[----:B------:R-:W-:Y:S02]  /*38da0*/  STL.64 [R1+0x9f8], R18 ;  /* 0x0009f81201007387 */ /* 0x000fe40000100a00 */
[----:B------:R-:W2:Y:S02]  /*38db0*/  LDL.LU.64 R4, [R1+0x9c0] ;  /* 0x0009c00001047983 */ /* 0x000ea40000300a00 */
[----:B-1----:R-:W2:Y:S02]  /*38dc0*/  LDL.LU.64 R6, [R1+0x9c8] ;  /* 0x0009c80001067983 */ /* 0x002ea40000300a00 */
        /* <DEDUP_REMOVED lines=9> */
[----:B------:R-:W2:Y:S02]  /*38e60*/  LDL.64 R16, [R1+0xf0] ;  /* 0x0000f00001107983 */ /* 0x000ea40000100a00 */
[----:B--2---:R3:W-:Y:S02]  /*38e70*/  STL.64 [R1+0x3700], R16 ;  /* 0x0037001001007387 */ /* 0x0047e40000100a00 */
[----:B---3--:R-:W-:-:S02]  /*38e80*/  IMAD.MOV.U32 R16, RZ, RZ, R15 ;  /* 0x000000ffff107224 */ /* 0x008fc400078e000f */
[----:B------:R-:W-:-:S05]  /*38e90*/  IMAD.MOV.U32 R17, RZ, RZ, R14 ;  /* 0x000000ffff117224 */ /* 0x000fca00078e000e */
[----:B------:R4:W-:Y:S02]  /*38ea0*/  STL.64 [R1+0x3718], R16 ;  /* 0x0037181001007387 */ /* 0x0009e40000100a00 */
[----:B----4-:R-:W-:Y:S02]  /*38eb0*/  IMAD.MOV.U32 R16, RZ, RZ, R11 ;  /* 0x000000ffff107224 */ /* 0x010fe400078e000b */
[----:B------:R-:W-:Y:S02]  /*38ec0*/  IMAD.MOV.U32 R17, RZ, RZ, R10 ;  /* 0x000000ffff117224 */ /* 0x000fe400078e000a */
[C---:B------:R-:W-:Y:S01]  /*38ed0*/  HMMA.16816.F32 R8, R20.reuse, R8, R4 ;  /* 0x000000081408723c */ /* 0x040fe20000001804 */
[----:B------:R-:W-:Y:S01]  /*38ee0*/  STL [R1+0x365c], R27 ;  /* 0x00365c1b01007387 */ /* 0x000fe20000100800 */
[----:B------:R-:W-:Y:S02]  /*38ef0*/  STL [R1+0x3658], R26 ;  /* 0x0036581a01007387 */ /* 0x000fe40000100800 */
[----:B------:R-:W2:Y:S02]  /*38f00*/  LDL.LU.64 R6, [R1+0x3758] ;  /* 0x0037580001067983 */ /* 0x000ea40000300a00 */
[----:B------:R-:W2:Y:S11]  /*38f10*/  LDL.LU.64 R4, [R1+0x3750] ;  /* 0x0037500001047983 */ /* 0x000eb60000300a00 */
[----:B------:R-:W-:Y:S06]  /*38f20*/  @!UPT UIADD3 URZ, URZ, URZ, URZ ;  /* 0x0000003f3f3ff290 */ /* 0x000fec000fffe03f */
        /* <DEDUP_REMOVED lines=14> */
[----:B0-----:R-:W3:Y:S01]  /*39010*/  LDL.LU.64 R24, [R1+0x9b0] ;  /* 0x0009b00001187983 */ /* 0x001ee20000300a00 */
[----:B------:R-:W3:Y:S01]  /*39020*/  LDL.LU.64 R26, [R1+0x9b8] ;  /* 0x0009b800011a7983 */ /* 0x000ee20000300a00 */
[C---:B--2---:R-:W-:Y:S11]  /*39030*/  HMMA.16816.F32 R4, R20.reuse, R8, R4 ;  /* 0x000000081404723c */ /* 0x044ff60000001804 */
[----:B------:R-:W-:Y:S11]  /*39040*/  @!UPT UIADD3 URZ, URZ, URZ, URZ ;  /* 0x0000003f3f3ff290 */ /* 0x000ff6000fffe03f */
[----:B------:R-:W-:Y:S01]  /*39050*/  @!UPT UIADD3 URZ, URZ, URZ, URZ ;  /* 0x0000003f3f3ff290 */ /* 0x000fe2000fffe03f */
[----:B------:R0:W-:Y:S01]  /*39060*/  STL.64 [R1+0x9c0], R4 ;  /* 0x0009c00401007387 */ /* 0x0001e20000100a00 */
[----:B------:R-:W-:Y:S02]  /*39070*/  STL.64 [R1+0x9c8], R6 ;  /* 0x0009c80601007387 */ /* 0x000fe40000100a00 */
[----:B0-----:R-:W-:Y:S02]  /*39080*/  IMAD.MOV.U32 R5, RZ, RZ, R8 ;  /* 0x000000ffff057224 */ /* 0x001fe400078e0008 */
[----:B------:R-:W-:Y:S02]  /*39090*/  IMAD.MOV.U32 R4, RZ, RZ, R9 ;  /* 0x000000ffff047224 */ /* 0x000fe400078e0009 */
[----:B------:R-:W2:Y:S01]  /*390a0*/  LDL.LU.64 R8, [R1+0x980] ;  /* 0x0009800001087983 */ /* 0x000ea20000300a00 */
[----:B------:R-:W4:Y:S01]  /*390b0*/  LDL.LU.64 R10, [R1+0x988] ;  /* 0x00098800010a7983 */ /* 0x000f220000300a00 */
[----:B---3--:R-:W-:Y:S02]  /*390c0*/  HMMA.16816.F32 R24, R20, R12, R24 ;  /* 0x0000000c1418723c */ /* 0x008fe40000001818 */
[----:B----4-:R-:W-:Y:S01]  /*390d0*/  STL.64 [R1+0x3710], R10 ;  /* 0x0037100a01007387 */ /* 0x010fe20000100a00 */
[----:B--2---:R0:W-:Y:S03]  /*390e0*/  STL.64 [R1+0x3708], R8 ;  /* 0x0037080801007387 */ /* 0x0041e60000100a00 */
        /* <DEDUP_REMOVED lines=8> */
[----:B------:R-:W-:Y:S02]  /*39170*/  STL [R1+0x358c], R4 ;  /* 0x00358c0401007387 */ /* 0x000fe40000100800 */
[----:B------:R-:W-:Y:S02]  /*39180*/  STL [R1+0x3588], R5 ;  /* 0x0035880501007387 */ /* 0x000fe40000100800 */
[----:B------:R0:W-:Y:S01]  /*39190*/  STL.64 [R1+0x9b0], R24 ;  /* 0x0009b01801007387 */ /* 0x0001e20000100a00 */
[----:B------:R1:W-:Y:S03]  /*391a0*/  STL.64 [R1+0x9b8], R26 ;  /* 0x0009b81a01007387 */ /* 0x0003e60000100a00 */
[----:B0-----:R-:W3:Y:S01]  /*391b0*/  LDL.LU.64 R24, [R1+0x960] ;  /* 0x0009600001187983 */ /* 0x001ee20000300a00 */
[----:B-1----:R-:W3:Y:S02]  /*391c0*/  LDL.LU.64 R26, [R1+0x968] ;  /* 0x00096800011a7983 */ /* 0x002ee40000300a00 */
[----:B------:R-:W4:Y:S01]  /*391d0*/  LDL.LU.64 R12, [R1+0xb0] ;  /* 0x0000b000010c7983 */ /* 0x000f220000300a00 */
[C---:B--2---:R-:W-:Y:S01]  /*391e0*/  HMMA.16816.F32 R16, R20.reuse, R16, R8 ;  /* 0x000000101410723c */ /* 0x044fe20000001808 */
[----:B----4-:R0:W-:Y:S04]  /*391f0*/  STL.64 [R1+0x36d8], R12 ;  /* 0x0036d80c01007387 */ /* 0x0101e80000100a00 */
[----:B0-----:R-:W2:Y:S01]  /*39200*/  LDL.LU.64 R12, [R1+0x970] ;  /* 0x00097000010c7983 */ /* 0x001ea20000300a00 */
[----:B------:R-:W2:Y:S02]  /*39210*/  LDL.LU.64 R14, [R1+0x978] ;  /* 0x00097800010e7983 */ /* 0x000ea40000300a00 */
[----:B------:R-:W-:Y:S02]  /*39220*/  STL [R1+0x3594], R6 ;  /* 0x0035940601007387 */ /* 0x000fe40000100800 */
[----:B------:R-:W-:Y:S01]  /*39230*/  STL [R1+0x3590], R7 ;  /* 0x0035900701007387 */ /* 0x000fe20000100800 */
[----:B------:R-:W4:Y:S01]  /*39240*/  LDL.64 R4, [R1+0x110] ;  /* 0x0001100001047983 */ /* 0x000f220000100a00 */
[----:B------:R-:W2:Y:S02]  /*39250*/  LDL.LU.64 R10, [R1+0x3728] ;  /* 0x00372800010a7983 */ /* 0x000ea40000300a00 */
[----:B------:R-:W2:Y:S09]  /*39260*/  LDL.LU.64 R8, [R1+0x3720] ;  /* 0x0037200001087983 */ /* 0x000eb20000300a00 */
[----:B------:R0:W-:Y:S01]  /*39270*/  STL.64 [R1+0x9a0], R16 ;  /* 0x0009a01001007387 */ /* 0x0001e20000100a00 */
[----:B------:R2:W-:Y:S04]  /*39280*/  STL.64 [R1+0x9a8], R18 ;  /* 0x0009a81201007387 */ /* 0x0005e80000100a00 */
[----:B0-----:R-:W2:Y:S02]  /*39290*/  LDL.LU.64 R16, [R1+0x3718] ;  /* 0x0037180001107983 */ /* 0x001ea40000300a00 */
[C---:B--2---:R-:W-:Y:S02]  /*392a0*/  HMMA.16816.F32 R16, R20.reuse, R16, R8 ;  /* 0x000000101410723c */ /* 0x044fe40000001808 */
[----:B------:R-:W4:Y:S01]  /*392b0*/  LDL.LU.64 R10, [R1+0x3710] ;  /* 0x00371000010a7983 */ /* 0x000f220000300a00 */
[----:B------:R-:W4:Y:S11]  /*392c0*/  LDL.LU.64 R8, [R1+0x3708] ;  /* 0x0037080001087983 */ /* 0x000f360000300a00 */
[----:B------:R-:W-:Y:S09]  /*392d0*/  @!UPT UIADD3 URZ, URZ, URZ, URZ ;  /* 0x0000003f3f3ff290 */ /* 0x000ff2000fffe03f */
[----:B------:R0:W-:Y:S01]  /*392e0*/  STL.64 [R1+0x990], R16 ;  /* 0x0009901001007387 */ /* 0x0001e20000100a00 */
[----:B------:R-:W-:Y:S03]  /*392f0*/  STL.64 [R1+0x998], R18 ;  /* 0x0009981201007387 */ /* 0x000fe60000100a00 */
[----:B0-----:R-:W2:Y:S01]  /*39300*/  LDL.LU.64 R16, [R1+0x3700] ;  /* 0x0037000001107983 */ /* 0x001ea20000300a00 */
[----:B----4-:R-:W-:Y:S11]  /*39310*/  HMMA.16816.F32 R8, R20, R4, R8 ;  /* 0x000000041408723c */ /* 0x010ff60000001808 */
[----:B------:R-:W-:Y:S11]  /*39320*/  @!UPT UIADD3 URZ, URZ, URZ, URZ ;  /* 0x0000003f3f3ff290 */ /* 0x000ff6000fffe03f */
[----:B------:R-:W-:Y:S01]  /*39330*/  @!UPT UIADD3 URZ, URZ, URZ, URZ ;  /* 0x0000003f3f3ff290 */ /* 0x000fe2000fffe03f */
[----:B------:R0:W-:Y:S01]  /*39340*/  STL.64 [R1+0x980], R8 ;  /* 0x0009800801007387 */ /* 0x0001e20000100a00 */
[----:B------:R1:W-:Y:S03]  /*39350*/  STL.64 [R1+0x988], R10 ;  /* 0x0009880a01007387 */ /* 0x0003e60000100a00 */
[----:B0-----:R-:W4:Y:S01]  /*39360*/  LDL.LU.64 R8, [R1+0x36f8] ;  /* 0x0036f80001087983 */ /* 0x001f220000300a00 */
[----:B------:R-:W-:-:S05]  /*39370*/  IMAD.MOV.U32 R5, RZ, RZ, R4 ;  /* 0x000000ffff057224 */ /* 0x000fca00078e0004 */
[----:B------:R-:W-:Y:S01]  /*39380*/  STL [R1+0x3598], R5 ;  /* 0x0035980501007387 */ /* 0x000fe20000100800 */
[C---:B----4-:R-:W-:Y:S01]  /*39390*/  HMMA.16816.F32 R12, R20.reuse, R8, R12 ;  /* 0x00000008140c723c */ /* 0x050fe2000000180c */
[----:B------:R-:W-:Y:S11]  /*393a0*/  IMAD.MOV.U32 R4, RZ, RZ, R9 ;  /* 0x000000ffff047224 */ /* 0x000ff600078e0009 */
[----:B------:R-:W-:Y:S11]  /*393b0*/  @!UPT UIADD3 URZ, URZ, URZ, URZ ;  /* 0x0000003f3f3ff290 */ /* 0x000ff6000fffe03f */
[----:B------:R-:W-:Y:S01]  /*393c0*/  STL.64 [R1+0x970], R12 ;  /* 0x0009700c01007387 */ /* 0x000fe20000100a00 */
[----:B------:R-:W-:Y:S02]  /*393d0*/  STL.64 [R1+0x978], R14 ;  /* 0x0009780e01007387 */ /* 0x000fe40000100a00 */
[----:B------:R-:W-:Y:S02]  /*393e0*/  STL [R1+0x359c], R4 ;  /* 0x00359c0401007387 */ /* 0x000fe40000100800 */
[----:B-1----:R-:W4:Y:S02]  /*393f0*/  LDL R11, [R1+0x224] ;  /* 0x00022400010b7983 */ /* 0x002f240000100800 */
[----:B------:R-:W-:Y:S02]  /*39400*/  IMAD.MOV.U32 R7, RZ, RZ, R8 ;  /* 0x000000ffff077224 */ /* 0x000fe400078e0008 */
[----:B--2---:R-:W-:Y:S01]  /*39410*/  IMAD.MOV.U32 R6, RZ, RZ, R17 ;  /* 0x000000ffff067224 */ /* 0x004fe200078e0011 */
[----:B----4-:R3:W-:Y:S02]  /*39420*/  STL [R1+0x3698], R11 ;  /* 0x0036980b01007387 */ /* 0x0107e40000100800 */
[C---:B---3--:R-:W-:Y:S02]  /*39430*/  HMMA.16816.F32 R8, R20.reuse, R16, R24 ;  /* 0x000000101408723c */ /* 0x048fe40000001818 */
[----:B------:R0:W-:Y:S11]  /*39440*/  STL.64 [R1+0x36f0], R6 ;  /* 0x0036f00601007387 */ /* 0x0001f60000100a00 */
[----:B------:R-:W-:Y:S10]  /*39450*/  @!UPT UIADD3 URZ, URZ, URZ, URZ ;  /* 0x0000003f3f3ff290 */ /* 0x000ff4000fffe03f */
[----:B------:R-:W-:Y:S01]  /*39460*/  STL.64 [R1+0x960], R8 ;  /* 0x0009600801007387 */ /* 0x000fe20000100a00 */
[----:B------:R-:W-:Y:S02]  /*39470*/  STL.64 [R1+0x968], R10 ;  /* 0x0009680a01007387 */ /* 0x000fe40000100a00 */
[----:B------:R-:W2:Y:S02]  /*39480*/  LDL.LU.64 R4, [R1+0x950] ;  /* 0x0009500001047983 */ /* 0x000ea40000300a00 */
[----:B0-----:R-:W2:Y:S01]  /*39490*/  LDL.LU.64 R6, [R1+0x958] ;  /* 0x0009580001067983 */ /* 0x001ea20000300a00 */
[----:B------:R-:W3:Y:S01]  /*394a0*/  LDL.LU.64 R12, [R1+0x940] ;  /* 0x00094000010c7983 */ /* 0x000ee20000300a00 */
[----:B------:R-:W4:Y:S03]  /*394b0*/  LDL.LU.64 R14, [R1+0x948] ;  /* 0x00094800010e7983 */ /* 0x000f260000300a00 */
[----:B----4-:R-:W-:Y:S01]  /*394c0*/  STL.64 [R1+0x36e8], R14 ;  /* 0x0036e80e01007387 */ /* 0x010fe20000100a00 */
[----:B---3--:R0:W-:Y:S03]  /*394d0*/  STL.64 [R1+0x36e0], R12 ;  /* 0x0036e00c01007387 */ /* 0x0081e60000100a00 */
[----:B0-----:R-:W2:Y:S01]  /*394e0*/  LDL.LU.64 R12, [R1+0xe0] ;  /* 0x0000e000010c7983 */ /* 0x001ea20000300a00 */
[----:B------:R-:W3:Y:S02]  /*394f0*/  LDL.LU.64 R8, [R1+0x920] ;  /* 0x0009200001087983 */ /* 0x000ee40000300a00 */
[----:B------:R-:W3:Y:S02]  /*39500*/  LDL.LU.64 R10, [R1+0x928] ;  /* 0x00092800010a7983 */ /* 0x000ee40000300a00 */
[----:B------:R-:W4:Y:S02]  /*39510*/  LDL.LU.64 R24, [R1+0x90] ;  /* 0x0000900001187983 */ /* 0x000f240000300a00 */
[----:B----4-:R-:W-:Y:S01]  /*39520*/  STL.64 [R1+0x36d0], R24 ;  /* 0x0036d01801007387 */ /* 0x010fe20000100a00 */
[----:B------:R-:W4:Y:S03]  /*39530*/  LDL.LU.64 R16, [R1+0x40] ;  /* 0x0000400001107983 */ /* 0x000f260000300a00 */
[----:B----4-:R0:W-:Y:S04]  /*39540*/  STL.64 [R1+0x3680], R16 ;  /* 0x0036801001007387 */ /* 0x0101e80000100a00 */
[----:B0-----:R-:W4:Y:S01]  /*39550*/  LDL.LU.64 R16, [R1+0x50] ;  /* 0x0000500001107983 */ /* 0x001f220000300a00 */
[----:B--2---:R-:W-:Y:S03]  /*39560*/  HMMA.16816.F32 R4, R20, R12, R4 ;  /* 0x0000000c1404723c */ /* 0x004fe60000001804 */
[----:B----4-:R0:W-:Y:S04]  /*39570*/  STL.64 [R1+0x3690], R16 ;  /* 0x0036901001007387 */ /* 0x0101e80000100a00 */
[----:B0-----:R-:W2:Y:S04]  /*39580*/  LDL.LU.64 R16, [R1+0x60] ;  /* 0x0000600001107983 */ /* 0x001ea80000300a00 */
[----:B--2---:R0:W-:Y:S04]  /*39590*/  STL.64 [R1+0x36a0], R16 ;  /* 0x0036a01001007387 */ /* 0x0041e80000100a00 */
[----:B0-----:R-:W2:Y:S01]  /*395a0*/  LDL.LU.64 R16, [R1+0x930] ;  /* 0x0009300001107983 */ /* 0x001ea20000300a00 */
[----:B------:R-:W2:Y:S07]  /*395b0*/  LDL.LU.64 R18, [R1+0x938] ;  /* 0x0009380001127983 */ /* 0x000eae0000300a00 */
[----:B------:R-:W-:Y:S02]  /*395c0*/  STL.64 [R1+0x950], R4 ;  /* 0x0009500401007387 */ /* 0x000fe40000100a00 */
[----:B------:R0:W-:Y:S02]  /*395d0*/  STL.64 [R1+0x958], R6 ;  /* 0x0009580601007387 */ /* 0x0001e40000100a00 */
[----:B0-----:R-:W4:Y:S01]  /*395e0*/  LDL.LU.64 R6, [R1+0x36f0] ;  /* 0x0036f00001067983 */ /* 0x001f220000300a00 */
[----:B------:R-:W-:-:S02]  /*395f0*/  IMAD.MOV.U32 R4, RZ, RZ, R12 ;  /* 0x000000ffff047224 */ /* 0x000fc400078e000c */
[----:B------:R-:W-:Y:S02]  /*39600*/  IMAD.MOV.U32 R5, RZ, RZ, R13 ;  /* 0x000000ffff057224 */ /* 0x000fe400078e000d */
[----:B------:R-:W2:Y:S01]  /*39610*/  LDL.LU.64 R14, [R1+0x36e8] ;  /* 0x0036e800010e7983 */ /* 0x000ea20000300a00 */
[----:B------:R-:W2:Y:S04]  /*39620*/  LDL.LU.64 R12, [R1+0x36e0] ;  /* 0x0036e000010c7983 */ /* 0x000ea80000300a00 */
[----:B----4-:R-:W-:Y:S01]  /*39630*/  STL.64 [R1+0x35a8], R6 ;  /* 0x0035a80601007387 */ /* 0x010fe20000100a00 */
[----:B------:R0:W-:Y:S02]  /*39640*/  STL.64 [R1+0x35a0], R4 ;  /* 0x0035a00401007387 */ /* 0x0001e40000100a00 */
[----:B0-----:R-:W-:-:S02]  /*39650*/  IMAD.MOV.U32 R4, RZ, RZ, R2 ;  /* 0x000000ffff047224 */ /* 0x001fc400078e0002 */
[----:B------:R-:W-:-:S07]  /*39660*/  IMAD.MOV.U32 R5, RZ, RZ, R0 ;  /* 0x000000ffff057224 */ /* 0x000fce00078e0000 */
[----:B--2---:R-:W-:Y:S01]  /*39670*/  HMMA.16816.F32 R4, R20, R4, R12 ;  /* 0x000000041404723c */ /* 0x004fe2000000180c */
[----:B------:R-:W3:Y:S01]  /*39680*/  LDL.LU.64 R12, [R1+0x36d8] ;  /* 0x0036d800010c7983 */ /* 0x000ee20000300a00 */
[----:B------:R-:W-:Y:S02]  /*39690*/  IMAD.MOV.U32 R24, RZ, RZ, R28 ;  /* 0x000000ffff187224 */ /* 0x000fe400078e001c */
[----:B------:R-:W-:-:S07]  /*396a0*/  IMAD.MOV.U32 R25, RZ, RZ, R3 ;  /* 0x000000ffff197224 */ /* 0x000fce00078e0003 */
[C---:B------:R-:W-:Y:S11]  /*396b0*/  HMMA.16816.F32 R16, R20.reuse, R24, R16 ;  /* 0x000000181410723c */ /* 0x040ff60000001810 */
[----:B------:R-:W-:Y:S01]  /*396c0*/  @!UPT UIADD3 URZ, URZ, URZ, URZ ;  /* 0x0000003f3f3ff290 */ /* 0x000fe2000fffe03f */
[----:B------:R0:W-:Y:S01]  /*396d0*/  STL.64 [R1+0x940], R4 ;  /* 0x0009400401007387 */ /* 0x0001e20000100a00 */
[----:B------:R-:W-:Y:S10]  /*396e0*/  STL.64 [R1+0x948], R6 ;  /* 0x0009480601007387 */ /* 0x000ff40000100a00 */
[----:B------:R-:W-:Y:S01]  /*396f0*/  STL.64 [R1+0x930], R16 ;  /* 0x0009301001007387 */ /* 0x000fe20000100a00 */
[----:B------:R-:W-:Y:S01]  /*39700*/  STL.64 [R1+0x938], R18 ;  /* 0x0009381201007387 */ /* 0x000fe20000100a00 */
[----:B---3--:R-:W-:Y:S01]  /*39710*/  HMMA.16816.F32 R8, R20, R12, R8 ;  /* 0x0000000c1408723c */ /* 0x008fe20000001808 */
[----:B0-----:R-:W-:-:S02]  /*39720*/  IMAD.MOV.U32 R5, RZ, RZ, R12 ;  /* 0x000000ffff057224 */ /* 0x001fc400078e000c */
[----:B------:R-:W-:Y:S11]  /*39730*/  IMAD.MOV.U32 R4, RZ, RZ, R13 ;  /* 0x000000ffff047224 */ /* 0x000ff600078e000d */
[----:B------:R-:W-:Y:S09]  /*39740*/  @!UPT UIADD3 URZ, URZ, URZ, URZ ;  /* 0x0000003f3f3ff290 */ /* 0x000ff2000fffe03f */
[----:B------:R-:W-:Y:S01]  /*39750*/  STL.64 [R1+0x920], R8 ;  /* 0x0009200801007387 */ /* 0x000fe20000100a00 */
[----:B------:R-:W-:Y:S02]  /*39760*/  STL.64 [R1+0x928], R10 ;  /* 0x0009280a01007387 */ /* 0x000fe40000100a00 */
[----:B------:R-:W2:Y:S02]  /*39770*/  LDL.LU.64 R24, [R1+0x910] ;  /* 0x0009100001187983 */ /* 0x000ea40000300a00 */
[----:B------:R-:W2:Y:S01]  /*39780*/  LDL.LU.64 R26, [R1+0x918] ;  /* 0x00091800011a7983 */ /* 0x000ea20000300a00 */
[----:B------:R-:W3:Y:S01]  /*39790*/  LDL.LU.64 R12, [R1+0x8f0] ;  /* 0x0008f000010c7983 */ /* 0x000ee20000300a00 */
[----:B------:R-:W4:Y:S03]  /*397a0*/  LDL.LU.64 R14, [R1+0x8f8] ;  /* 0x0008f800010e7983 */ /* 0x000f260000300a00 */
[----:B----4-:R-:W-:Y:S01]  /*397b0*/  STL.64 [R1+0x36c8], R14 ;  /* 0x0036c80e01007387 */ /* 0x010fe20000100a00 */
[----:B---3--:R0:W-:Y:S03]  /*397c0*/  STL.64 [R1+0x36c0], R12 ;  /* 0x0036c00c01007387 */ /* 0x0081e60000100a00 */
[----:B0-----:R-:W3:Y:S01]  /*397d0*/  LDL.LU.64 R12, [R1+0x900] ;  /* 0x00090000010c7983 */ /* 0x001ee20000300a00 */
[----:B------:R-:W3:Y:S02]  /*397e0*/  LDL.LU.64 R14, [R1+0x908] ;  /* 0x00090800010e7983 */ /* 0x000ee40000300a00 */
[----:B------:R-:W4:Y:S02]  /*397f0*/  LDL.LU.64 R16, [R1+0x8e0] ;  /* 0x0008e00001107983 */ /* 0x000f240000300a00 */
[----:B------:R-:W2:Y:S02]  /*39800*/  LDL.LU.64 R18, [R1+0x8e8] ;  /* 0x0008e80001127983 */ /* 0x000ea40000300a00 */
[----:B--2---:R-:W-:Y:S01]  /*39810*/  STL.64 [R1+0x36b0], R18 ;  /* 0x0036b01201007387 */ /* 0x004fe20000100a00 */
[----:B----4-:R0:W-:Y:S03]  /*39820*/  STL.64 [R1+0x36a8], R16 ;  /* 0x0036a81001007387 */ /* 0x0101e60000100a00 */
[----:B0-----:R-:W2:Y:S01]  /*39830*/  LDL.LU.64 R16, [R1+0x80] ;  /* 0x0000800001107983 */ /* 0x001ea20000300a00 */
[----:B------:R-:W4:Y:S02]  /*39840*/  LDL.LU.64 R8, [R1+0x8d0] ;  /* 0x0008d00001087983 */ /* 0x000f240000300a00 */
[----:B------:R-:W4:Y:S02]  /*39850*/  LDL.LU.64 R10, [R1+0x8d8] ;  /* 0x0008d800010a7983 */ /* 0x000f240000300a00 */
[----:B------:R0:W-:Y:S02]  /*39860*/  STL.64 [R1+0x3688], R4 ;  /* 0x0036880401007387 */ /* 0x0001e40000100a00 */
[----:B0-----:R-:W2:Y:S02]  /*39870*/  LDL.LU.64 R4, [R1+0xa0] ;  /* 0x0000a00001047983 */ /* 0x001ea40000300a00 */
[C---:B--2---:R-:W-:Y:S11]  /*39880*/  HMMA.16816.F32 R24, R20.reuse, R4, R24 ;  /* 0x000000041418723c */ /* 0x044ff60000001818 */
[----:B------:R-:W-:Y:S11]  /*39890*/  @!UPT UIADD3 URZ, URZ, URZ, URZ ;  /* 0x0000003f3f3ff290 */ /* 0x000ff6000fffe03f */
[----:B------:R-:W-:Y:S01]  /*398a0*/  @!UPT UIADD3 URZ, URZ, URZ, URZ ;  /* 0x0000003f3f3ff290 */ /* 0x000fe2000fffe03f */
[----:B------:R0:W-:Y:S01]  /*398b0*/  STL.64 [R1+0x910], R24 ;  /* 0x0009101801007387 */ /* 0x0001e20000100a00 */
[----:B------:R-:W-:Y:S03]  /*398c0*/  STL.64 [R1+0x918], R26 ;  /* 0x0009181a01007387 */ /* 0x000fe60000100a00 */
[----:B0-----:R-:W3:Y:S01]  /*398d0*/  LDL.LU.64 R24, [R1+0x36d0] ;  /* 0x0036d00001187983 */ /* 0x001ee20000300a00 */
[----:B------:R-:W-:Y:S02]  /*398e0*/  IMAD.MOV.U32 R29, RZ, RZ, R4 ;  /* 0x000000ffff1d7224 */ /* 0x000fe400078e0004 */
[----:B------:R-:W-:Y:S02]  /*398f0*/  IMAD.MOV.U32 R28, RZ, RZ, R5 ;  /* 0x000000ffff1c7224 */ /* 0x000fe400078e0005 */
[----:B------:R-:W2:Y:S01]  /*39900*/  LDL.LU.64 R4, [R1+0x8c0] ;  /* 0x0008c00001047983 */ /* 0x000ea20000300a00 */
[----:B------:R-:W2:Y:S01]  /*39910*/  LDL.LU.64 R6, [R1+0x8c8] ;  /* 0x0008c80001067983 */ /* 0x000ea20000300a00 */
[C---:B---3--:R-:W-:Y:S11]  /*39920*/  HMMA.16816.F32 R12, R20.reuse, R24, R12 ;  /* 0x00000018140c723c */ /* 0x048ff6000000180c */
[----:B------:R-:W-:Y:S11]  /*39930*/  @!UPT UIADD3 URZ, URZ, URZ, URZ ;  /* 0x0000003f3f3ff290 */ /* 0x000ff6000fffe03f */
[----:B------:R-:W-:Y:S01]  /*39940*/  @!UPT UIADD3 URZ, URZ, URZ, URZ ;  /* 0x0000003f3f3ff290 */ /* 0x000fe2000fffe03f */
[----:B------:R-:W-:Y:S01]  /*39950*/  STL.64 [R1+0x900], R12 ;  /* 0x0009000c01007387 */ /* 0x000fe20000100a00 */
[----:B------:R0:W-:Y:S03]  /*39960*/  STL.64 [R1+0x908], R14 ;  /* 0x0009080e01007387 */ /* 0x0001e60000100a00 */
[----:B0-----:R-:W3:Y:S01]  /*39970*/  LDL.LU.64 R14, [R1+0x36c8] ;  /* 0x0036c800010e7983 */ /* 0x001ee20000300a00 */
[----:B------:R-:W3:Y:S02]  /*39980*/  LDL.LU.64 R12, [R1+0x36c0] ;  /* 0x0036c000010c7983 */ /* 0x000ee40000300a00 */
[----:B------:R-:W-:Y:S02]  /*39990*/  IMAD.MOV.U32 R3, RZ, RZ, R24 ;  /* 0x000000ffff037224 */ /* 0x000fe400078e0018 */
[----:B------:R-:W-:Y:S02]  /*399a0*/  IMAD.MOV.U32 R2, RZ, RZ, R25 ;  /* 0x000000ffff027224 */ /* 0x000fe400078e0019 */
[----:B------:R-:W2:Y:S01]  /*399b0*/  LDL.LU.64 R24, [R1+0x8b0] ;  /* 0x0008b00001187983 */ /* 0x000ea20000300a00 */
[----:B------:R-:W2:Y:S02]  /*399c0*/  LDL.LU.64 R26, [R1+0x8b8] ;  /* 0x0008b800011a7983 */ /* 0x000ea40000300a00 */
[----:B------:R-:W-:Y:S01]  /*399d0*/  IMAD.MOV.U32 R0, RZ, RZ, R17 ;  /* 0x000000ffff007224 */ /* 0x000fe200078e0011 */
[C---:B---3--:R-:W-:Y:S11]  /*399e0*/  HMMA.16816.F32 R12, R20.reuse, R16, R12 ;  /* 0x00000010140c723c */ /* 0x048ff6000000180c */
[----:B------:R-:W-:Y:S11]  /*399f0*/  @!UPT UIADD3 URZ, URZ, URZ, URZ ;  /* 0x0000003f3f3ff290 */ /* 0x000ff6000fffe03f */
[----:B------:R-:W-:Y:S01]  /*39a00*/  @!UPT UIADD3 URZ, URZ, URZ, URZ ;  /* 0x0000003f3f3ff290 */ /* 0x000fe2000fffe03f */
[----:B------:R0:W-:Y:S01]  /*39a10*/  STL.64 [R1+0x8f0], R12 ;  /* 0x0008f00c01007387 */ /* 0x0001e20000100a00 */
[----:B------:R1:W-:Y:S03]  /*39a20*/  STL.64 [R1+0x8f8], R14 ;  /* 0x0008f80e01007387 */ /* 0x0003e60000100a00 */
[----:B0-----:R-:W3:Y:S01]  /*39a30*/  LDL.LU.64 R12, [R1+0x36b8] ;  /* 0x0036b800010c7983 */ /* 0x001ee20000300a00 */
[----:B-1----:R-:W-:Y:S02]  /*39a40*/  IMAD.MOV.U32 R14, RZ, RZ, R16 ;  /* 0x000000ffff0e7224 */ /* 0x002fe400078e0010 */
[----:B------:R-:W3:Y:S02]  /*39a50*/  LDL.LU.64 R18, [R1+0x36b0] ;  /* 0x0036b00001127983 */ /* 0x000ee40000300a00 */
[----:B------:R-:W3:Y:S02]  /*39a60*/  LDL.LU.64 R16, [R1+0x36a8] ;  /* 0x0036a80001107983 */ /* 0x000ee40000300a00 */
[C---:B---3--:R-:W-:Y:S11]  /*39a70*/  HMMA.16816.F32 R16, R20.reuse, R12, R16 ;  /* 0x0000000c1410723c */ /* 0x048ff60000001810 */
[----:B------:R-:W-:Y:S11]  /*39a80*/  @!UPT UIADD3 URZ, URZ, URZ, URZ ;  /* 0x0000003f3f3ff290 */ /* 0x000ff6000fffe03f */
[----:B------:R-:W-:Y:S01]  /*39a90*/  @!UPT UIADD3 URZ, URZ, URZ, URZ ;  /* 0x0000003f3f3ff290 */ /* 0x000fe2000fffe03f */
[----:B------:R0:W-:Y:S01]  /*39aa0*/  STL.64 [R1+0x8e0], R16 ;  /* 0x0008e01001007387 */ /* 0x0001e20000100a00 */
[----:B------:R-:W-:Y:S03]  /*39ab0*/  STL.64 [R1+0x8e8], R18 ;  /* 0x0008e81201007387 */ /* 0x000fe60000100a00 */
[----:B0-----:R-:W4:Y:S01]  /*39ac0*/  LDL.LU.64 R16, [R1+0x36a0] ;  /* 0x0036a00001107983 */ /* 0x001f220000300a00 */
[----:B------:R-:W-:Y:S02]  /*39ad0*/  STL [R1+0x3474], R12 ;  /* 0x0034740c01007387 */ /* 0x000fe40000100800 */
[----:B------:R-:W-:Y:S01]  /*39ae0*/  STL [R1+0x3470], R13 ;  /* 0x0034700d01007387 */ /* 0x000fe20000100800 */
[C---:B----4-:R-:W-:Y:S11]  /*39af0*/  HMMA.16816.F32 R8, R20.reuse, R16, R8 ;  /* 0x000000101408723c */ /* 0x050ff60000001808 */
[----:B------:R-:W-:Y:S11]  /*39b00*/  @!UPT UIADD3 URZ, URZ, URZ, URZ ;  /* 0x0000003f3f3ff290 */ /* 0x000ff6000fffe03f */
[----:B------:R-:W-:Y:S01]  /*39b10*/  @!UPT UIADD3 URZ, URZ, URZ, URZ ;  /* 0x0000003f3f3ff290 */ /* 0x000fe2000fffe03f */
[----:B------:R0:W-:Y:S01]  /*39b20*/  STL.64 [R1+0x8d0], R8 ;  /* 0x0008d00801007387 */ /* 0x0001e20000100a00 */
[----:B------:R1:W-:Y:S02]  /*39b30*/  STL.64 [R1+0x8d8], R10 ;  /* 0x0008d80a01007387 */ /* 0x0003e40000100a00 */
[----:B0-----:R-:W-:Y:S01]  /*39b40*/  IMAD.MOV.U32 R9, RZ, RZ, R16 ;  /* 0x000000ffff097224 */ /* 0x001fe200078e0010 */
[----:B-1----:R-:W3:Y:S01]  /*39b50*/  LDL.LU R11, [R1+0x3698] ;  /* 0x00369800010b7983 */ /* 0x002ee20000300800 */
[----:B------:R-:W-:Y:S02]  /*39b60*/  IMAD.MOV.U32 R8, RZ, RZ, R17 ;  /* 0x000000ffff087224 */ /* 0x000fe400078e0011 */
[----:B------:R-:W2:Y:S02]  /*39b70*/  LDL.LU.64 R16, [R1+0x3690] ;  /* 0x0036900001107983 */ /* 0x000ea40000300a00 */
[----:B--2---:R-:W-:Y:S01]  /*39b80*/  HMMA.16816.F32 R4, R20, R16, R4 ;  /* 0x000000101404723c */ /* 0x004fe20000001804 */
[----:B------:R-:W-:-:S02]  /*39b90*/  IMAD.MOV.U32 R15, RZ, RZ, R16 ;  /* 0x000000ffff0f7224 */ /* 0x000fc400078e0010 */
[----:B------:R-:W-:Y:S11]  /*39ba0*/  IMAD.MOV.U32 R10, RZ, RZ, R17 ;  /* 0x000000ffff0a7224 */ /* 0x000ff600078e0011 */
[----:B------:R-:W-:Y:S09]  /*39bb0*/  @!UPT UIADD3 URZ, URZ, URZ, URZ ;  /* 0x0000003f3f3ff290 */ /* 0x000ff2000fffe03f */
[----:B------:R0:W-:Y:S01]  /*39bc0*/  STL.64 [R1+0x8c0], R4 ;  /* 0x0008c00401007387 */ /* 0x0001e20000100a00 */
[----:B------:R-:W-:Y:S03]  /*39bd0*/  STL.64 [R1+0x8c8], R6 ;  /* 0x0008c80601007387 */ /* 0x000fe60000100a00 */
[----:B0-----:R-:W2:Y:S01]  /*39be0*/  LDL.LU.64 R4, [R1+0x3688] ;  /* 0x0036880001047983 */ /* 0x001ea20000300a00 */
[----:B------:R-:W4:Y:S02]  /*39bf0*/  LDL.LU.64 R16, [R1+0x3680] ;  /* 0x0036800001107983 */ /* 0x000f240000300a00 */
[----:B---3--:R-:W-:Y:S02]  /*39c00*/  STL.64 [R1+0x35b8], R10 ;  /* 0x0035b80a01007387 */ /* 0x008fe40000100a00 */
[----:B------:R0:W-:Y:S02]  /*39c10*/  STL.64 [R1+0x35b0], R8 ;  /* 0x0035b00801007387 */ /* 0x0001e40000100a00 */
[----:B0-----:R-:W3:Y:S01]  /*39c20*/  LDL.LU.64 R8, [R1+0x20] ;  /* 0x0000200001087983 */ /* 0x001ee20000300a00 */
[----:B----4-:R-:W-:Y:S01]  /*39c30*/  HMMA.16816.F32 R24, R20, R16, R24 ;  /* 0x000000101418723c */ /* 0x010fe20000001818 */
[----:B------:R-:W-:-:S02]  /*39c40*/  IMAD.MOV.U32 R12, RZ, RZ, R16 ;  /* 0x000000ffff0c7224 */ /* 0x000fc400078e0010 */
[----:B------:R-:W-:Y:S11]  /*39c50*/  IMAD.MOV.U32 R13, RZ, RZ, R17 ;  /* 0x000000ffff0d7224 */ /* 0x000ff600078e0011 */
[----:B------:R-:W-:Y:S09]  /*39c60*/  @!UPT UIADD3 URZ, URZ, URZ, URZ ;  /* 0x0000003f3f3ff290 */ /* 0x000ff2000fffe03f */
[----:B------:R-:W-:Y:S01]  /*39c70*/  STL.64 [R1+0x8b0], R24 ;  /* 0x0008b01801007387 */ /* 0x000fe20000100a00 */
[----:B------:R0:W-:Y:S03]  /*39c80*/  STL.64 [R1+0x8b8], R26 ;  /* 0x0008b81a01007387 */ /* 0x0001e60000100a00 */
[----:B0-----:R-:W4:Y:S01]  /*39c90*/  LDL.LU.64 R26, [R1+0x3678] ;  /* 0x00367800011a7983 */ /* 0x001f220000300a00 */
[----:B------:R-:W2:Y:S02]  /*39ca0*/  LDL.LU.64 R24, [R1+0x3670] ;  /* 0x0036700001187983 */ /* 0x000ea40000300a00 */
[----:B------:R-:W2:Y:S02]  /*39cb0*/  LDL.LU.64 R18, [R1+0x3668] ;  /* 0x0036680001127983 */ /* 0x000ea40000300a00 */
[----:B------:R-:W2:Y:S01]  /*39cc0*/  LDL.LU.64 R16, [R1+0x3660] ;  /* 0x0036600001107983 */ /* 0x000ea20000300a00 */
[----:B------:R-:W-:Y:S01]  /*39cd0*/  STL.64 [R1+0x3480], R14 ;  /* 0x0034800e01007387 */ /* 0x000fe20000100a00 */
[----:B------:R0:W-:Y:S03]  /*39ce0*/  STL.64 [R1+0x3478], R12 ;  /* 0x0034780c01007387 */ /* 0x0001e60000100a00 */
[----:B0-----:R-:W2:Y:S01]  /*39cf0*/  LDL.LU.64 R12, [R1+0x8a0] ;  /* 0x0008a000010c7983 */ /* 0x001ea20000300a00 */
[----:B------:R-:W2:Y:S02]  /*39d00*/  LDL.LU.64 R14, [R1+0x8a8] ;  /* 0x0008a800010e7983 */ /* 0x000ea40000300a00 */
[----:B--2---:R-:W-:Y:S11]  /*39d10*/  HMMA.16816.F32 R12, R20, R16, R12 ;  /* 0x00000010140c723c */ /* 0x004ff6000000180c */
[----:B------:R-:W-:Y:S11]  /*39d20*/  @!UPT UIADD3 URZ, URZ, URZ, URZ ;  /* 0x0000003f3f3ff290 */ /* 0x000ff6000fffe03f */
[----:B------:R-:W-:Y:S01]  /*39d30*/  @!UPT UIADD3 URZ, URZ, URZ, URZ ;  /* 0x0000003f3f3ff290 */ /* 0x000fe2000fffe03f */
[----:B------:R4:W-:Y:S01]  /*39d40*/  STL.64 [R1+0x8a0], R12 ;  /* 0x0008a00c01007387 */ /* 0x0009e20000100a00 */
[----:B------:R-:W-:Y:S02]  /*39d50*/  STL.64 [R1+0x8a8], R14 ;  /* 0x0008a80e01007387 */ /* 0x000fe40000100a00 */
[----:B----4-:R-:W-:Y:S02]  /*39d60*/  IMAD.MOV.U32 R12, RZ, RZ, R27 ;  /* 0x000000ffff0c7224 */ /* 0x010fe400078e001b */
[----:B------:R-:W-:Y:S01]  /*39d70*/  IMAD.MOV.U32 R13, RZ, RZ, R26 ;  /* 0x000000ffff0d7224 */ /* 0x000fe200078e001a */
[----:B------:R-:W2:Y:S01]  /*39d80*/  LDL.LU R27, [R1+0x365c] ;  /* 0x00365c00011b7983 */ /* 0x000ea20000300800 */
[----:B------:R-:W4:Y:S03]  /*39d90*/  LDL.LU R26, [R1+0x3658] ;  /* 0x00365800011a7983 */ /* 0x000f260000300800 */
[----:B------:R0:W-:Y:S02]  /*39da0*/  STL.64 [R1+0x35c0], R12 ;  /* 0x0035c00c01007387 */ /* 0x0001e40000100a00 */
[----:B0-----:R-:W-:-:S02]  /*39db0*/  IMAD.MOV.U32 R12, RZ, RZ, R24 ;  /* 0x000000ffff0c7224 */ /* 0x001fc400078e0018 */
[----:B------:R-:W-:Y:S01]  /*39dc0*/  IMAD.MOV.U32 R13, RZ, RZ, R25 ;  /* 0x000000ffff0d7224 */ /* 0x000fe200078e0019 */
[----:B------:R-:W2:Y:S01]  /*39dd0*/  LDL.LU R24, [R1+0x3654] ;  /* 0x0036540001187983 */ /* 0x000ea20000300800 */
[----:B------:R-:W2:Y:S02]  /*39de0*/  LDL.LU R25, [R1+0x3650] ;  /* 0x0036500001197983 */ /* 0x000ea40000300800 */
[----:B------:R-:W-:Y:S02]  /*39df0*/  STL.64 [R1+0x3418], R18 ;  /* 0x0034181201007387 */ /* 0x000fe40000100a00 */
[----:B------:R0:W-:Y:S02]  /*39e00*/  STL.64 [R1+0x3410], R16 ;  /* 0x0034101001007387 */ /* 0x0001e40000100a00 */
[----:B0-----:R-:W3:Y:S01]  /*39e10*/  LDL.LU.64 R16, [R1+0xb10] ;  /* 0x000b100001107983 */ /* 0x001ee20000300a00 */
[----:B------:R-:W3:Y:S02]  /*39e20*/  LDL.LU.64 R18, [R1+0xb18] ;  /* 0x000b180001127983 */ /* 0x000ee40000300a00 */
[----:B---3--:R-:W-:Y:S07]  /*39e30*/  HMMA.16816.F32 R20, R20, R8, R16 ;  /* 0x000000081414723c */ /* 0x008fee0000001810 */
[----:B------:R-:W-:-:S02]  /*39e40*/  IMAD.MOV.U32 R17, RZ, RZ, R8 ;  /* 0x000000ffff117224 */ /* 0x000fc400078e0008 */
[----:B------:R-:W-:Y:S02]  /*39e50*/  IMAD.MOV.U32 R16, RZ, RZ, R9 ;  /* 0x000000ffff107224 */ /* 0x000fe400078e0009 */
[----:B----4-:R-:W-:Y:S02]  /*39e60*/  IMAD.MOV.U32 R8, RZ, RZ, R26 ;  /* 0x000000ffff087224 */ /* 0x010fe400078e001a */
[----:B--2---:R-:W-:Y:S01]  /*39e70*/  IMAD.MOV.U32 R9, RZ, RZ, R27 ;  /* 0x000000ffff097224 */ /* 0x004fe200078e001b */
[----:B------:R-:W2:Y:S01]  /*39e80*/  LDL.LU R26, [R1+0x364c] ;  /* 0x00364c00011a7983 */ /* 0x000ea20000300800 */
[----:B------:R-:W2:Y:S03]  /*39e90*/  LDL.LU R27, [R1+0x3648] ;  /* 0x00364800011b7983 */ /* 0x000ea60000300800 */
[----:B------:R0:W-:Y:S04]  /*39ea0*/  STL.64 [R1+0x35c8], R8 ;  /* 0x0035c80801007387 */ /* 0x0001e80000100a00 */
[----:B0-----:R-:W2:Y:S01]  /*39eb0*/  LDL.LU.64 R8, [R1+0xb00] ;  /* 0x000b000001087983 */ /* 0x001ea20000300a00 */
[----:B------:R-:W2:Y:S02]  /*39ec0*/  LDL.LU.64 R10, [R1+0xb08] ;  /* 0x000b0800010a7983 */ /* 0x000ea40000300a00 */
[----:B------:R-:W-:Y:S02]  /*39ed0*/  STL.64 [R1+0x3488], R16 ;  /* 0x0034881001007387 */ /* 0x000fe40000100a00 */
[----:B------:R-:W-:Y:S01]  /*39ee0*/  STL.64 [R1+0x25d8], R22 ;  /* 0x0025d81601007387 */ /* 0x000fe20000100a00 */
[----:B------:R0:W-:Y:S04]  /*39ef0*/  STL.64 [R1+0x25d0], R20 ;  /* 0x0025d01401007387 */ /* 0x0001e80000100a00 */
[----:B0-----:R-:W3:Y:S01]  /*39f00*/  LDL.LU R20, [R1+0x120] ;  /* 0x0001200001147983 */ /* 0x001ee20000300800 */
[----:B------:R-:W3:Y:S02]  /*39f10*/  LDL.LU R21, [R1+0x124] ;  /* 0x0001240001157983 */ /* 0x000ee40000300800 */
[----:B------:R-:W4:Y:S02]  /*39f20*/  LDL R22, [R1+0x128] ;  /* 0x0001280001167983 */ /* 0x000f240000100800 */
[----:B------:R-:W4:Y:S01]  /*39f30*/  LDL R23, [R1+0x12c] ;  /* 0x00012c0001177983 */ /* 0x000f220000100800 */
[----:B--2---:R-:W-:Y:S01]  /*39f40*/  HMMA.16816.F32 R12, R24, R12, R8 ;  /* 0x0000000c180c723c */ /* 0x004fe20000001808 */
[----:B----4-:R-:W-:Y:S01]  /*39f50*/  STL.64 [R1+0x3540], R22 ;  /* 0x0035401601007387 */ /* 0x010fe20000100a00 */
[----:B---3--:R-:W-:Y:S02]  /*39f60*/  STL.64 [R1+0x3538], R20 ;  /* 0x0035381401007387 */ /* 0x008fe40000100a00 */
[----:B------:R-:W2:Y:S02]  /*39f70*/  LDL.LU.64 R8, [R1+0xaa0] ;  /* 0x000aa00001087983 */ /* 0x000ea40000300a00 */
[----:B------:R-:W3:Y:S11]  /*39f80*/  LDL.LU.64 R10, [R1+0xaa8] ;  /* 0x000aa800010a7983 */ /* 0x000ef60000300a00 */
[----:B------:R-:W-:Y:S06]  /*39f90*/  @!UPT UIADD3 URZ, URZ, URZ, URZ ;  /* 0x0000003f3f3ff290 */ /* 0x000fec000fffe03f */
[----:B------:R-:W-:Y:S01]  /*39fa0*/  STL.64 [R1+0xb00], R12 ;  /* 0x000b000c01007387 */ /* 0x000fe20000100a00 */
[----:B------:R-:W-:Y:S03]  /*39fb0*/  STL.64 [R1+0xb08], R14 ;  /* 0x000b080e01007387 */ /* 0x000fe60000100a00 */
[----:B---3--:R-:W-:Y:S01]  /*39fc0*/  STL.64 [R1+0x35d8], R10 ;  /* 0x0035d80a01007387 */ /* 0x008fe20000100a00 */
[----:B--2---:R0:W-:Y:S03]  /*39fd0*/  STL.64 [R1+0x35d0], R8 ;  /* 0x0035d00801007387 */ /* 0x0041e60000100a00 */
[----:B0-----:R-:W2:Y:S01]  /*39fe0*/  LDL.LU R8, [R1+0x1a0] ;  /* 0x0001a00001087983 */ /* 0x001ea20000300800 */
[----:B------:R-:W2:Y:S03]  /*39ff0*/  LDL.LU R9, [R1+0x1a4] ;  /* 0x0001a40001097983 */ /* 0x000ea60000300800 */
[----:B--2---:R0:W-:Y:S04]  /*3a000*/  STL.64 [R1+0x35f0], R8 ;  /* 0x0035f00801007387 */ /* 0x0041e80000100a00 */
[----:B0-----:R-:W2:Y:S01]  /*3a010*/  LDL.LU R8, [R1+0x1b0] ;  /* 0x0001b00001087983 */ /* 0x001ea20000300800 */
[----:B------:R-:W2:Y:S03]  /*3a020*/  LDL.LU R9, [R1+0x1b4] ;  /* 0x0001b40001097983 */ /* 0x000ea60000300800 */
[----:B--2---:R0:W-:Y:S04]  /*3a030*/  STL.64 [R1+0x3608], R8 ;  /* 0x0036080801007387 */ /* 0x0041e80000100a00 */
[----:B0-----:R-:W2:Y:S01]  /*3a040*/  LDL.LU.64 R8, [R1+0xad0] ;  /* 0x000ad00001087983 */ /* 0x001ea20000300a00 */
[----:B------:R-:W3:Y:S03]  /*3a050*/  LDL.LU.64 R10, [R1+0xad8] ;  /* 0x000ad800010a7983 */ /* 0x000ee60000300a00 */
[----:B---3--:R-:W-:Y:S01]  /*3a060*/  STL.64 [R1+0x3618], R10 ;  /* 0x0036180a01007387 */ /* 0x008fe20000100a00 */
[----:B--2---:R0:W-:Y:S03]  /*3a070*/  STL.64 [R1+0x3610], R8 ;  /* 0x0036100801007387 */ /* 0x0041e60000100a00 */
[----:B0-----:R-:W2:Y:S01]  /*3a080*/  LDL.LU R8, [R1+0x1d0] ;  /* 0x0001d00001087983 */ /* 0x001ea20000300800 */
[----:B------:R-:W2:Y:S03]  /*3a090*/  LDL.LU R9, [R1+0x1d4] ;  /* 0x0001d40001097983 */ /* 0x000ea60000300800 */
[----:B--2---:R0:W-:Y:S04]  /*3a0a0*/  STL.64 [R1+0x3630], R8 ;  /* 0x0036300801007387 */ /* 0x0041e80000100a00 */
[----:B0-----:R-:W2:Y:S01]  /*3a0b0*/  LDL.LU R8, [R1+0x1e0] ;  /* 0x0001e00001087983 */ /* 0x001ea20000300800 */
[----:B------:R-:W2:Y:S02]  /*3a0c0*/  LDL.LU R9, [R1+0x1e4] ;  /* 0x0001e40001097983 */ /* 0x000ea40000300800 */
        /* <DEDUP_REMOVED lines=18> */
[----:B------:R-:W-:-:S02]  /*3a1f0*/  IMAD.MOV.U32 R16, RZ, RZ, R5 ;  /* 0x000000ffff107224 */ /* 0x000fc400078e0005 */
[----:B------:R-:W-:Y:S01]  /*3a200*/  IMAD.MOV.U32 R17, RZ, RZ, R4 ;  /* 0x000000ffff117224 */ /* 0x000fe200078e0004 */
[----:B------:R-:W3:Y:S01]  /*3a210*/  LDL.LU.64 R12, [R1+0xa90] ;  /* 0x000a9000010c7983 */ /* 0x000ee20000300a00 */
[----:B------:R-:W3:Y:S02]  /*3a220*/  LDL.LU.64 R14, [R1+0xa98] ;  /* 0x000a9800010e7983 */ /* 0x000ee40000300a00 */
[----:B------:R-:W4:Y:S02]  /*3a230*/  LDL.LU.64 R4, [R1+0xa80] ;  /* 0x000a800001047983 */ /* 0x000f240000300a00 */
[----:B------:R-:W4:Y:S01]  /*3a240*/  LDL.LU.64 R6, [R1+0xa88] ;  /* 0x000a880001067983 */ /* 0x000f220000300a00 */
[----:B------:R0:W-:Y:S04]  /*3a250*/  STL.64 [R1+0x34a0], R16 ;  /* 0x0034a01001007387 */ /* 0x0001e80000100a00 */
[----:B0-----:R-:W3:Y:S01]  /*3a260*/  LDL.LU R16, [R1+0x1c0] ;  /* 0x0001c00001107983 */ /* 0x001ee20000300800 */
[----:B------:R-:W3:Y:S01]  /*3a270*/  LDL.LU R17, [R1+0x1c4] ;  /* 0x0001c40001117983 */ /* 0x000ee20000300800 */
        /* <DEDUP_REMOVED lines=14> */
[----:B------:R-:W3:Y:S02]  /*3a360*/  LDL.LU.64 R8, [R1+0x3610] ;  /* 0x0036100001087983 */ /* 0x000ee40000300a00 */
[C---:B---3--:R-:W-:Y:S01]  /*3a370*/  HMMA.16816.F32 R16, R24.reuse, R16, R8 ;  /* 0x000000101810723c */ /* 0x048fe20000001808 */
[----:B------:R-:W2:Y:S11]  /*3a380*/  LDL.LU.64 R8, [R1+0x3608] ;  /* 0x0036080001087983 */ /* 0x000eb60000300a00 */
[----:B------:R-:W-:Y:S11]  /*3a390*/  @!UPT UIADD3 URZ, URZ, URZ, URZ ;  /* 0x0000003f3f3ff290 */ /* 0x000ff6000fffe03f */
[----:B------:R0:W-:Y:S01]  /*3a3a0*/  STL.64 [R1+0xad0], R16 ;  /* 0x000ad01001007387 */ /* 0x0001e20000100a00 */
[----:B------:R-:W-:Y:S03]  /*3a3b0*/  STL.64 [R1+0xad8], R18 ;  /* 0x000ad81201007387 */ /* 0x000fe60000100a00 */
[----:B0-----:R-:W3:Y:S01]  /*3a3c0*/  LDL.LU R16, [R1+0xc0] ;  /* 0x0000c00001107983 */ /* 0x001ee20000300800 */
[----:B------:R-:W3:Y:S01]  /*3a3d0*/  LDL.LU R17, [R1+0xc4] ;  /* 0x0000c40001117983 */ /* 0x000ee20000300800 */
[C---:B--2---:R-:W-:Y:S02]  /*3a3e0*/  HMMA.16816.F32 R8, R24.reuse, R8, R20 ;  /* 0x000000081808723c */ /* 0x044fe40000001814 */
[----:B---3--:R0:W-:Y:S04]  /*3a3f0*/  STL.64 [R1+0x34b8], R16 ;  /* 0x0034b81001007387 */ /* 0x0081e80000100a00 */
[----:B0-----:R-:W2:Y:S01]  /*3a400*/  LDL.LU R16, [R1+0x190] ;  /* 0x0001900001107983 */ /* 0x001ea20000300800 */
[----:B------:R-:W2:Y:S02]  /*3a410*/  LDL.LU R17, [R1+0x194] ;  /* 0x0001940001117983 */ /* 0x000ea40000300800 */
[----:B------:R-:W3:Y:S02]  /*3a420*/  LDL.LU.64 R22, [R1+0x3600] ;  /* 0x0036000001167983 */ /* 0x000ee40000300a00 */
[----:B------:R-:W3:Y:S11]  /*3a430*/  LDL.LU.64 R20, [R1+0x35f8] ;  /* 0x0035f80001147983 */ /* 0x000ef60000300a00 */
[----:B------:R-:W-:Y:S01]  /*3a440*/  @!UPT UIADD3 URZ, URZ, URZ, URZ ;  /* 0x0000003f3f3ff290 */ /* 0x000fe2000fffe03f */
[----:B------:R0:W-:Y:S01]  /*3a450*/  STL.64 [R1+0xac0], R8 ;  /* 0x000ac00801007387 */ /* 0x0001e20000100a00 */
[----:B------:R3:W-:Y:S03]  /*3a460*/  STL.64 [R1+0xac8], R10 ;  /* 0x000ac80a01007387 */ /* 0x0007e60000100a00 */
[----:B0-----:R-:W3:Y:S02]  /*3a470*/  LDL.LU.64 R8, [R1+0x35f0] ;  /* 0x0035f00001087983 */ /* 0x001ee40000300a00 */
[C---:B---3--:R-:W-:Y:S02]  /*3a480*/  HMMA.16816.F32 R8, R24.reuse, R8, R20 ;  /* 0x000000081808723c */ /* 0x048fe40000001814 */
[----:B------:R-:W3:Y:S01]  /*3a490*/  LDL.LU.64 R22, [R1+0x35e8] ;  /* 0x0035e80001167983 */ /* 0x000ee20000300a00 */
[----:B------:R-:W3:Y:S11]  /*3a4a0*/  LDL.LU.64 R20, [R1+0x35e0] ;  /* 0x0035e00001147983 */ /* 0x000ef60000300a00 */
[----:B------:R-:W-:Y:S09]  /*3a4b0*/  @!UPT UIADD3 URZ, URZ, URZ, URZ ;  /* 0x0000003f3f3ff290 */ /* 0x000ff2000fffe03f */
[----:B------:R-:W-:Y:S01]  /*3a4c0*/  STL.64 [R1+0xab0], R8 ;  /* 0x000ab00801007387 */ /* 0x000fe20000100a00 */
[----:B------:R0:W-:Y:S03]  /*3a4d0*/  STL.64 [R1+0xab8], R10 ;  /* 0x000ab80a01007387 */ /* 0x0001e60000100a00 */
[----:B0-----:R-:W2:Y:S01]  /*3a4e0*/  LDL.LU.64 R10, [R1+0x35d8] ;  /* 0x0035d800010a7983 */ /* 0x001ea20000300a00 */
[----:B------:R-:W2:Y:S02]  /*3a4f0*/  LDL.LU.64 R8, [R1+0x35d0] ;  /* 0x0035d00001087983 */ /* 0x000ea40000300a00 */
[C---:B--2---:R-:W-:Y:S01]  /*3a500*/  HMMA.16816.F32 R16, R24.reuse, R16, R8 ;  /* 0x000000101810723c */ /* 0x044fe20000001808 */
[----:B------:R-:W2:Y:S11]  /*3a510*/  LDL.LU.64 R8, [R1+0x35c8] ;  /* 0x0035c80001087983 */ /* 0x000eb60000300a00 */
[----:B------:R-:W-:Y:S11]  /*3a520*/  @!UPT UIADD3 URZ, URZ, URZ, URZ ;  /* 0x0000003f3f3ff290 */ /* 0x000ff6000fffe03f */
[----:B------:R0:W-:Y:S01]  /*3a530*/  STL.64 [R1+0xaa0], R16 ;  /* 0x000aa01001007387 */ /* 0x0001e20000100a00 */
[----:B------:R-:W-:Y:S03]  /*3a540*/  STL.64 [R1+0xaa8], R18 ;  /* 0x000aa81201007387 */ /* 0x000fe60000100a00 */
[----:B0-----:R-:W2:Y:S01]  /*3a550*/  LDL.LU R16, [R1+0xd0] ;  /* 0x0000d00001107983 */ /* 0x001ea20000300800 */
[----:B------:R-:W2:Y:S03]  /*3a560*/  LDL.LU R17, [R1+0xd4] ;  /* 0x0000d40001117983 */ /* 0x000ea60000300800 */
[----:B--2---:R0:W-:Y:S04]  /*3a570*/  STL.64 [R1+0x34d0], R16 ;  /* 0x0034d01001007387 */ /* 0x0041e80000100a00 */
[----:B0-----:R-:W4:Y:S01]  /*3a580*/  LDL.LU R16, [R1+0x170] ;  /* 0x0001700001107983 */ /* 0x001f220000300800 */
[----:B------:R-:W4:Y:S01]  /*3a590*/  LDL.LU R17, [R1+0x174] ;  /* 0x0001740001117983 */ /* 0x000f220000300800 */
[C---:B------:R-:W-:Y:S01]  /*3a5a0*/  HMMA.16816.F32 R8, R24.reuse, R8, R12 ;  /* 0x000000081808723c */ /* 0x040fe2000000180c */
[----:B------:R-:W3:Y:S11]  /*3a5b0*/  LDL.LU.64 R12, [R1+0x35c0] ;  /* 0x0035c000010c7983 */ /* 0x000ef60000300a00 */
[----:B------:R-:W-:Y:S11]  /*3a5c0*/  @!UPT UIADD3 URZ, URZ, URZ, URZ ;  /* 0x0000003f3f3ff290 */ /* 0x000ff6000fffe03f */
[----:B------:R-:W-:Y:S01]  /*3a5d0*/  STL.64 [R1+0xa90], R8 ;  /* 0x000a900801007387 */ /* 0x000fe20000100a00 */
[----:B------:R0:W-:Y:S03]  /*3a5e0*/  STL.64 [R1+0xa98], R10 ;  /* 0x000a980a01007387 */ /* 0x0001e60000100a00 */
[----:B0-----:R-:W2:Y:S01]  /*3a5f0*/  LDL.LU.64 R10, [R1+0x35b8] ;  /* 0x0035b800010a7983 */ /* 0x001ea20000300a00 */
[----:B------:R-:W2:Y:S01]  /*3a600*/  LDL.LU.64 R8, [R1+0x35b0] ;  /* 0x0035b00001087983 */ /* 0x000ea20000300a00 */
[C---:B----4-:R-:W-:Y:S02]  /*3a610*/  HMMA.16816.F32 R16, R24.reuse, R16, R4 ;  /* 0x000000101810723c */ /* 0x050fe40000001804 */
[----:B------:R-:W4:Y:S01]  /*3a620*/  LDL.LU.64 R6, [R1+0x35a8] ;  /* 0x0035a80001067983 */ /* 0x000f220000300a00 */
[----:B------:R-:W2:Y:S05]  /*3a630*/  LDL.LU.64 R4, [R1+0x35a0] ;  /* 0x0035a00001047983 */ /* 0x000eaa0000300a00 */
[----:B---3--:R-:W-:Y:S11]  /*3a640*/  HMMA.16816.F32 R12, R24, R12, R20 ;  /* 0x0000000c180c723c */ /* 0x008ff60000001814 */
[----:B------:R-:W-:Y:S04]  /*3a650*/  @!UPT UIADD3 URZ, URZ, URZ, URZ ;  /* 0x0000003f3f3ff290 */ /* 0x000fe8000fffe03f */
[----:B------:R2:W-:Y:S01]  /*3a660*/  STL.64 [R1+0xa80], R16 ;  /* 0x000a801001007387 */ /* 0x0005e20000100a00 */
[----:B------:R-:W-:Y:S02]  /*3a670*/  STL.64 [R1+0xa88], R18 ;  /* 0x000a881201007387 */ /* 0x000fe40000100a00 */
[----:B--2---:R-:W-:Y:S02]  /*3a680*/  IMAD.MOV.U32 R16, RZ, RZ, R4 ;  /* 0x000000ffff107224 */ /* 0x004fe400078e0004 */
[----:B------:R-:W-:Y:S01]  /*3a690*/  IMAD.MOV.U32 R17, RZ, RZ, R5 ;  /* 0x000000ffff117224 */ /* 0x000fe200078e0005 */
[----:B------:R-:W2:Y:S02]  /*3a6a0*/  LDL.LU R4, [R1+0x359c] ;  /* 0x00359c0001047983 */ /* 0x000ea40000300800 */
[----:B------:R-:W-:Y:S02]  /*3a6b0*/  STL.64 [R1+0xa70], R12 ;  /* 0x000a700c01007387 */ /* 0x000fe40000100a00 */
[----:B------:R-:W-:Y:S02]  /*3a6c0*/  STL.64 [R1+0xa78], R14 ;  /* 0x000a780e01007387 */ /* 0x000fe40000100a00 */
[----:B------:R-:W3:Y:S01]  /*3a6d0*/  LDL.LU R5, [R1+0x3598] ;  /* 0x0035980001057983 */ /* 0x000ee20000300800 */
[----:B------:R0:W-:Y:S04]  /*3a6e0*/  STL.64 [R1+0x34e8], R16 ;  /* 0x0034e81001007387 */ /* 0x0001e80000100a00 */
[----:B0-----:R-:W2:Y:S01]  /*3a6f0*/  LDL.LU R16, [R1+0xf0] ;  /* 0x0000f00001107983 */ /* 0x001ea20000300800 */
[----:B----4-:R-:W-:-:S02]  /*3a700*/  IMAD.MOV.U32 R17, RZ, RZ, R6 ;  /* 0x000000ffff117224 */ /* 0x010fc400078e0006 */
[----:B------:R-:W4:Y:S03]  /*3a710*/  LDL.LU R6, [R1+0x3594] ;  /* 0x0035940001067983 */ /* 0x000f260000300800 */
[----:B--2---:R0:W-:Y:S02]  /*3a720*/  STL.64 [R1+0x3500], R16 ;  /* 0x0035001001007387 */ /* 0x0041e40000100a00 */
[----:B0-----:R-:W-:Y:S02]  /*3a730*/  IMAD.MOV.U32 R16, RZ, RZ, R7 ;  /* 0x000000ffff107224 */ /* 0x001fe400078e0007 */
[----:B------:R-:W-:Y:S01]  /*3a740*/  IMAD.MOV.U32 R17, RZ, RZ, R4 ;  /* 0x000000ffff117224 */ /* 0x000fe200078e0004 */
[----:B------:R-:W2:Y:S01]  /*3a750*/  LDL.LU R7, [R1+0x3590] ;  /* 0x0035900001077983 */ /* 0x000ea20000300800 */
[----:B------:R-:W2:Y:S03]  /*3a760*/  LDL.LU R4, [R1+0x358c] ;  /* 0x00358c0001047983 */ /* 0x000ea60000300800 */
[----:B------:R3:W-:Y:S02]  /*3a770*/  STL.64 [R1+0x3518], R16 ;  /* 0x0035181001007387 */ /* 0x0007e40000100a00 */
[----:B---3--:R-:W-:-:S02]  /*3a780*/  IMAD.MOV.U32 R16, RZ, RZ, R5 ;  /* 0x000000ffff107224 */ /* 0x008fc400078e0005 */
[----:B------:R-:W3:Y:S01]  /*3a790*/  LDL.LU R5, [R1+0x3588] ;  /* 0x0035880001057983 */ /* 0x000ee20000300800 */
[----:B------:R-:W2:Y:S02]  /*3a7a0*/  LDL.LU R17, [R1+0x114] ;  /* 0x0001140001117983 */ /* 0x000ea40000300800 */
[----:B------:R-:W2:Y:S02]  /*3a7b0*/  LDL.LU R20, [R1+0x130] ;  /* 0x0001300001147983 */ /* 0x000ea40000300800 */
[----:B------:R-:W2:Y:S02]  /*3a7c0*/  LDL.LU R21, [R1+0x134] ;  /* 0x0001340001157983 */ /* 0x000ea40000300800 */
[----:B--2---:R0:W-:Y:S02]  /*3a7d0*/  STL.64 [R1+0x3558], R20 ;  /* 0x0035581401007387 */ /* 0x0041e40000100a00 */
[----:B0-----:R-:W-:Y:S02]  /*3a7e0*/  IMAD.MOV.U32 R20, RZ, RZ, R7 ;  /* 0x000000ffff147224 */ /* 0x001fe400078e0007 */
[----:B----4-:R-:W-:-:S05]  /*3a7f0*/  IMAD.MOV.U32 R21, RZ, RZ, R6 ;  /* 0x000000ffff157224 */ /* 0x010fca00078e0006 */
[----:B------:R-:W-:Y:S01]  /*3a800*/  STL.64 [R1+0x3570], R20 ;  /* 0x0035701401007387 */ /* 0x000fe20000100a00 */
[----:B------:R0:W-:Y:S03]  /*3a810*/  STL.64 [R1+0x3530], R16 ;  /* 0x0035301001007387 */ /* 0x0001e60000100a00 */
        /* <DEDUP_REMOVED lines=14> */
[----:B------:R-:W4:Y:S02]  /*3a900*/  LDL.LU.64 R12, [R1+0xb90] ;  /* 0x000b9000010c7983 */ /* 0x000f240000300a00 */
[----:B------:R-:W2:Y:S02]  /*3a910*/  LDL.LU.64 R14, [R1+0xb98] ;  /* 0x000b9800010e7983 */ /* 0x000ea40000300a00 */
        /* <DEDUP_REMOVED lines=19> */
[----:B------:R-:W4:Y:S02]  /*3aa50*/  LDL.LU.64 R14, [R1+0xbe8] ;  /* 0x000be800010e7983 */ /* 0x000f240000300a00 */
[----:B---3--:R-:W-:-:S02]  /*3aa60*/  IMAD.MOV.U32 R20, RZ, RZ, R5 ;  /* 0x000000ffff147224 */ /* 0x008fc400078e0005 */
[----:B------:R-:W-:Y:S02]  /*3aa70*/  IMAD.MOV.U32 R21, RZ, RZ, R4 ;  /* 0x000000ffff157224 */ /* 0x000fe400078e0004 */
[----:B------:R-:W0:Y:S05]  /*3aa80*/  LDSM.16.MT88.4 R4, [R11+0x9000] ;  /* 0x009000000b04783b */ /* 0x000e2a0000004200 */
[C---:B------:R-:W-:Y:S01]  /*3aa90*/  HMMA.16816.F32 R20, R24.reuse, R20, R16 ;  /* 0x000000141814723c */ /* 0x040fe20000001810 */
[----:B----4-:R-:W-:Y:S01]  /*3aaa0*/  STL.64 [R1+0x3510], R14 ;  /* 0x0035100e01007387 */ /* 0x010fe20000100a00 */
[----:B--2---:R1:W-:Y:S03]  /*3aab0*/  STL.64 [R1+0x3508], R12 ;  /* 0x0035080c01007387 */ /* 0x0043e60000100a00 */
[----:B-1----:R-:W2:Y:S01]  /*3aac0*/  LDL.LU.64 R12, [R1+0xbf0] ;  /* 0x000bf000010c7983 */ /* 0x002ea20000300a00 */
[----:B------:R-:W3:Y:S03]  /*3aad0*/  LDL.LU.64 R14, [R1+0xbf8] ;  /* 0x000bf800010e7983 */ /* 0x000ee60000300a00 */
[----:B---3--:R-:W-:Y:S01]  /*3aae0*/  STL.64 [R1+0x3528], R14 ;  /* 0x0035280e01007387 */ /* 0x008fe20000100a00 */
[----:B--2---:R1:W-:Y:S03]  /*3aaf0*/  STL.64 [R1+0x3520], R12 ;  /* 0x0035200c01007387 */ /* 0x0043e60000100a00 */
[----:B-1----:R-:W2:Y:S01]  /*3ab00*/  LDL.LU.64 R12, [R1+0xc00] ;  /* 0x000c0000010c7983 */ /* 0x002ea20000300a00 */
[----:B------:R-:W2:Y:S02]  /*3ab10*/  LDL.LU.64 R14, [R1+0xc08] ;  /* 0x000c0800010e7983 */ /* 0x000ea40000300a00 */
[----:B0-----:R-:W-:Y:S02]  /*3ab20*/  STL.64 [R1+0x33f8], R6 ;  /* 0x0033f80601007387 */ /* 0x001fe40000100a00 */
[----:B------:R-:W-:Y:S01]  /*3ab30*/  STL.64 [R1+0x33f0], R4 ;  /* 0x0033f00401007387 */ /* 0x000fe20000100a00 */
[----:B------:R-:W-:Y:S01]  /*3ab40*/  STL [R1+0x3390], R11 ;  /* 0x0033900b01007387 */ /* 0x000fe20000100800 */
[----:B------:R-:W3:Y:S02]  /*3ab50*/  LDL.LU.64 R18, [R1+0x3580] ;  /* 0x0035800001127983 */ /* 0x000ee40000300a00 */
[----:B------:R-:W3:Y:S02]  /*3ab60*/  LDL.LU.64 R16, [R1+0x3578] ;  /* 0x0035780001107983 */ /* 0x000ee40000300a00 */
[----:B------:R0:W-:Y:S01]  /*3ab70*/  STL.64 [R1+0xc40], R20 ;  /* 0x000c401401007387 */ /* 0x0001e20000100a00 */
[----:B------:R3:W-:Y:S04]  /*3ab80*/  STL.64 [R1+0xc48], R22 ;  /* 0x000c481601007387 */ /* 0x0007e80000100a00 */
        /* <DEDUP_REMOVED lines=14> */
[----:B0-----:R-:W4:Y:S01]  /*3ac70*/  LDL.LU.64 R22, [R1+0x3540] ;  /* 0x0035400001167983 */ /* 0x001f220000300a00 */
[----:B------:R-:W3:Y:S02]  /*3ac80*/  LDL.LU.64 R20, [R1+0x3538] ;  /* 0x0035380001147983 */ /* 0x000ee40000300a00 */
[C---:B---3--:R-:W-:Y:S11]  /*3ac90*/  HMMA.16816.F32 R16, R24.reuse, R20, R16 ;  /* 0x000000141810723c */ /* 0x048ff60000001810 */
[----:B------:R-:W-:Y:S11]  /*3aca0*/  @!UPT UIADD3 URZ, URZ, URZ, URZ ;  /* 0x0000003f3f3ff290 */ /* 0x000ff6000fffe03f */
[----:B------:R-:W-:Y:S01]  /*3acb0*/  @!UPT UIADD3 URZ, URZ, URZ, URZ ;  /* 0x0000003f3f3ff290 */ /* 0x000fe2000fffe03f */
[----:B------:R0:W-:Y:S01]  /*3acc0*/  STL.64 [R1+0xc10], R16 ;  /* 0x000c101001007387 */ /* 0x0001e20000100a00 */
[----:B------:R2:W-:Y:S03]  /*3acd0*/  STL.64 [R1+0xc18], R18 ;  /* 0x000c181201007387 */ /* 0x0005e60000100a00 */
[----:B0-----:R-:W2:Y:S01]  /*3ace0*/  LDL.LU.64 R16, [R1+0x3530] ;  /* 0x0035300001107983 */ /* 0x001ea20000300a00 */
[----:B----4-:R-:W-:Y:S01]  /*3acf0*/  STL.64 [R1+0x3388], R22 ;  /* 0x0033881601007387 */ /* 0x010fe20000100a00 */
        /* <DEDUP_REMOVED lines=41> */
[----:B0-----:R-:W2:Y:S01]  /*3af90*/  LDL.LU.64 R16, [R1+0x34a0] ;  /* 0x0034a00001107983 */ /* 0x001ea20000300a00 */
[----:B------:R-:W-:Y:S02]  /*3afa0*/  IMAD.MOV.U32 R4, RZ, RZ, R29 ;  /* 0x000000ffff047224 */ /* 0x000fe400078e001d */
[----:B------:R-:W-:Y:S01]  /*3afb0*/  IMAD.MOV.U32 R5, RZ, RZ, R28 ;  /* 0x000000ffff057224 */ /* 0x000fe200078e001c */
[C---:B--2---:R-:W-:Y:S01]  /*3afc0*/  HMMA.16816.F32 R16, R24.reuse, R16, R12 ;  /* 0x000000101810723c */ /* 0x044fe2000000180c */
[----:B------:R-:W2:Y:S01]  /*3afd0*/  LDL.LU.64 R14, [R1+0x3498] ;  /* 0x00349800010e7983 */ /* 0x000ea20000300a00 */
[----:B------:R-:W2:Y:S11]  /*3afe0*/  LDL.LU.64 R12, [R1+0x3490] ;  /* 0x00349000010c7983 */ /* 0x000eb60000300a00 */
[----:B------:R-:W-:Y:S10]  /*3aff0*/  @!UPT UIADD3 URZ, URZ, URZ, URZ ;  /* 0x0000003f3f3ff290 */ /* 0x000ff4000fffe03f */
[----:B------:R0:W-:Y:S01]  /*3b000*/  STL.64 [R1+0xba0], R16 ;  /* 0x000ba01001007387 */ /* 0x0001e20000100a00 */
[----:B------:R-:W-:Y:S03]  /*3b010*/  STL.64 [R1+0xba8], R18 ;  /* 0x000ba81201007387 */ /* 0x000fe60000100a00 */
[----:B0-----:R-:W3:Y:S01]  /*3b020*/  LDL.LU.64 R16, [R1+0x3488] ;  /* 0x0034880001107983 */ /* 0x001ee20000300a00 */
[----:B--2---:R-:W-:Y:S03]  /*3b030*/  HMMA.16816.F32 R4, R24, R4, R12 ;  /* 0x000000041804723c */ /* 0x004fe6000000180c */
[----:B------:R-:W2:Y:S01]  /*3b040*/  LDL.LU.64 R14, [R1+0x3480] ;  /* 0x00348000010e7983 */ /* 0x000ea20000300a00 */
[----:B------:R-:W4:Y:S11]  /*3b050*/  LDL.LU.64 R12, [R1+0x3478] ;  /* 0x00347800010c7983 */ /* 0x000f360000300a00 */
[----:B------:R-:W-:Y:S09]  /*3b060*/  @!UPT UIADD3 URZ, URZ, URZ, URZ ;  /* 0x0000003f3f3ff290 */ /* 0x000ff2000fffe03f */
[----:B------:R-:W-:Y:S02]  /*3b070*/  IMAD.MOV.U32 R29, RZ, RZ, R4 ;  /* 0x000000ffff1d7224 */ /* 0x000fe400078e0004 */
[----:B------:R-:W-:Y:S02]  /*3b080*/  IMAD.MOV.U32 R28, RZ, RZ, R5 ;  /* 0x000000ffff1c7224 */ /* 0x000fe400078e0005 */
[----:B---3--:R-:W-:Y:S02]  /*3b090*/  IMAD.MOV.U32 R4, RZ, RZ, R17 ;  /* 0x000000ffff047224 */ /* 0x008fe400078e0011 */
[----:B------:R-:W-:Y:S02]  /*3b0a0*/  IMAD.MOV.U32 R5, RZ, RZ, R16 ;  /* 0x000000ffff057224 */ /* 0x000fe400078e0010 */
[----:B----4-:R-:W-:Y:S02]  /*3b0b0*/  IMAD.MOV.U32 R16, RZ, RZ, R12 ;  /* 0x000000ffff107224 */ /* 0x010fe400078e000c */
[----:B------:R-:W-:Y:S01]  /*3b0c0*/  IMAD.MOV.U32 R17, RZ, RZ, R13 ;  /* 0x000000ffff117224 */ /* 0x000fe200078e000d */
[----:B------:R-:W3:Y:S01]  /*3b0d0*/  LDL.LU R12, [R1+0x3474] ;  /* 0x00347400010c7983 */ /* 0x000ee20000300800 */
[----:B------:R-:W3:Y:S03]  /*3b0e0*/  LDL.LU R13, [R1+0x3470] ;  /* 0x00347000010d7983 */ /* 0x000ee60000300800 */
[----:B------:R0:W-:Y:S04]  /*3b0f0*/  STL.64 [R1+0x3430], R16 ;  /* 0x0034301001007387 */ /* 0x0001e80000100a00 */
[----:B0-----:R-:W4:Y:S01]  /*3b100*/  LDL.LU.64 R16, [R1+0xb80] ;  /* 0x000b800001107983 */ /* 0x001f220000300a00 */
[----:B------:R-:W4:Y:S02]  /*3b110*/  LDL.LU.64 R18, [R1+0xb88] ;  /* 0x000b880001127983 */ /* 0x000f240000300a00 */
[----:B------:R-:W-:-:S02]  /*3b120*/  IMAD.MOV.U32 R20, RZ, RZ, R3 ;  /* 0x000000ffff147224 */ /* 0x000fc400078e0003 */
[----:B------:R-:W-:Y:S02]  /*3b130*/  IMAD.MOV.U32 R21, RZ, RZ, R2 ;  /* 0x000000ffff157224 */ /* 0x000fe400078e0002 */
[----:B------:R-:W-:Y:S02]  /*3b140*/  IMAD.MOV.U32 R2, RZ, RZ, R7 ;  /* 0x000000ffff027224 */ /* 0x000fe400078e0007 */
[----:B------:R-:W-:Y:S01]  /*3b150*/  IMAD.MOV.U32 R3, RZ, RZ, R6 ;  /* 0x000000ffff037224 */ /* 0x000fe200078e0006 */
[----:B------:R2:W-:Y:S02]  /*3b160*/  STL.64 [R1+0x3408], R4 ;  /* 0x0034080401007387 */ /* 0x0005e40000100a00 */
[----:B--2---:R-:W-:Y:S02]  /*3b170*/  IMAD.MOV.U32 R4, RZ, RZ, R14 ;  /* 0x000000ffff047224 */ /* 0x004fe400078e000e */
[----:B------:R-:W2:Y:S01]  /*3b180*/  LDL.LU R14, [R1+0x346c] ;  /* 0x00346c00010e7983 */ /* 0x000ea20000300800 */
[----:B------:R-:W-:Y:S02]  /*3b190*/  STL [R1+0x2240], R2 ;  /* 0x0022400201007387 */ /* 0x000fe40000100800 */
[----:B------:R-:W-:Y:S02]  /*3b1a0*/  STL [R1+0x223c], R3 ;  /* 0x00223c0301007387 */ /* 0x000fe40000100800 */
[----:B------:R-:W-:Y:S01]  /*3b1b0*/  STL [R1+0x2238], R28 ;  /* 0x0022381c01007387 */ /* 0x000fe20000100800 */
[----:B------:R-:W-:Y:S01]  /*3b1c0*/  STL [R1+0x2234], R29 ;  /* 0x0022341d01007387 */ /* 0x000fe20000100800 */
[----:B----4-:R-:W-:Y:S11]  /*3b1d0*/  HMMA.16816.F32 R16, R24, R20, R16 ;  /* 0x000000141810723c */ /* 0x010ff60000001810 */
[----:B------:R-:W-:Y:S11]  /*3b1e0*/  @!UPT UIADD3 URZ, URZ, URZ, URZ ;  /* 0x0000003f3f3ff290 */ /* 0x000ff6000fffe03f */
[----:B------:R-:W-:Y:S01]  /*3b1f0*/  @!UPT UIADD3 URZ, URZ, URZ, URZ ;  /* 0x0000003f3f3ff290 */ /* 0x000fe2000fffe03f */
[----:B------:R0:W-:Y:S01]  /*3b200*/  STL.64 [R1+0xb80], R16 ;  /* 0x000b801001007387 */ /* 0x0001e20000100a00 */
[----:B------:R-:W-:Y:S02]  /*3b210*/  STL [R1+0xb88], R18 ;  /* 0x000b881201007387 */ /* 0x000fe40000100800 */
[----:B0-----:R-:W-:Y:S02]  /*3b220*/  IMAD.MOV.U32 R16, RZ, RZ, R15 ;  /* 0x000000ffff107224 */ /* 0x001fe400078e000f */
[----:B------:R-:W-:Y:S01]  /*3b230*/  IMAD.MOV.U32 R17, RZ, RZ, R10 ;  /* 0x000000ffff117224 */ /* 0x000fe200078e000a */
[----:B------:R-:W2:Y:S04]  /*3b240*/  LDL.LU R15, [R1+0x3468] ;  /* 0x00346800010f7983 */ /* 0x000ea80000300800 */
[----:B------:R0:W-:Y:S01]  /*3b250*/  STL.64 [R1+0x3448], R16 ;  /* 0x0034481001007387 */ /* 0x0001e20000100a00 */
[----:B------:R-:W4:Y:S02]  /*3b260*/  LDL R10, [R1+0x1f8] ;  /* 0x0001f800010a7983 */ /* 0x000f240000100800 */
[----:B------:R-:W4:Y:S02]  /*3b270*/  LDL R11, [R1+0x1fc] ;  /* 0x0001fc00010b7983 */ /* 0x000f240000100800 */
[----:B------:R-:W-:-:S02]  /*3b280*/  IMAD.MOV.U32 R5, RZ, RZ, R0 ;  /* 0x000000ffff057224 */ /* 0x000fc400078e0000 */
[----:B------:R-:W-:Y:S02]  /*3b290*/  IMAD.MOV.U32 R0, RZ, RZ, R19 ;  /* 0x000000ffff007224 */ /* 0x000fe400078e0013 */
[----:B0-----:R-:W-:Y:S02]  /*3b2a0*/  IMAD.MOV.U32 R16, RZ, RZ, R9 ;  /* 0x000000ffff107224 */ /* 0x001fe400078e0009 */
[----:B------:R-:W-:-:S05]  /*3b2b0*/  IMAD.MOV.U32 R17, RZ, RZ, R8 ;  /* 0x000000ffff117224 */ /* 0x000fca00078e0008 */
[----:B------:R0:W-:Y:S04]  /*3b2c0*/  STL.64 [R1+0x3460], R16 ;  /* 0x0034601001007387 */ /* 0x0001e80000100a00 */
[----:B0-----:R-:W2:Y:S01]  /*3b2d0*/  LDL.LU.64 R16, [R1+0xb70] ;  /* 0x000b700001107983 */ /* 0x001ea20000300a00 */
[----:B------:R-:W2:Y:S03]  /*3b2e0*/  LDL.LU.64 R18, [R1+0xb78] ;  /* 0x000b780001127983 */ /* 0x000ea60000300a00 */
[----:B----4-:R-:W-:Y:S01]  /*3b2f0*/  STL.64 [R1+0x3400], R10 ;  /* 0x0034000a01007387 */ /* 0x010fe20000100a00 */
[----:B------:R-:W4:Y:S02]  /*3b300*/  LDL.LU R20, [R1+0x11c0] ;  /* 0x0011c00001147983 */ /* 0x000f240000300800 */
[----:B------:R-:W4:Y:S02]  /*3b310*/  LDL.LU R21, [R1+0x11c4] ;  /* 0x0011c40001157983 */ /* 0x000f240000300800 */
[----:B------:R-:W3:Y:S01]  /*3b320*/  LDL.LU R22, [R1+0x11c8] ;  /* 0x0011c80001167983 */ /* 0x000ee20000300800 */
[----:B------:R-:W3:Y:S01]  /*3b330*/  LDL.LU R23, [R1+0x11cc] ;  /* 0x0011cc0001177983 */ /* 0x000ee20000300800 */
[C---:B--2---:R-:W-:Y:S03]  /*3b340*/  HMMA.16816.F32 R4, R24.reuse, R4, R16 ;  /* 0x000000041804723c */ /* 0x044fe60000001810 */
[----:B---3--:R-:W-:Y:S01]  /*3b350*/  STL.64 [R1+0x3428], R22 ;  /* 0x0034281601007387 */ /* 0x008fe20000100a00 */
[----:B----4-:R0:W-:Y:S02]  /*3b360*/  STL.64 [R1+0x3420], R20 ;  /* 0x0034201401007387 */ /* 0x0101e40000100a00 */
[----:B------:R-:W-:Y:S02]  /*3b370*/  STL [R1+0x2244], R0 ;  /* 0x0022440001007387 */ /* 0x000fe40000100800 */
[----:B------:R-:W2:Y:S01]  /*3b380*/  LDL.LU.64 R16, [R1+0xb60] ;  /* 0x000b600001107983 */ /* 0x000ea20000300a00 */
[----:B------:R-:W2:Y:S04]  /*3b390*/  LDL.LU.64 R18, [R1+0xb68] ;  /* 0x000b680001127983 */ /* 0x000ea80000300a00 */
[----:B0-----:R-:W3:Y:S01]  /*3b3a0*/  LDL.LU.64 R20, [R1+0xb30] ;  /* 0x000b300001147983 */ /* 0x001ee20000300a00 */
[----:B------:R-:W4:Y:S03]  /*3b3b0*/  LDL.LU.64 R22, [R1+0xb38] ;  /* 0x000b380001167983 */ /* 0x000f260000300a00 */
[----:B----4-:R-:W-:Y:S01]  /*3b3c0*/  STL.64 [R1+0x3440], R22 ;  /* 0x0034401601007387 */ /* 0x010fe20000100a00 */
[----:B---3--:R0:W-:Y:S03]  /*3b3d0*/  STL.64 [R1+0x3438], R20 ;  /* 0x0034381401007387 */ /* 0x0081e60000100a00 */
[----:B0-----:R-:W3:Y:S01]  /*3b3e0*/  LDL.LU.64 R20, [R1+0xb40] ;  /* 0x000b400001147983 */ /* 0x001ee20000300a00 */
[----:B------:R-:W4:Y:S01]  /*3b3f0*/  LDL.LU.64 R22, [R1+0xb48] ;  /* 0x000b480001167983 */ /* 0x000f220000300a00 */
[----:B--2---:R-:W-:Y:S01]  /*3b400*/  HMMA.16816.F32 R16, R24, R12, R16 ;  /* 0x0000000c1810723c */ /* 0x004fe20000001810 */
[----:B------:R-:W-:-:S02]  /*3b410*/  IMAD.MOV.U32 R2, RZ, RZ, R4 ;  /* 0x000000ffff027224 */ /* 0x000fc400078e0004 */
[----:B------:R-:W-:Y:S02]  /*3b420*/  IMAD.MOV.U32 R3, RZ, RZ, R5 ;  /* 0x000000ffff037224 */ /* 0x000fe400078e0005 */
[----:B------:R-:W-:Y:S02]  /*3b430*/  IMAD.MOV.U32 R29, RZ, RZ, R7 ;  /* 0x000000ffff1d7224 */ /* 0x000fe400078e0007 */
[----:B------:R-:W-:Y:S01]  /*3b440*/  IMAD.MOV.U32 R28, RZ, RZ, R6 ;  /* 0x000000ffff1c7224 */ /* 0x000fe200078e0006 */
[----:B----4-:R-:W-:Y:S01]  /*3b450*/  STL.64 [R1+0x3458], R22 ;  /* 0x0034581601007387 */ /* 0x010fe20000100a00 */
[----:B---3--:R0:W-:Y:S03]  /*3b460*/  STL.64 [R1+0x3450], R20 ;  /* 0x0034501401007387 */ /* 0x0081e60000100a00 */
[----:B0-----:R-:W2:Y:S01]  /*3b470*/  LDL.LU.64 R20, [R1+0xb50] ;  /* 0x000b500001147983 */ /* 0x001ea20000300a00 */
[----:B------:R-:W2:Y:S02]  /*3b480*/  LDL.LU.64 R22, [R1+0xb58] ;  /* 0x000b580001167983 */ /* 0x000ea40000300a00 */
[----:B------:R-:W3:Y:S02]  /*3b490*/  LDL.LU.64 R4, [R1+0xb20] ;  /* 0x000b200001047983 */ /* 0x000ee40000300a00 */
[----:B------:R-:W3:Y:S01]  /*3b4a0*/  LDL.LU.64 R6, [R1+0xb28] ;  /* 0x000b280001067983 */ /* 0x000ee20000300a00 */
[----:B------:R-:W4:Y:S01]  /*3b4b0*/  LDL.LU.64 R8, [R1+0xa60] ;  /* 0x000a600001087983 */ /* 0x000f220000300a00 */
[----:B------:R-:W4:Y:S02]  /*3b4c0*/  LDL.LU.64 R10, [R1+0xa68] ;  /* 0x000a6800010a7983 */ /* 0x000f240000300a00 */
[----:B------:R-:W-:Y:S02]  /*3b4d0*/  STL [R1+0x2254], R29 ;  /* 0x0022541d01007387 */ /* 0x000fe40000100800 */
[----:B------:R-:W-:Y:S01]  /*3b4e0*/  STL [R1+0x2250], R28 ;  /* 0x0022501c01007387 */ /* 0x000fe20000100800 */
[----:B------:R-:W-:Y:S01]  /*3b4f0*/  STL [R1+0x224c], R3 ;  /* 0x00224c0301007387 */ /* 0x000fe20000100800 */
[----:B------:R-:W-:Y:S02]  /*3b500*/  STL [R1+0x2248], R2 ;  /* 0x0022480201007387 */ /* 0x000fe40000100800 */
[----:B------:R0:W-:Y:S02]  /*3b510*/  STL.64 [R1+0xb60], R16 ;  /* 0x000b601001007387 */ /* 0x0001e40000100a00 */
[----:B------:R-:W-:Y:S01]  /*3b520*/  STL.64 [R1+0xb68], R18 ;  /* 0x000b681201007387 */ /* 0x000fe20000100a00 */
[----:B0-----:R-:W2:Y:S01]  /*3b530*/  LDL.LU.64 R16, [R1+0x3460] ;  /* 0x0034600001107983 */ /* 0x001ea20000300a00 */
[----:B------:R0:W-:Y:S03]  /*3b540*/  STL.64 [R1+0x3240], R14 ;  /* 0x0032400e01007387 */ /* 0x0001e60000100a00 */
[----:B0-----:R-:W3:Y:S04]  /*3b550*/  LDL R14, [R1+0x218] ;  /* 0x00021800010e7983 */ /* 0x001ee80000100800 */
[----:B------:R-:W3:Y:S01]  /*3b560*/  LDL R15, [R1+0x21c] ;  /* 0x00021c00010f7983 */ /* 0x000ee20000100800 */
        /* <DEDUP_REMOVED lines=20> */
[----:B0-----:R-:W2:Y:S01]  /*3b6b0*/  LDL.LU.64 R18, [R1+0x3418] ;  /* 0x0034180001127983 */ /* 0x001ea20000300a00 */
[----:B------:R-:W3:Y:S02]  /*3b6c0*/  LDL.LU.64 R16, [R1+0x3410] ;  /* 0x0034100001107983 */ /* 0x000ee40000300a00 */
[C---:B---3--:R-:W-:Y:S11]  /*3b6d0*/  HMMA.16816.F32 R4, R24.reuse, R16, R4 ;  /* 0x000000101804723c */ /* 0x048ff60000001804 */
[----:B------:R-:W-:Y:S11]  /*3b6e0*/  @!UPT UIADD3 URZ, URZ, URZ, URZ ;  /* 0x0000003f3f3ff290 */ /* 0x000ff6000fffe03f */
[----:B------:R-:W-:Y:S01]  /*3b6f0*/  @!UPT UIADD3 URZ, URZ, URZ, URZ ;  /* 0x0000003f3f3ff290 */ /* 0x000fe2000fffe03f */
[----:B------:R0:W-:Y:S01]  /*3b700*/  STL.64 [R1+0xb20], R4 ;  /* 0x000b200401007387 */ /* 0x0001e20000100a00 */
[----:B------:R-:W-:Y:S03]  /*3b710*/  STL.64 [R1+0xb28], R6 ;  /* 0x000b280601007387 */ /* 0x000fe60000100a00 */
[----:B0-----:R-:W4:Y:S01]  /*3b720*/  LDL.LU.64 R4, [R1+0x3408] ;  /* 0x0034080001047983 */ /* 0x001f220000300a00 */
[----:B--2---:R0:W-:Y:S02]  /*3b730*/  STL.64 [R1+0x31f8], R18 ;  /* 0x0031f81201007387 */ /* 0x0041e40000100a00 */
[----:B------:R-:W2:Y:S02]  /*3b740*/  LDL.LU R16, [R1+0x1240] ;  /* 0x0012400001107983 */ /* 0x000ea40000300800 */
[----:B------:R-:W2:Y:S01]  /*3b750*/  LDL.LU R17, [R1+0x1244] ;  /* 0x0012440001117983 */ /* 0x000ea20000300800 */
[----:B0-----:R-:W2:Y:S01]  /*3b760*/  LDL.LU R18, [R1+0x1248] ;  /* 0x0012480001127983 */ /* 0x001ea20000300800 */
[----:B------:R-:W2:Y:S01]  /*3b770*/  LDL.LU R19, [R1+0x124c] ;  /* 0x00124c0001137983 */ /* 0x000ea20000300800 */
[----:B----4-:R-:W-:Y:S02]  /*3b780*/  HMMA.16816.F32 R24, R24, R4, R8 ;  /* 0x000000041818723c */ /* 0x010fe40000001808 */
[----:B------:R-:W3:Y:S01]  /*3b790*/  LDL.LU.64 R10, [R1+0x3400] ;  /* 0x00340000010a7983 */ /* 0x000ee20000300a00 */
[----:B------:R-:W2:Y:S02]  /*3b7a0*/  LDL.LU.64 R6, [R1+0x33f8] ;  /* 0x0033f80001067983 */ /* 0x000ea40000300a00 */
[----:B------:R-:W2:Y:S11]  /*3b7b0*/  LDL.LU.64 R4, [R1+0x33f0] ;  /* 0x0033f00001047983 */ /* 0x000eb60000300a00 */
[----:B------:R-:W-:Y:S07]  /*3b7c0*/  @!UPT UIADD3 URZ, URZ, URZ, URZ ;  /* 0x0000003f3f3ff290 */ /* 0x000fee000fffe03f */
[----:B------:R0:W-:Y:S01]  /*3b7d0*/  STL.64 [R1+0x20b0], R26 ;  /* 0x0020b01a01007387 */ /* 0x0001e20000100a00 */
[----:B------:R-:W-:Y:S03]  /*3b7e0*/  STL.64 [R1+0x20a8], R24 ;  /* 0x0020a81801007387 */ /* 0x000fe60000100a00 */
[----:B0-----:R-:W4:Y:S01]  /*3b7f0*/  LDL.LU.64 R26, [R1+0x198] ;  /* 0x00019800011a7983 */ /* 0x001f220000300a00 */
[C---:B--2---:R-:W-:Y:S03]  /*3b800*/  HMMA.16816.F32 R12, R4.reuse, R14, R16 ;  /* 0x0000000e040c723c */ /* 0x044fe60000001810 */
[----:B----4-:R0:W-:Y:S04]  /*3b810*/  STL.64 [R1+0x3380], R26 ;  /* 0x0033801a01007387 */ /* 0x0101e80000100a00 */
[----:B0-----:R-:W2:Y:S04]  /*3b820*/  LDL R26, [R1+0x208] ;  /* 0x00020800011a7983 */ /* 0x001ea80000100800 */
[----:B------:R-:W2:Y:S01]  /*3b830*/  LDL R27, [R1+0x20c] ;  /* 0x00020c00011b7983 */ /* 0x000ea20000100800 */
[----:B------:R-:W4:Y:S11]  /*3b840*/  LDL.LU R16, [R1+0x10e0] ;  /* 0x0010e00001107983 */ /* 0x000f360000300800 */
[----:B------:R-:W-:Y:S02]  /*3b850*/  STL.64 [R1+0x1240], R12 ;  /* 0x0012400c01007387 */ /* 0x000fe40000100a00 */
[----:B------:R-:W-:Y:S01]  /*3b860*/  STL.64 [R1+0x1248], R14 ;  /* 0x0012480e01007387 */ /* 0x000fe20000100a00 */
[----:B------:R-:W4:Y:S01]  /*3b870*/  LDL.LU R17, [R1+0x10e4] ;  /* 0x0010e40001117983 */ /* 0x000f220000300800 */
[----:B------:R-:W2:Y:S02]  /*3b880*/  LDL.LU R18, [R1+0x10e8] ;  /* 0x0010e80001127983 */ /* 0x000ea40000300800 */
[----:B------:R-:W2:Y:S02]  /*3b890*/  LDL.LU R19, [R1+0x10ec] ;  /* 0x0010ec0001137983 */ /* 0x000ea40000300800 */
[----:B--2---:R-:W-:Y:S01]  /*3b8a0*/  STL.64 [R1+0x3320], R18 ;  /* 0x0033201201007387 */ /* 0x004fe20000100a00 */
[----:B----4-:R0:W-:Y:S03]  /*3b8b0*/  STL.64 [R1+0x3318], R16 ;  /* 0x0033181001007387 */ /* 0x0101e60000100a00 */
[----:B0-----:R-:W2:Y:S01]  /*3b8c0*/  LDL.LU R16, [R1+0x1200] ;  /* 0x0012000001107983 */ /* 0x001ea20000300800 */
[----:B------:R-:W2:Y:S02]  /*3b8d0*/  LDL.LU R17, [R1+0x1204] ;  /* 0x0012040001117983 */ /* 0x000ea40000300800 */
[----:B------:R-:W2:Y:S02]  /*3b8e0*/  LDL.LU R18, [R1+0x1208] ;  /* 0x0012080001127983 */ /* 0x000ea40000300800 */
[----:B------:R-:W2:Y:S01]  /*3b8f0*/  LDL.LU R19, [R1+0x120c] ;  /* 0x00120c0001137983 */ /* 0x000ea20000300800 */
[----:B------:R-:W4:Y:S01]  /*3b900*/  LDL.64 R14, [R1+0x138] ;  /* 0x00013800010e7983 */ /* 0x000f220000100a00 */
[C---:B---3--:R-:W-:Y:S03]  /*3b910*/  HMMA.16816.F32 R8, R4.reuse, R10, R20 ;  /* 0x0000000a0408723c */ /* 0x048fe60000001814 */
[----:B----4-:R2:W-:Y:S05]  /*3b920*/  STL.64 [R1+0x3328], R14 ;  /* 0x0033280e01007387 */ /* 0x0105ea0000100a00 */
[C---:B--2---:R-:W-:Y:S01]  /*3b930*/  HMMA.16816.F32 R12, R4.reuse, R26, R16 ;  /* 0x0000001a040c723c */ /* 0x044fe20000001810 */
[----:B------:R-:W2:Y:S11]  /*3b940*/  LDL R18, [R1+0x158] ;  /* 0x0001580001127983 */ /* 0x000eb60000100800 */
[----:B------:R-:W-:Y:S11]  /*3b950*/  @!UPT UIADD3 URZ, URZ, URZ, URZ ;  /* 0x0000003f3f3ff290 */ /* 0x000ff6000fffe03f */
[----:B------:R-:W-:Y:S01]  /*3b960*/  STL.64 [R1+0x1200], R12 ;  /* 0x0012000c01007387 */ /* 0x000fe20000100a00 */
[----:B------:R-:W-:Y:S02]  /*3b970*/  STL.64 [R1+0x1208], R14 ;  /* 0x0012080e01007387 */ /* 0x000fe40000100a00 */
[----:B------:R-:W-:Y:S02]  /*3b980*/  STL.64 [R1+0x1220], R8 ;  /* 0x0012200801007387 */ /* 0x000fe40000100a00 */
[----:B------:R-:W-:Y:S01]  /*3b990*/  STL.64 [R1+0x1228], R10 ;  /* 0x0012280a01007387 */ /* 0x000fe20000100a00 */
[----:B------:R-:W2:Y:S04]  /*3b9a0*/  LDL R19, [R1+0x15c] ;  /* 0x00015c0001137983 */ /* 0x000ea80000100800 */
[----:B--2---:R0:W-:Y:S04]  /*3b9b0*/  STL.64 [R1+0x3330], R18 ;  /* 0x0033301201007387 */ /* 0x0041e80000100a00 */
[----:B0-----:R-:W2:Y:S04]  /*3b9c0*/  LDL.64 R18, [R1+0x168] ;  /* 0x0001680001127983 */ /* 0x001ea80000100a00 */
[----:B--2---:R0:W-:Y:S01]  /*3b9d0*/  STL.64 [R1+0x3348], R18 ;  /* 0x0033481201007387 */ /* 0x0041e20000100a00 */
[----:B------:R-:W2:Y:S02]  /*3b9e0*/  LDL.LU R12, [R1+0x1100] ;  /* 0x00110000010c7983 */ /* 0x000ea40000300800 */
[----:B------:R-:W2:Y:S02]  /*3b9f0*/  LDL.LU R13, [R1+0x1104] ;  /* 0x00110400010d7983 */ /* 0x000ea40000300800 */
[----:B------:R-:W3:Y:S01]  /*3ba00*/  LDL.LU R14, [R1+0x1108] ;  /* 0x00110800010e7983 */ /* 0x000ee20000300800 */
[----:B------:R-:W3:Y:S01]  /*3ba10*/  LDL.LU R15, [R1+0x110c] ;  /* 0x00110c00010f7983 */ /* 0x000ee20000300800 */
[----:B------:R-:W4:Y:S02]  /*3ba20*/  LDL R10, [R1+0x1b8] ;  /* 0x0001b800010a7983 */ /* 0x000f240000100800 */
[----:B------:R-:W4:Y:S01]  /*3ba30*/  LDL R11, [R1+0x1bc] ;  /* 0x0001bc00010b7983 */ /* 0x000f220000100800 */
[----:B0-----:R-:W2:Y:S04]  /*3ba40*/  LDL R18, [R1+0x178] ;  /* 0x0001780001127983 */ /* 0x001ea80000100800 */
[----:B------:R-:W2:Y:S04]  /*3ba50*/  LDL R19, [R1+0x17c] ;  /* 0x00017c0001137983 */ /* 0x000ea80000100800 */
[----:B----4-:R0:W-:Y:S01]  /*3ba60*/  STL.64 [R1+0x33a8], R10 ;  /* 0x0033a80a01007387 */ /* 0x0101e20000100a00 */
[----:B------:R-:W4:Y:S02]  /*3ba70*/  LDL.LU R20, [R1+0x1150] ;  /* 0x0011500001147983 */ /* 0x000f240000300800 */
[----:B------:R-:W4:Y:S02]  /*3ba80*/  LDL.LU R21, [R1+0x1154] ;  /* 0x0011540001157983 */ /* 0x000f240000300800 */
[----:B------:R-:W2:Y:S01]  /*3ba90*/  LDL.LU R22, [R1+0x1158] ;  /* 0x0011580001167983 */ /* 0x000ea20000300800 */
[----:B------:R-:W2:Y:S04]  /*3baa0*/  LDL.LU R23, [R1+0x115c] ;  /* 0x00115c0001177983 */ /* 0x000ea80000300800 */
[----:B0-----:R-:W2:Y:S04]  /*3bab0*/  LDL R10, [R1+0x1c8] ;  /* 0x0001c800010a7983 */ /* 0x001ea80000100800 */
[----:B------:R-:W2:Y:S04]  /*3bac0*/  LDL R11, [R1+0x1cc] ;  /* 0x0001cc00010b7983 */ /* 0x000ea80000100800 */
[----:B--2---:R-:W-:Y:S01]  /*3bad0*/  STL.64 [R1+0x33c0], R10 ;  /* 0x0033c00a01007387 */ /* 0x004fe20000100a00 */
[----:B------:R-:W-:Y:S02]  /*3bae0*/  STL.64 [R1+0x33a0], R22 ;  /* 0x0033a01601007387 */ /* 0x000fe40000100a00 */
[----:B----4-:R0:W-:Y:S02]  /*3baf0*/  STL.64 [R1+0x3398], R20 ;  /* 0x0033981401007387 */ /* 0x0101e40000100a00 */
[----:B0-----:R-:W2:Y:S01]  /*3bb00*/  LDL.LU R20, [R1+0x660] ;  /* 0x0006600001147983 */ /* 0x001ea20000300800 */
[----:B------:R-:W2:Y:S02]  /*3bb10*/  LDL.LU R21, [R1+0x664] ;  /* 0x0006640001157983 */ /* 0x000ea40000300800 */
[----:B------:R-:W4:Y:S02]  /*3bb20*/  LDL.LU R22, [R1+0x668] ;  /* 0x0006680001167983 */ /* 0x000f240000300800 */
[----:B------:R-:W4:Y:S01]  /*3bb30*/  LDL.LU R23, [R1+0x66c] ;  /* 0x00066c0001177983 */ /* 0x000f220000300800 */
[----:B------:R-:W2:Y:S04]  /*3bb40*/  LDL R10, [R1+0x1d8] ;  /* 0x0001d800010a7983 */ /* 0x000ea80000100800 */
[----:B------:R-:W2:Y:S04]  /*3bb50*/  LDL R11, [R1+0x1dc] ;  /* 0x0001dc00010b7983 */ /* 0x000ea80000100800 */
[----:B--2---:R-:W-:Y:S01]  /*3bb60*/  STL.64 [R1+0x33d8], R10 ;  /* 0x0033d80a01007387 */ /* 0x004fe20000100a00 */
[----:B----4-:R-:W-:Y:S02]  /*3bb70*/  STL.64 [R1+0x33b8], R22 ;  /* 0x0033b81601007387 */ /* 0x010fe40000100a00 */
[----:B------:R0:W-:Y:S02]  /*3bb80*/  STL.64 [R1+0x33b0], R20 ;  /* 0x0033b01401007387 */ /* 0x0001e40000100a00 */
[----:B0-----:R-:W2:Y:S01]  /*3bb90*/  LDL.LU R20, [R1+0x670] ;  /* 0x0006700001147983 */ /* 0x001ea20000300800 */
[----:B------:R-:W2:Y:S02]  /*3bba0*/  LDL.LU R21, [R1+0x674] ;  /* 0x0006740001157983 */ /* 0x000ea40000300800 */
[----:B------:R-:W4:Y:S02]  /*3bbb0*/  LDL.LU R22, [R1+0x678] ;  /* 0x0006780001167983 */ /* 0x000f240000300800 */
[----:B------:R-:W4:Y:S01]  /*3bbc0*/  LDL.LU R23, [R1+0x67c] ;  /* 0x00067c0001177983 */ /* 0x000f220000300800 */
[----:B------:R-:W2:Y:S04]  /*3bbd0*/  LDL R10, [R1+0x1e8] ;  /* 0x0001e800010a7983 */ /* 0x000ea80000100800 */
[----:B------:R-:W3:Y:S04]  /*3bbe0*/  LDL R11, [R1+0x1ec] ;  /* 0x0001ec00010b7983 */ /* 0x000ee80000100800 */
[----:B----4-:R-:W-:Y:S01]  /*3bbf0*/  STL.64 [R1+0x33d0], R22 ;  /* 0x0033d01601007387 */ /* 0x010fe20000100a00 */
[----:B--2---:R0:W-:Y:S03]  /*3bc00*/  STL.64 [R1+0x33c8], R20 ;  /* 0x0033c81401007387 */ /* 0x0041e60000100a00 */
[----:B0-----:R-:W2:Y:S01]  /*3bc10*/  LDL.LU R20, [R1+0x680] ;  /* 0x0006800001147983 */ /* 0x001ea20000300800 */
[----:B------:R-:W2:Y:S02]  /*3bc20*/  LDL.LU R21, [R1+0x684] ;  /* 0x0006840001157983 */ /* 0x000ea40000300800 */
[----:B------:R-:W4:Y:S02]  /*3bc30*/  LDL.LU R22, [R1+0x688] ;  /* 0x0006880001167983 */ /* 0x000f240000300800 */
[----:B------:R-:W4:Y:S02]  /*3bc40*/  LDL.LU R23, [R1+0x68c] ;  /* 0x00068c0001177983 */ /* 0x000f240000300800 */
[----:B----4-:R-:W-:Y:S01]  /*3bc50*/  STL.64 [R1+0x33e8], R22 ;  /* 0x0033e81601007387 */ /* 0x010fe20000100a00 */
[----:B--2---:R0:W-:Y:S03]  /*3bc60*/  STL.64 [R1+0x33e0], R20 ;  /* 0x0033e01401007387 */ /* 0x0041e60000100a00 */
[----:B0-----:R-:W2:Y:S01]  /*3bc70*/  LDL.LU R20, [R1+0x11b0] ;  /* 0x0011b00001147983 */ /* 0x001ea20000300800 */
[----:B------:R-:W2:Y:S02]  /*3bc80*/  LDL.LU R21, [R1+0x11b4] ;  /* 0x0011b40001157983 */ /* 0x000ea40000300800 */
[----:B------:R-:W2:Y:S02]  /*3bc90*/  LDL.LU R22, [R1+0x11b8] ;  /* 0x0011b80001167983 */ /* 0x000ea40000300800 */
[----:B------:R-:W2:Y:S01]  /*3bca0*/  LDL.LU R23, [R1+0x11bc] ;  /* 0x0011bc0001177983 */ /* 0x000ea20000300800 */
[----:B------:R-:W4:Y:S01]  /*3bcb0*/  LDL.64 R26, [R1+0x1a8] ;  /* 0x0001a800011a7983 */ /* 0x000f220000100a00 */
[----:B------:R0:W-:Y:S03]  /*3bcc0*/  STL.64 [R1+0x3360], R18 ;  /* 0x0033601201007387 */ /* 0x0001e60000100a00 */
[----:B0-----:R-:W2:Y:S04]  /*3bcd0*/  LDL.64 R18, [R1+0x188] ;  /* 0x0001880001127983 */ /* 0x001ea80000100a00 */
[----:B--2---:R0:W-:Y:S01]  /*3bce0*/  STL.64 [R1+0x3378], R18 ;  /* 0x0033781201007387 */ /* 0x0041e20000100a00 */
[----:B------:R-:W2:Y:S02]  /*3bcf0*/  LDL.LU R16, [R1+0x1140] ;  /* 0x0011400001107983 */ /* 0x000ea40000300800 */
[----:B------:R-:W2:Y:S01]  /*3bd00*/  LDL.LU R17, [R1+0x1144] ;  /* 0x0011440001117983 */ /* 0x000ea20000300800 */
[----:B0-----:R-:W2:Y:S01]  /*3bd10*/  LDL.LU R18, [R1+0x1148] ;  /* 0x0011480001127983 */ /* 0x001ea20000300800 */
[----:B------:R-:W2:Y:S02]  /*3bd20*/  LDL.LU R19, [R1+0x114c] ;  /* 0x00114c0001137983 */ /* 0x000ea40000300800 */
[----:B---3--:R-:W-:Y:S02]  /*3bd30*/  STL.64 [R1+0x3340], R14 ;  /* 0x0033400e01007387 */ /* 0x008fe40000100a00 */
[----:B------:R0:W-:Y:S02]  /*3bd40*/  STL.64 [R1+0x3338], R12 ;  /* 0x0033380c01007387 */ /* 0x0001e40000100a00 */
[----:B0-----:R-:W3:Y:S01]  /*3bd50*/  LDL.LU R12, [R1+0x1110] ;  /* 0x00111000010c7983 */ /* 0x001ee20000300800 */
[----:B------:R-:W3:Y:S02]  /*3bd60*/  LDL.LU R13, [R1+0x1114] ;  /* 0x00111400010d7983 */ /* 0x000ee40000300800 */
[----:B------:R-:W2:Y:S02]  /*3bd70*/  LDL.LU R14, [R1+0x1118] ;  /* 0x00111800010e7983 */ /* 0x000ea40000300800 */
[----:B------:R-:W2:Y:S01]  /*3bd80*/  LDL.LU R15, [R1+0x111c] ;  /* 0x00111c00010f7983 */ /* 0x000ea20000300800 */
[C---:B------:R-:W-:Y:S01]  /*3bd90*/  HMMA.16816.F32 R8, R4.reuse, R10, R20 ;  /* 0x0000000a0408723c */ /* 0x040fe20000001814 */
[----:B--2---:R-:W-:Y:S01]  /*3bda0*/  STL.64 [R1+0x3358], R14 ;  /* 0x0033580e01007387 */ /* 0x004fe20000100a00 */
[----:B---3--:R0:W-:Y:S03]  /*3bdb0*/  STL.64 [R1+0x3350], R12 ;  /* 0x0033500c01007387 */ /* 0x0081e60000100a00 */
[----:B0-----:R-:W2:Y:S01]  /*3bdc0*/  LDL.LU R12, [R1+0x1120] ;  /* 0x00112000010c7983 */ /* 0x001ea20000300800 */
[----:B------:R-:W2:Y:S02]  /*3bdd0*/  LDL.LU R13, [R1+0x1124] ;  /* 0x00112400010d7983 */ /* 0x000ea40000300800 */
[----:B------:R-:W3:Y:S02]  /*3bde0*/  LDL.LU R14, [R1+0x1128] ;  /* 0x00112800010e7983 */ /* 0x000ee40000300800 */
[----:B------:R-:W3:Y:S02]  /*3bdf0*/  LDL.LU R15, [R1+0x112c] ;  /* 0x00112c00010f7983 */ /* 0x000ee40000300800 */
[----:B---3--:R-:W-:Y:S01]  /*3be00*/  STL.64 [R1+0x3370], R14 ;  /* 0x0033700e01007387 */ /* 0x008fe20000100a00 */
[----:B--2---:R0:W-:Y:S03]  /*3be10*/  STL.64 [R1+0x3368], R12 ;  /* 0x0033680c01007387 */ /* 0x0041e60000100a00 */
[----:B0-----:R-:W2:Y:S01]  /*3be20*/  LDL.LU R12, [R1+0x1130] ;  /* 0x00113000010c7983 */ /* 0x001ea20000300800 */
[----:B------:R-:W2:Y:S02]  /*3be30*/  LDL.LU R13, [R1+0x1134] ;  /* 0x00113400010d7983 */ /* 0x000ea40000300800 */
[----:B------:R-:W2:Y:S02]  /*3be40*/  LDL.LU R14, [R1+0x1138] ;  /* 0x00113800010e7983 */ /* 0x000ea40000300800 */
[----:B------:R-:W2:Y:S01]  /*3be50*/  LDL.LU R15, [R1+0x113c] ;  /* 0x00113c00010f7983 */ /* 0x000ea20000300800 */
[----:B------:R-:W3:Y:S01]  /*3be60*/  LDL.LU.64 R22, [R1+0x33e8] ;  /* 0x0033e80001167983 */ /* 0x000ee20000300a00 */
[----:B------:R-:W3:Y:S02]  /*3be70*/  LDL.LU.64 R20, [R1+0x33e0] ;  /* 0x0033e00001147983 */ /* 0x000ee40000300a00 */
[----:B------:R-:W-:Y:S02]  /*3be80*/  STL.64 [R1+0x1210], R8 ;  /* 0x0012100801007387 */ /* 0x000fe40000100a00 */
[----:B------:R0:W-:Y:S02]  /*3be90*/  STL.64 [R1+0x1218], R10 ;  /* 0x0012180a01007387 */ /* 0x0001e40000100a00 */
[----:B0-----:R-:W3:Y:S02]  /*3bea0*/  LDL.LU.64 R10, [R1+0x33d8] ;  /* 0x0033d800010a7983 */ /* 0x001ee40000300a00 */
[C---:B---3--:R-:W-:Y:S02]  /*3beb0*/  HMMA.16816.F32 R8, R4.reuse, R10, R20 ;  /* 0x0000000a0408723c */ /* 0x048fe40000001814 */
[----:B------:R-:W3:Y:S01]  /*3bec0*/  LDL.LU.64 R22, [R1+0x33d0] ;  /* 0x0033d00001167983 */ /* 0x000ee20000300a00 */
[----:B------:R-:W3:Y:S11]  /*3bed0*/  LDL.LU.64 R20, [R1+0x33c8] ;  /* 0x0033c80001147983 */ /* 0x000ef60000300a00 */
[----:B------:R-:W-:Y:S09]  /*3bee0*/  @!UPT UIADD3 URZ, URZ, URZ, URZ ;  /* 0x0000003f3f3ff290 */ /* 0x000ff2000fffe03f */
[----:B------:R-:W-:Y:S01]  /*3bef0*/  STL.64 [R1+0x1180], R8 ;  /* 0x0011800801007387 */ /* 0x000fe20000100a00 */
        /* <DEDUP_REMOVED lines=15> */
[----:B0-----:R-:W2:Y:S01]  /*3bff0*/  LDL.LU R11, [R1+0x3390] ;  /* 0x00339000010b7983 */ /* 0x001ea20000300800 */
[----:B----4-:R-:W-:Y:S01]  /*3c000*/  IMAD.MOV.U32 R0, RZ, RZ, R27 ;  /* 0x000000ffff007224 */ /* 0x010fe200078e001b */
[C---:B---3--:R-:W-:Y:S02]  /*3c010*/  HMMA.16816.F32 R20, R4.reuse, R26, R20 ;  /* 0x0000001a0414723c */ /* 0x048fe40000001814 */
[----:B--2---:R-:W0:Y:S04]  /*3c020*/  LDSM.16.MT88.4 R8, [R11+0x9080] ;  /* 0x009080000b08783b */ /* 0x004e280000004200 */
[----:B0-----:R0:W-:Y:S01]  /*3c030*/  STL.64 [R1+0x31d8], R10 ;  /* 0x0031d80a01007387 */ /* 0x0011e20000100a00 */
[----:B------:R-:W-:Y:S03]  /*3c040*/  STL.64 [R1+0x31d0], R8 ;  /* 0x0031d00801007387 */ /* 0x000fe60000100a00 */
[----:B0-----:R-:W2:Y:S11]  /*3c050*/  LDL.64 R10, [R1+0x148] ;  /* 0x00014800010a7983 */ /* 0x001eb60000100a00 */
[----:B------:R-:W-:Y:S02]  /*3c060*/  @!UPT UIADD3 URZ, URZ, URZ, URZ ;  /* 0x0000003f3f3ff290 */ /* 0x000fe4000fffe03f */
[----:B------:R0:W-:Y:S02]  /*3c070*/  STL.64 [R1+0x1150], R20 ;  /* 0x0011501401007387 */ /* 0x0001e40000100a00 */
[----:B------:R1:W-:Y:S02]  /*3c080*/  STL.64 [R1+0x1158], R22 ;  /* 0x0011581601007387 */ /* 0x0003e40000100a00 */
[----:B0-----:R-:W-:Y:S01]  /*3c090*/  IMAD.MOV.U32 R20, RZ, RZ, R26 ;  /* 0x000000ffff147224 */ /* 0x001fe200078e001a */
[----:B-1----:R-:W3:Y:S01]  /*3c0a0*/  LDL.LU.64 R22, [R1+0x3388] ;  /* 0x0033880001167983 */ /* 0x002ee20000300a00 */
[----:B------:R-:W4:Y:S02]  /*3c0b0*/  LDL.LU.64 R26, [R1+0x3380] ;  /* 0x00338000011a7983 */ /* 0x000f240000300a00 */
[----:B------:R-:W-:Y:S01]  /*3c0c0*/  STL [R1+0x319c], R0 ;  /* 0x00319c0001007387 */ /* 0x000fe20000100800 */
[----:B------:R-:W-:Y:S01]  /*3c0d0*/  STL [R1+0x3198], R20 ;  /* 0x0031981401007387 */ /* 0x000fe20000100800 */
[C---:B----4-:R-:W-:Y:S11]  /*3c0e0*/  HMMA.16816.F32 R16, R4.reuse, R26, R16 ;  /* 0x0000001a0410723c */ /* 0x050ff60000001810 */
[----:B------:R-:W-:Y:S11]  /*3c0f0*/  @!UPT UIADD3 URZ, URZ, URZ, URZ ;  /* 0x0000003f3f3ff290 */ /* 0x000ff6000fffe03f */
[----:B------:R-:W-:Y:S01]  /*3c100*/  @!UPT UIADD3 URZ, URZ, URZ, URZ ;  /* 0x0000003f3f3ff290 */ /* 0x000fe2000fffe03f */
[----:B------:R-:W-:Y:S01]  /*3c110*/  STL.64 [R1+0x1140], R16 ;  /* 0x0011401001007387 */ /* 0x000fe20000100a00 */
[----:B------:R0:W-:Y:S03]  /*3c120*/  STL.64 [R1+0x1148], R18 ;  /* 0x0011481201007387 */ /* 0x0001e60000100a00 */
[----:B0-----:R-:W4:Y:S01]  /*3c130*/  LDL.LU.64 R18, [R1+0x3378] ;  /* 0x0033780001127983 */ /* 0x001f220000300a00 */
[----:B------:R0:W-:Y:S02]  /*3c140*/  STL.64 [R1+0x3248], R26 ;  /* 0x0032481a01007387 */ /* 0x0001e40000100a00 */
[----:B------:R-:W2:Y:S02]  /*3c150*/  LDL.LU R24, [R1+0x10f0] ;  /* 0x0010f00001187983 */ /* 0x000ea40000300800 */
[----:B------:R-:W2:Y:S01]  /*3c160*/  LDL.LU R25, [R1+0x10f4] ;  /* 0x0010f40001197983 */ /* 0x000ea20000300800 */
[----:B0-----:R-:W2:Y:S01]  /*3c170*/  LDL.LU R26, [R1+0x10f8] ;  /* 0x0010f800011a7983 */ /* 0x001ea20000300800 */
[----:B------:R-:W2:Y:S02]  /*3c180*/  LDL.LU R27, [R1+0x10fc] ;  /* 0x0010fc00011b7983 */ /* 0x000ea40000300800 */
[----:B------:R-:W2:Y:S01]  /*3c190*/  LDL R21, [R1+0x2058] ;  /* 0x0020580001157983 */ /* 0x000ea20000100800 */
[----:B----4-:R-:W-:Y:S01]  /*3c1a0*/  HMMA.16816.F32 R12, R4, R18, R12 ;  /* 0x00000012040c723c */ /* 0x010fe2000000180c */
[----:B------:R-:W-:-:S02]  /*3c1b0*/  IMAD.MOV.U32 R0, RZ, RZ, R18 ;  /* 0x000000ffff007224 */ /* 0x000fc400078e0012 */
[----:B------:R-:W-:Y:S11]  /*3c1c0*/  IMAD.MOV.U32 R20, RZ, RZ, R19 ;  /* 0x000000ffff147224 */ /* 0x000ff600078e0013 */
[----:B------:R-:W-:Y:S09]  /*3c1d0*/  @!UPT UIADD3 URZ, URZ, URZ, URZ ;  /* 0x0000003f3f3ff290 */ /* 0x000ff2000fffe03f */
[----:B------:R-:W-:Y:S01]  /*3c1e0*/  STL.64 [R1+0x1130], R12 ;  /* 0x0011300c01007387 */ /* 0x000fe20000100a00 */
[----:B------:R0:W-:Y:S03]  /*3c1f0*/  STL.64 [R1+0x1138], R14 ;  /* 0x0011380e01007387 */ /* 0x0001e60000100a00 */
[----:B0-----:R-:W4:Y:S01]  /*3c200*/  LDL.LU.64 R14, [R1+0x3370] ;  /* 0x00337000010e7983 */ /* 0x001f220000300a00 */
[----:B------:R-:W4:Y:S02]  /*3c210*/  LDL.LU.64 R12, [R1+0x3368] ;  /* 0x00336800010c7983 */ /* 0x000f240000300a00 */
[----:B------:R-:W4:Y:S02]  /*3c220*/  LDL.LU.64 R18, [R1+0x3360] ;  /* 0x0033600001127983 */ /* 0x000f240000300a00 */
[----:B------:R-:W-:Y:S01]  /*3c230*/  STL [R1+0x31a4], R20 ;  /* 0x0031a41401007387 */ /* 0x000fe20000100800 */
[----:B------:R-:W-:Y:S01]  /*3c240*/  STL [R1+0x31a0], R0 ;  /* 0x0031a00001007387 */ /* 0x000fe20000100800 */
[C---:B----4-:R-:W-:Y:S03]  /*3c250*/  HMMA.16816.F32 R16, R4.reuse, R18, R12 ;  /* 0x000000120410723c */ /* 0x050fe6000000180c */
[----:B------:R-:W4:Y:S01]  /*3c260*/  LDL.LU.64 R14, [R1+0x3358] ;  /* 0x00335800010e7983 */ /* 0x000f220000300a00 */
[----:B------:R-:W4:Y:S11]  /*3c270*/  LDL.LU.64 R12, [R1+0x3350] ;  /* 0x00335000010c7983 */ /* 0x000f360000300a00 */
[----:B------:R-:W-:Y:S08]  /*3c280*/  @!UPT UIADD3 URZ, URZ, URZ, URZ ;  /* 0x0000003f3f3ff290 */ /* 0x000ff0000fffe03f */
[----:B------:R-:W-:Y:S01]  /*3c290*/  STL.64 [R1+0x1120], R16 ;  /* 0x0011201001007387 */ /* 0x000fe20000100a00 */
[----:B------:R0:W-:Y:S03]  /*3c2a0*/  STL.64 [R1+0x1128], R18 ;  /* 0x0011281201007387 */ /* 0x0001e60000100a00 */
[----:B0-----:R-:W4:Y:S02]  /*3c2b0*/  LDL.LU.64 R18, [R1+0x3348] ;  /* 0x0033480001127983 */ /* 0x001f240000300a00 */
[C---:B----4-:R-:W-:Y:S01]  /*3c2c0*/  HMMA.16816.F32 R12, R4.reuse, R18, R12 ;  /* 0x00000012040c723c */ /* 0x050fe2000000180c */
[----:B------:R-:W-:Y:S02]  /*3c2d0*/  IMAD.MOV.U32 R20, RZ, RZ, R18 ;  /* 0x000000ffff147224 */ /* 0x000fe400078e0012 */
        /* <DEDUP_REMOVED lines=8> */
[C---:B----4-:R-:W-:Y:S01]  /*3c360*/  HMMA.16816.F32 R16, R4.reuse, R18, R12 ;  /* 0x000000120410723c */ /* 0x050fe2000000180c */
[----:B------:R-:W4:Y:S11]  /*3c370*/  LDL.LU.64 R14, [R1+0x3328] ;  /* 0x00332800010e7983 */ /* 0x000f360000300a00 */
[----:B------:R-:W-:Y:S11]  /*3c380*/  @!UPT UIADD3 URZ, URZ, URZ, URZ ;  /* 0x0000003f3f3ff290 */ /* 0x000ff6000fffe03f */
[----:B------:R-:W-:Y:S01]  /*3c390*/  STL.64 [R1+0x1100], R16 ;  /* 0x0011001001007387 */ /* 0x000fe20000100a00 */
[----:B------:R0:W-:Y:S03]  /*3c3a0*/  STL.64 [R1+0x1108], R18 ;  /* 0x0011081201007387 */ /* 0x0001e60000100a00 */
[----:B0-----:R-:W4:Y:S01]  /*3c3b0*/  LDL.LU.64 R18, [R1+0x3320] ;  /* 0x0033200001127983 */ /* 0x001f220000300a00 */
[----:B------:R-:W4:Y:S01]  /*3c3c0*/  LDL.LU.64 R16, [R1+0x3318] ;  /* 0x0033180001107983 */ /* 0x000f220000300a00 */
[C---:B--2---:R-:W-:Y:S01]  /*3c3d0*/  HMMA.16816.F32 R24, R4.reuse, R10, R24 ;  /* 0x0000000a0418723c */ /* 0x044fe20000001818 */
[----:B------:R-:W-:Y:S11]  /*3c3e0*/  IMAD.MOV.U32 R0, RZ, RZ, R11 ;  /* 0x000000ffff007224 */ /* 0x000ff600078e000b */
[----:B------:R-:W-:Y:S11]  /*3c3f0*/  @!UPT UIADD3 URZ, URZ, URZ, URZ ;  /* 0x0000003f3f3ff290 */ /* 0x000ff6000fffe03f */
[----:B------:R-:W-:Y:S01]  /*3c400*/  STL.64 [R1+0x10f0], R24 ;  /* 0x0010f01801007387 */ /* 0x000fe20000100a00 */
[----:B------:R-:W-:Y:S01]  /*3c410*/  STL.64 [R1+0x10f8], R26 ;  /* 0x0010f81a01007387 */ /* 0x000fe20000100a00 */
[C---:B----4-:R-:W-:Y:S11]  /*3c420*/  HMMA.16816.F32 R8, R4.reuse, R14, R16 ;  /* 0x0000000e0408723c */ /* 0x050ff60000001810 */
[----:B------:R-:W-:Y:S11]  /*3c430*/  @!UPT UIADD3 URZ, URZ, URZ, URZ ;  /* 0x0000003f3f3ff290 */ /* 0x000ff6000fffe03f */
[----:B------:R-:W-:Y:S01]  /*3c440*/  @!UPT UIADD3 URZ, URZ, URZ, URZ ;  /* 0x0000003f3f3ff290 */ /* 0x000fe2000fffe03f */
[----:B------:R-:W-:Y:S01]  /*3c450*/  STL.64 [R1+0x10e0], R8 ;  /* 0x0010e00801007387 */ /* 0x000fe20000100a00 */
[----:B------:R0:W-:Y:S03]  /*3c460*/  STL.64 [R1+0x10e8], R10 ;  /* 0x0010e80a01007387 */ /* 0x0001e60000100a00 */
[----:B0-----:R-:W2:Y:S04]  /*3c470*/  LDL R10, [R1+0x88] ;  /* 0x00008800010a7983 */ /* 0x001ea80000100800 */
[----:B------:R-:W2:Y:S04]  /*3c480*/  LDL R11, [R1+0x8c] ;  /* 0x00008c00010b7983 */ /* 0x000ea80000100800 */
[----:B--2---:R0:W-:Y:S01]  /*3c490*/  STL.64 [R1+0x3250], R10 ;  /* 0x0032500a01007387 */ /* 0x0041e20000100a00 */
[----:B------:R-:W2:Y:S02]  /*3c4a0*/  LDL.LU R16, [R1+0x1020] ;  /* 0x0010200001107983 */ /* 0x000ea40000300800 */
[----:B------:R-:W2:Y:S02]  /*3c4b0*/  LDL.LU R17, [R1+0x1024] ;  /* 0x0010240001117983 */ /* 0x000ea40000300800 */
[----:B------:R-:W4:Y:S01]  /*3c4c0*/  LDL.LU R18, [R1+0x1028] ;  /* 0x0010280001127983 */ /* 0x000f220000300800 */
[----:B------:R-:W4:Y:S04]  /*3c4d0*/  LDL.LU R19, [R1+0x102c] ;  /* 0x00102c0001137983 */ /* 0x000f280000300800 */
[----:B----4-:R-:W-:Y:S01]  /*3c4e0*/  STL.64 [R1+0x3260], R18 ;  /* 0x0032601201007387 */ /* 0x010fe20000100a00 */
[----:B--2---:R-:W-:Y:S02]  /*3c4f0*/  STL.64 [R1+0x3258], R16 ;  /* 0x0032581001007387 */ /* 0x004fe40000100a00 */
[----:B------:R-:W2:Y:S02]  /*3c500*/  LDL.LU R24, [R1+0x1040] ;  /* 0x0010400001187983 */ /* 0x000ea40000300800 */
[----:B------:R-:W2:Y:S01]  /*3c510*/  LDL.LU R25, [R1+0x1044] ;  /* 0x0010440001197983 */ /* 0x000ea20000300800 */
[----:B------:R-:W4:Y:S01]  /*3c520*/  LDL.LU R26, [R1+0x1048] ;  /* 0x00104800011a7983 */ /* 0x000f220000300800 */
[----:B------:R-:W4:Y:S03]  /*3c530*/  LDL.LU R27, [R1+0x104c] ;  /* 0x00104c00011b7983 */ /* 0x000f260000300800 */
[----:B----4-:R1:W-:Y:S01]  /*3c540*/  STL.64 [R1+0x3270], R26 ;  /* 0x0032701a01007387 */ /* 0x0103e20000100a00 */
[----:B--2---:R-:W-:Y:S02]  /*3c550*/  STL.64 [R1+0x3268], R24 ;  /* 0x0032681801007387 */ /* 0x004fe40000100a00 */
[----:B0-----:R-:W2:Y:S02]  /*3c560*/  LDL R10, [R1+0xa8] ;  /* 0x0000a800010a7983 */ /* 0x001ea40000100800 */
[----:B------:R-:W2:Y:S02]  /*3c570*/  LDL R11, [R1+0xac] ;  /* 0x0000ac00010b7983 */ /* 0x000ea40000100800 */
[----:B--2---:R-:W-:Y:S01]  /*3c580*/  STL.64 [R1+0x3278], R10 ;  /* 0x0032780a01007387 */ /* 0x004fe20000100a00 */
[----:B-1----:R-:W2:Y:S02]  /*3c590*/  LDL R26, [R1+0xb8] ;  /* 0x0000b800011a7983 */ /* 0x002ea40000100800 */
[----:B------:R-:W2:Y:S02]  /*3c5a0*/  LDL R27, [R1+0xbc] ;  /* 0x0000bc00011b7983 */ /* 0x000ea40000100800 */
[----:B--2---:R0:W-:Y:S04]  /*3c5b0*/  STL.64 [R1+0x3280], R26 ;  /* 0x0032801a01007387 */ /* 0x0041e80000100a00 */
[----:B0-----:R-:W2:Y:S04]  /*3c5c0*/  LDL.64 R26, [R1+0xc8] ;  /* 0x0000c800011a7983 */ /* 0x001ea80000100a00 */
[----:B--2---:R0:W-:Y:S01]  /*3c5d0*/  STL.64 [R1+0x3298], R26 ;  /* 0x0032981a01007387 */ /* 0x0041e20000100a00 */
[----:B------:R-:W2:Y:S02]  /*3c5e0*/  LDL.LU R8, [R1+0x1060] ;  /* 0x0010600001087983 */ /* 0x000ea40000300800 */
[----:B------:R-:W2:Y:S02]  /*3c5f0*/  LDL.LU R9, [R1+0x1064] ;  /* 0x0010640001097983 */ /* 0x000ea40000300800 */
[----:B------:R-:W4:Y:S01]  /*3c600*/  LDL.LU R10, [R1+0x1068] ;  /* 0x00106800010a7983 */ /* 0x000f220000300800 */
[----:B------:R-:W4:Y:S04]  /*3c610*/  LDL.LU R11, [R1+0x106c] ;  /* 0x00106c00010b7983 */ /* 0x000f280000300800 */
[----:B0-----:R-:W2:Y:S04]  /*3c620*/  LDL R26, [R1+0xd8] ;  /* 0x0000d800011a7983 */ /* 0x001ea80000100800 */
[----:B------:R-:W2:Y:S04]  /*3c630*/  LDL R27, [R1+0xdc] ;  /* 0x0000dc00011b7983 */ /* 0x000ea80000100800 */
[----:B--2---:R0:W-:Y:S04]  /*3c640*/  STL.64 [R1+0x32b0], R26 ;  /* 0x0032b01a01007387 */ /* 0x0041e80000100a00 */
[----:B0-----:R-:W2:Y:S04]  /*3c650*/  LDL.64 R26, [R1+0xe8] ;  /* 0x0000e800011a7983 */ /* 0x001ea80000100a00 */
        /* <DEDUP_REMOVED lines=20> */
[----:B--2---:R0:W-:Y:S01]  /*3c7a0*/  STL.64 [R1+0x3310], R26 ;  /* 0x0033101a01007387 */ /* 0x0041e20000100a00 */
[----:B------:R-:W3:Y:S02]  /*3c7b0*/  LDL.LU R24, [R1+0x10d0] ;  /* 0x0010d00001187983 */ /* 0x000ee40000300800 */
[----:B------:R-:W3:Y:S01]  /*3c7c0*/  LDL.LU R25, [R1+0x10d4] ;  /* 0x0010d40001197983 */ /* 0x000ee20000300800 */
[----:B0-----:R-:W3:Y:S01]  /*3c7d0*/  LDL.LU R26, [R1+0x10d8] ;  /* 0x0010d800011a7983 */ /* 0x001ee20000300800 */
[----:B------:R-:W3:Y:S02]  /*3c7e0*/  LDL.LU R27, [R1+0x10dc] ;  /* 0x0010dc00011b7983 */ /* 0x000ee40000300800 */
[----:B----4-:R-:W-:Y:S02]  /*3c7f0*/  STL.64 [R1+0x32c0], R10 ;  /* 0x0032c00a01007387 */ /* 0x010fe40000100a00 */
[----:B------:R0:W-:Y:S02]  /*3c800*/  STL.64 [R1+0x32b8], R8 ;  /* 0x0032b80801007387 */ /* 0x0001e40000100a00 */
        /* <DEDUP_REMOVED lines=8> */
[----:B------:R-:W4:Y:S02]  /*3c890*/  LDL.LU R10, [R1+0x10a8] ;  /* 0x0010a800010a7983 */ /* 0x000f240000300800 */
[----:B------:R-:W4:Y:S01]  /*3c8a0*/  LDL.LU R11, [R1+0x10ac] ;  /* 0x0010ac00010b7983 */ /* 0x000f220000300800 */
[----:B---3--:R-:W-:Y:S01]  /*3c8b0*/  HMMA.16816.F32 R24, R4, R22, R24 ;  /* 0x000000160418723c */ /* 0x008fe20000001818 */
[----:B----4-:R-:W-:Y:S01]  /*3c8c0*/  STL.64 [R1+0x32f0], R10 ;  /* 0x0032f00a01007387 */ /* 0x010fe20000100a00 */
[----:B--2---:R0:W-:Y:S03]  /*3c8d0*/  STL.64 [R1+0x32e8], R8 ;  /* 0x0032e80801007387 */ /* 0x0041e60000100a00 */
[----:B0-----:R-:W2:Y:S01]  /*3c8e0*/  LDL.LU R8, [R1+0x10b0] ;  /* 0x0010b00001087983 */ /* 0x001ea20000300800 */
[----:B------:R-:W2:Y:S02]  /*3c8f0*/  LDL.LU R9, [R1+0x10b4] ;  /* 0x0010b40001097983 */ /* 0x000ea40000300800 */
[----:B------:R-:W3:Y:S02]  /*3c900*/  LDL.LU R10, [R1+0x10b8] ;  /* 0x0010b800010a7983 */ /* 0x000ee40000300800 */
[----:B------:R-:W3:Y:S02]  /*3c910*/  LDL.LU R11, [R1+0x10bc] ;  /* 0x0010bc00010b7983 */ /* 0x000ee40000300800 */
[----:B------:R-:W-:-:S02]  /*3c920*/  IMAD.MOV.U32 R28, RZ, RZ, R15 ;  /* 0x000000ffff1c7224 */ /* 0x000fc400078e000f */
[----:B------:R-:W-:Y:S01]  /*3c930*/  IMAD.MOV.U32 R29, RZ, RZ, R14 ;  /* 0x000000ffff1d7224 */ /* 0x000fe200078e000e */
[----:B---3--:R-:W-:Y:S01]  /*3c940*/  STL.64 [R1+0x3308], R10 ;  /* 0x0033080a01007387 */ /* 0x008fe20000100a00 */
[----:B--2---:R0:W-:Y:S03]  /*3c950*/  STL.64 [R1+0x3300], R8 ;  /* 0x0033000801007387 */ /* 0x0041e60000100a00 */
[----:B0-----:R-:W2:Y:S01]  /*3c960*/  LDL.LU R8, [R1+0x10c0] ;  /* 0x0010c00001087983 */ /* 0x001ea20000300800 */
[----:B------:R-:W2:Y:S02]  /*3c970*/  LDL.LU R9, [R1+0x10c4] ;  /* 0x0010c40001097983 */ /* 0x000ea40000300800 */
[----:B------:R-:W2:Y:S02]  /*3c980*/  LDL.LU R10, [R1+0x10c8] ;  /* 0x0010c800010a7983 */ /* 0x000ea40000300800 */
[----:B------:R-:W2:Y:S01]  /*3c990*/  LDL.LU R11, [R1+0x10cc] ;  /* 0x0010cc00010b7983 */ /* 0x000ea20000300800 */
[----:B------:R-:W3:Y:S01]  /*3c9a0*/  LDL.LU R16, [R1+0x1050] ;  /* 0x0010500001107983 */ /* 0x000ee20000300800 */
[----:B------:R-:W3:Y:S02]  /*3c9b0*/  LDL.LU R17, [R1+0x1054] ;  /* 0x0010540001117983 */ /* 0x000ee40000300800 */
[----:B------:R-:W3:Y:S02]  /*3c9c0*/  LDL.LU R18, [R1+0x1058] ;  /* 0x0010580001127983 */ /* 0x000ee40000300800 */
[----:B------:R-:W3:Y:S01]  /*3c9d0*/  LDL.LU R19, [R1+0x105c] ;  /* 0x00105c0001137983 */ /* 0x000ee20000300800 */
[----:B------:R-:W4:Y:S01]  /*3c9e0*/  LDL.64 R14, [R1+0x98] ;  /* 0x00009800010e7983 */ /* 0x000f220000100a00 */
[----:B------:R-:W-:Y:S02]  /*3c9f0*/  STL [R1+0x30ec], R28 ;  /* 0x0030ec1c01007387 */ /* 0x000fe40000100800 */
[----:B------:R-:W-:Y:S02]  /*3ca00*/  STL [R1+0x30e8], R29 ;  /* 0x0030e81d01007387 */ /* 0x000fe40000100800 */
[----:B------:R-:W-:Y:S01]  /*3ca10*/  STL.64 [R1+0x10d0], R24 ;  /* 0x0010d01801007387 */ /* 0x000fe20000100a00 */
[----:B------:R0:W-:Y:S04]  /*3ca20*/  STL.64 [R1+0x10d8], R26 ;  /* 0x0010d81a01007387 */ /* 0x0001e80000100a00 */
[----:B0-----:R-:W2:Y:S01]  /*3ca30*/  LDL.LU.64 R26, [R1+0x3310] ;  /* 0x00331000011a7983 */ /* 0x001ea20000300a00 */
[----:B------:R-:W-:Y:S02]  /*3ca40*/  STL.64 [R1+0x3188], R22 ;  /* 0x0031881601007387 */ /* 0x000fe40000100a00 */
[----:B------:R-:W-:Y:S02]  /*3ca50*/  STL [R1+0x3180], R21 ;  /* 0x0031801501007387 */ /* 0x000fe40000100800 */
[----:B------:R0:W-:Y:S02]  /*3ca60*/  STL [R1+0x31a8], R20 ;  /* 0x0031a81401007387 */ /* 0x0001e40000100800 */
[----:B0-----:R-:W3:Y:S01]  /*3ca70*/  LDL.LU R20, [R1+0x1030] ;  /* 0x0010300001147983 */ /* 0x001ee20000300800 */
[----:B------:R-:W3:Y:S02]  /*3ca80*/  LDL.LU R21, [R1+0x1034] ;  /* 0x0010340001157983 */ /* 0x000ee40000300800 */
[----:B------:R-:W3:Y:S02]  /*3ca90*/  LDL.LU R22, [R1+0x1038] ;  /* 0x0010380001167983 */ /* 0x000ee40000300800 */
[----:B------:R-:W3:Y:S01]  /*3caa0*/  LDL.LU R23, [R1+0x103c] ;  /* 0x00103c0001177983 */ /* 0x000ee20000300800 */
[C---:B--2---:R-:W-:Y:S01]  /*3cab0*/  HMMA.16816.F32 R24, R4.reuse, R26, R8 ;  /* 0x0000001a0418723c */ /* 0x044fe20000001808 */
[----:B------:R-:W2:Y:S01]  /*3cac0*/  LDL.LU.64 R10, [R1+0x3308] ;  /* 0x00330800010a7983 */ /* 0x000ea20000300a00 */
[----:B------:R-:W2:Y:S11]  /*3cad0*/  LDL.LU.64 R8, [R1+0x3300] ;  /* 0x0033000001087983 */ /* 0x000eb60000300a00 */
[----:B------:R-:W-:Y:S10]  /*3cae0*/  @!UPT UIADD3 URZ, URZ, URZ, URZ ;  /* 0x0000003f3f3ff290 */ /* 0x000ff4000fffe03f */
[----:B------:R-:W-:Y:S01]  /*3caf0*/  STL.64 [R1+0x10c0], R24 ;  /* 0x0010c01801007387 */ /* 0x000fe20000100a00 */
[----:B------:R0:W-:Y:S03]  /*3cb00*/  STL.64 [R1+0x10c8], R26 ;  /* 0x0010c81a01007387 */ /* 0x0001e60000100a00 */
        /* <DEDUP_REMOVED lines=10> */
[----:B------:R-:W-:Y:S01]  /*3cbb0*/  STL [R1+0x30f4], R29 ;  /* 0x0030f41d01007387 */ /* 0x000fe20000100800 */
[----:B------:R-:W-:Y:S01]  /*3cbc0*/  STL [R1+0x30f0], R28 ;  /* 0x0030f01c01007387 */ /* 0x000fe20000100800 */
[C---:B--2---:R-:W-:Y:S03]  /*3cbd0*/  HMMA.16816.F32 R24, R4.reuse, R26, R8 ;  /* 0x0000001a0418723c */ /* 0x044fe60000001808 */
[----:B------:R-:W2:Y:S01]  /*3cbe0*/  LDL.LU.64 R10, [R1+0x32d8] ;  /* 0x0032d800010a7983 */ /* 0x000ea20000300a00 */
[----:B------:R-:W2:Y:S11]  /*3cbf0*/  LDL.LU.64 R8, [R1+0x32d0] ;  /* 0x0032d00001087983 */ /* 0x000eb60000300a00 */
[----:B------:R-:W-:Y:S08]  /*3cc00*/  @!UPT UIADD3 URZ, URZ, URZ, URZ ;  /* 0x0000003f3f3ff290 */ /* 0x000ff0000fffe03f */
        /* <DEDUP_REMOVED lines=33> */
[----:B------:R-:W3:Y:S11]  /*3ce20*/  LDL.LU.64 R10, [R1+0x3278] ;  /* 0x00327800010a7983 */ /* 0x000ef60000300a00 */
[----:B------:R-:W-:Y:S09]  /*3ce30*/  @!UPT UIADD3 URZ, URZ, URZ, URZ ;  /* 0x0000003f3f3ff290 */ /* 0x000ff2000fffe03f */
[----:B------:R-:W-:Y:S01]  /*3ce40*/  STL.64 [R1+0x1060], R24 ;  /* 0x0010601801007387 */ /* 0x000fe20000100a00 */
[----:B------:R0:W-:Y:S03]  /*3ce50*/  STL.64 [R1+0x1068], R26 ;  /* 0x0010681a01007387 */ /* 0x0001e60000100a00 */
[----:B0-----:R-:W2:Y:S01]  /*3ce60*/  LDL.LU.64 R26, [R1+0x3270] ;  /* 0x00327000011a7983 */ /* 0x001ea20000300a00 */
[----:B------:R-:W2:Y:S02]  /*3ce70*/  LDL.LU.64 R24, [R1+0x3268] ;  /* 0x0032680001187983 */ /* 0x000ea40000300a00 */
[----:B----4-:R-:W-:Y:S02]  /*3ce80*/  IMAD.MOV.U32 R29, RZ, RZ, R14 ;  /* 0x000000ffff1d7224 */ /* 0x010fe400078e000e */
[----:B------:R-:W-:Y:S01]  /*3ce90*/  IMAD.MOV.U32 R28, RZ, RZ, R15 ;  /* 0x000000ffff1c7224 */ /* 0x000fe200078e000f */
[C---:B---3--:R-:W-:Y:S01]  /*3cea0*/  HMMA.16816.F32 R8, R4.reuse, R10, R16 ;  /* 0x0000000a0408723c */ /* 0x048fe20000001810 */
[----:B------:R-:W3:Y:S01]  /*3ceb0*/  LDL.LU.64 R18, [R1+0x3260] ;  /* 0x0032600001127983 */ /* 0x000ee20000300a00 */
[----:B------:R-:W3:Y:S06]  /*3cec0*/  LDL.LU.64 R16, [R1+0x3258] ;  /* 0x0032580001107983 */ /* 0x000eec0000300a00 */
[C---:B--2---:R-:W-:Y:S11]  /*3ced0*/  HMMA.16816.F32 R24, R4.reuse, R14, R24 ;  /* 0x0000000e0418723c */ /* 0x044ff60000001818 */
[----:B------:R-:W-:Y:S04]  /*3cee0*/  @!UPT UIADD3 URZ, URZ, URZ, URZ ;  /* 0x0000003f3f3ff290 */ /* 0x000fe8000fffe03f */
[----:B------:R-:W-:Y:S01]  /*3cef0*/  STL.64 [R1+0x1050], R8 ;  /* 0x0010500801007387 */ /* 0x000fe20000100a00 */
[----:B------:R0:W-:Y:S03]  /*3cf00*/  STL.64 [R1+0x1058], R10 ;  /* 0x0010580a01007387 */ /* 0x0001e60000100a00 */
[----:B0-----:R-:W2:Y:S04]  /*3cf10*/  LDL.LU.64 R10, [R1+0x3250] ;  /* 0x00325000010a7983 */ /* 0x001ea80000300a00 */
[----:B------:R-:W-:Y:S01]  /*3cf20*/  STL.64 [R1+0x1040], R24 ;  /* 0x0010401801007387 */ /* 0x000fe20000100a00 */
[----:B------:R0:W-:Y:S03]  /*3cf30*/  STL.64 [R1+0x1048], R26 ;  /* 0x0010481a01007387 */ /* 0x0001e60000100a00 */
[----:B0-----:R-:W4:Y:S01]  /*3cf40*/  LDL.LU.64 R26, [R1+0x3248] ;  /* 0x00324800011a7983 */ /* 0x001f220000300a00 */
[----:B------:R-:W3:Y:S01]  /*3cf50*/  LDL.LU.64 R14, [R1+0x3240] ;  /* 0x00324000010e7983 */ /* 0x000ee20000300a00 */
[C---:B--2---:R-:W-:Y:S08]  /*3cf60*/  HMMA.16816.F32 R20, R4.reuse, R10, R20 ;  /* 0x0000000a0414723c */ /* 0x044ff00000001814 */
[----:B---3--:R-:W-:Y:S11]  /*3cf70*/  HMMA.16816.F32 R8, R4, R14, R16 ;  /* 0x0000000e0408723c */ /* 0x008ff60000001810 */
[----:B------:R-:W-:Y:S04]  /*3cf80*/  @!UPT UIADD3 URZ, URZ, URZ, URZ ;  /* 0x0000003f3f3ff290 */ /* 0x000fe8000fffe03f */
[----:B------:R-:W-:Y:S01]  /*3cf90*/  STL.64 [R1+0x1030], R20 ;  /* 0x0010301401007387 */ /* 0x000fe20000100a00 */
[----:B------:R-:W-:Y:S07]  /*3cfa0*/  STL.64 [R1+0x1038], R22 ;  /* 0x0010381601007387 */ /* 0x000fee0000100a00 */
[----:B------:R-:W-:Y:S01]  /*3cfb0*/  STL.64 [R1+0x1020], R8 ;  /* 0x0010200801007387 */ /* 0x000fe20000100a00 */
[----:B------:R0:W-:Y:S03]  /*3cfc0*/  STL.64 [R1+0x1028], R10 ;  /* 0x0010280a01007387 */ /* 0x0001e60000100a00 */
[----:B0-----:R-:W2:Y:S04]  /*3cfd0*/  LDL R10, [R1+0x28] ;  /* 0x00002800010a7983 */ /* 0x001ea80000100800 */
[----:B------:R-:W2:Y:S04]  /*3cfe0*/  LDL R11, [R1+0x2c] ;  /* 0x00002c00010b7983 */ /* 0x000ea80000100800 */
[----:B--2---:R0:W-:Y:S01]  /*3cff0*/  STL.64 [R1+0x31f0], R10 ;  /* 0x0031f00a01007387 */ /* 0x0041e20000100a00 */
[----:B------:R-:W2:Y:S02]  /*3d000*/  LDL.LU R8, [R1+0xa40] ;  /* 0x000a400001087983 */ /* 0x000ea40000300800 */
[----:B------:R-:W2:Y:S01]  /*3d010*/  LDL.LU R9, [R1+0xa44] ;  /* 0x000a440001097983 */ /* 0x000ea20000300800 */
[----:B0-----:R-:W3:Y:S01]  /*3d020*/  LDL.LU R10, [R1+0xa48] ;  /* 0x000a4800010a7983 */ /* 0x001ee20000300800 */
[----:B------:R-:W3:Y:S03]  /*3d030*/  LDL.LU R11, [R1+0xa4c] ;  /* 0x000a4c00010b7983 */ /* 0x000ee60000300800 */
[----:B---3--:R-:W-:Y:S01]  /*3d040*/  STL.64 [R1+0x3208], R10 ;  /* 0x0032080a01007387 */ /* 0x008fe20000100a00 */
[----:B--2---:R-:W-:Y:S02]  /*3d050*/  STL.64 [R1+0x3200], R8 ;  /* 0x0032000801007387 */ /* 0x004fe40000100a00 */
[----:B------:R-:W2:Y:S02]  /*3d060*/  LDL R18, [R1+0x48] ;  /* 0x0000480001127983 */ /* 0x000ea40000100800 */
[----:B------:R-:W2:Y:S02]  /*3d070*/  LDL R19, [R1+0x4c] ;  /* 0x00004c0001137983 */ /* 0x000ea40000100800 */
[----:B--2---:R0:W-:Y:S04]  /*3d080*/  STL.64 [R1+0x3210], R18 ;  /* 0x0032101201007387 */ /* 0x0041e80000100a00 */
[----:B0-----:R-:W2:Y:S04]  /*3d090*/  LDL.64 R18, [R1+0x58] ;  /* 0x0000580001127983 */ /* 0x001ea80000100a00 */
[----:B--2---:R0:W-:Y:S01]  /*3d0a0*/  STL.64 [R1+0x3228], R18 ;  /* 0x0032281201007387 */ /* 0x0041e20000100a00 */
[----:B------:R-:W2:Y:S02]  /*3d0b0*/  LDL.LU R8, [R1+0xa50] ;  /* 0x000a500001087983 */ /* 0x000ea40000300800 */
[----:B------:R-:W2:Y:S02]  /*3d0c0*/  LDL.LU R9, [R1+0xa54] ;  /* 0x000a540001097983 */ /* 0x000ea40000300800 */
[----:B------:R-:W3:Y:S01]  /*3d0d0*/  LDL.LU R10, [R1+0xa58] ;  /* 0x000a5800010a7983 */ /* 0x000ee20000300800 */
[----:B------:R-:W3:Y:S04]  /*3d0e0*/  LDL.LU R11, [R1+0xa5c] ;  /* 0x000a5c00010b7983 */ /* 0x000ee80000300800 */
[----:B0-----:R-:W4:Y:S04]  /*3d0f0*/  LDL R18, [R1+0x68] ;  /* 0x0000680001127983 */ /* 0x001f280000100800 */
[----:B------:R-:W4:Y:S04]  /*3d100*/  LDL R19, [R1+0x6c] ;  /* 0x00006c0001137983 */ /* 0x000f280000100800 */
[----:B---3--:R-:W-:Y:S01]  /*3d110*/  STL.64 [R1+0x3220], R10 ;  /* 0x0032200a01007387 */ /* 0x008fe20000100a00 */
        /* <DEDUP_REMOVED lines=9> */
[----:B0-----:R-:W4:Y:S01]  /*3d1b0*/  LDL.LU R8, [R1+0x1010] ;  /* 0x0010100001087983 */ /* 0x001f220000300800 */
[----:B------:R-:W4:Y:S02]  /*3d1c0*/  LDL.LU R9, [R1+0x1014] ;  /* 0x0010140001097983 */ /* 0x000f240000300800 */
[----:B------:R-:W4:Y:S02]  /*3d1d0*/  LDL.LU R10, [R1+0x1018] ;  /* 0x00101800010a7983 */ /* 0x000f240000300800 */
[----:B------:R-:W4:Y:S01]  /*3d1e0*/  LDL.LU R11, [R1+0x101c] ;  /* 0x00101c00010b7983 */ /* 0x000f220000300800 */
[----:B------:R-:W2:Y:S01]  /*3d1f0*/  LDL.LU R20, [R1+0x260] ;  /* 0x0002600001147983 */ /* 0x000ea20000300800 */
[----:B------:R-:W2:Y:S02]  /*3d200*/  LDL.LU R21, [R1+0x264] ;  /* 0x0002640001157983 */ /* 0x000ea40000300800 */
[----:B------:R-:W3:Y:S02]  /*3d210*/  LDL.LU R22, [R1+0x268] ;  /* 0x0002680001167983 */ /* 0x000ee40000300800 */
[----:B------:R-:W3:Y:S01]  /*3d220*/  LDL.LU R23, [R1+0x26c] ;  /* 0x00026c0001177983 */ /* 0x000ee20000300800 */
[----:B------:R-:W2:Y:S01]  /*3d230*/  LDL.LU R12, [R1+0x13a0] ;  /* 0x0013a000010c7983 */ /* 0x000ea20000300800 */
[----:B------:R-:W2:Y:S02]  /*3d240*/  LDL.LU R13, [R1+0x13a4] ;  /* 0x0013a400010d7983 */ /* 0x000ea40000300800 */
[----:B------:R-:W2:Y:S02]  /*3d250*/  LDL.LU R14, [R1+0x13a8] ;  /* 0x0013a800010e7983 */ /* 0x000ea40000300800 */
[----:B------:R-:W2:Y:S02]  /*3d260*/  LDL.LU R15, [R1+0x13ac] ;  /* 0x0013ac00010f7983 */ /* 0x000ea40000300800 */
[----:B--2---:R-:W-:Y:S01]  /*3d270*/  STL.64 [R1+0x31e8], R14 ;  /* 0x0031e80e01007387 */ /* 0x004fe20000100a00 */
[----:B------:R0:W-:Y:S03]  /*3d280*/  STL.64 [R1+0x31e0], R12 ;  /* 0x0031e00c01007387 */ /* 0x0001e60000100a00 */
[----:B0-----:R-:W2:Y:S01]  /*3d290*/  LDL.LU R12, [R1+0x650] ;  /* 0x00065000010c7983 */ /* 0x001ea20000300800 */
[----:B------:R-:W2:Y:S02]  /*3d2a0*/  LDL.LU R13, [R1+0x654] ;  /* 0x00065400010d7983 */ /* 0x000ea40000300800 */
[----:B------:R-:W2:Y:S02]  /*3d2b0*/  LDL.LU R14, [R1+0x658] ;  /* 0x00065800010e7983 */ /* 0x000ea40000300800 */
[----:B------:R-:W2:Y:S01]  /*3d2c0*/  LDL.LU R15, [R1+0x65c] ;  /* 0x00065c00010f7983 */ /* 0x000ea20000300800 */
[----:B---3--:R0:W-:Y:S01]  /*3d2d0*/  STL.64 [R1+0x31b8], R22 ;  /* 0x0031b81601007387 */ /* 0x0081e20000100a00 */
[----:B------:R-:W-:Y:S03]  /*3d2e0*/  STL.64 [R1+0x31b0], R20 ;  /* 0x0031b01401007387 */ /* 0x000fe60000100a00 */
[----:B0-----:R-:W3:Y:S01]  /*3d2f0*/  LDL.64 R22, [R1+0x208] ;  /* 0x0002080001167983 */ /* 0x001ee20000100a00 */
[C---:B----4-:R-:W-:Y:S03]  /*3d300*/  HMMA.16816.F32 R16, R4.reuse, R18, R8 ;  /* 0x000000120410723c */ /* 0x050fe60000001808 */
[----:B---3--:R0:W-:Y:S04]  /*3d310*/  STL.64 [R1+0x31c8], R22 ;  /* 0x0031c81601007387 */ /* 0x0081e80000100a00 */
[----:B0-----:R-:W3:Y:S01]  /*3d320*/  LDL.64 R22, [R1+0x218] ;  /* 0x0002180001167983 */ /* 0x001ee20000100a00 */
[----:B------:R0:W-:Y:S02]  /*3d330*/  STL.64 [R1+0x3160], R26 ;  /* 0x0031601a01007387 */ /* 0x0001e40000100a00 */
[----:B------:R1:W-:Y:S01]  /*3d340*/  STL.64 [R1+0x3158], R24 ;  /* 0x0031581801007387 */ /* 0x0003e20000100a00 */
[----:B0-----:R-:W4:Y:S04]  /*3d350*/  LDL.64 R26, [R1+0x1d8] ;  /* 0x0001d800011a7983 */ /* 0x001f280000100a00 */
[----:B----4-:R0:W-:Y:S01]  /*3d360*/  STL.64 [R1+0x31c0], R26 ;  /* 0x0031c01a01007387 */ /* 0x0101e20000100a00 */
[----:B-1----:R-:W4:Y:S02]  /*3d370*/  LDL.LU R24, [R1+0x11f0] ;  /* 0x0011f00001187983 */ /* 0x002f240000300800 */
[----:B------:R-:W4:Y:S01]  /*3d380*/  LDL.LU R25, [R1+0x11f4] ;  /* 0x0011f40001197983 */ /* 0x000f220000300800 */
[----:B0-----:R-:W4:Y:S01]  /*3d390*/  LDL.LU R26, [R1+0x11f8] ;  /* 0x0011f800011a7983 */ /* 0x001f220000300800 */
[----:B------:R-:W4:Y:S02]  /*3d3a0*/  LDL.LU R27, [R1+0x11fc] ;  /* 0x0011fc00011b7983 */ /* 0x000f240000300800 */
[----:B------:R-:W2:Y:S02]  /*3d3b0*/  LDL.LU.64 R10, [R1+0x3238] ;  /* 0x00323800010a7983 */ /* 0x000ea40000300a00 */
[----:B------:R-:W2:Y:S01]  /*3d3c0*/  LDL.LU.64 R8, [R1+0x3230] ;  /* 0x0032300001087983 */ /* 0x000ea20000300a00 */
[----:B------:R-:W-:Y:S01]  /*3d3d0*/  STL.64 [R1+0x1010], R16 ;  /* 0x0010101001007387 */ /* 0x000fe20000100a00 */
[----:B------:R0:W-:Y:S03]  /*3d3e0*/  STL.64 [R1+0x1018], R18 ;  /* 0x0010181201007387 */ /* 0x0001e60000100a00 */
[----:B0-----:R-:W2:Y:S02]  /*3d3f0*/  LDL.LU.64 R18, [R1+0x3228] ;  /* 0x0032280001127983 */ /* 0x001ea40000300a00 */
        /* <DEDUP_REMOVED lines=10> */
[C---:B--2---:R-:W-:Y:S01]  /*3d4a0*/  HMMA.16816.F32 R16, R4.reuse, R18, R8 ;  /* 0x000000120410723c */ /* 0x044fe20000001808 */
[----:B------:R-:W2:Y:S01]  /*3d4b0*/  LDL.LU.64 R10, [R1+0x3208] ;  /* 0x00320800010a7983 */ /* 0x000ea20000300a00 */
[----:B------:R-:W2:Y:S11]  /*3d4c0*/  LDL.LU.64 R8, [R1+0x3200] ;  /* 0x0032000001087983 */ /* 0x000eb60000300a00 */
[----:B------:R-:W-:Y:S10]  /*3d4d0*/  @!UPT UIADD3 URZ, URZ, URZ, URZ ;  /* 0x0000003f3f3ff290 */ /* 0x000ff4000fffe03f */
[----:B------:R-:W-:Y:S01]  /*3d4e0*/  STL.64 [R1+0xff0], R16 ;  /* 0x000ff01001007387 */ /* 0x000fe20000100a00 */
[----:B------:R0:W-:Y:S03]  /*3d4f0*/  STL.64 [R1+0xff8], R18 ;  /* 0x000ff81201007387 */ /* 0x0001e60000100a00 */
[----:B0-----:R-:W2:Y:S02]  /*3d500*/  LDL.LU.64 R18, [R1+0x31f8] ;  /* 0x0031f80001127983 */ /* 0x001ea40000300a00 */
[C---:B--2---:R-:W-:Y:S11]  /*3d510*/  HMMA.16816.F32 R8, R4.reuse, R18, R8 ;  /* 0x000000120408723c */ /* 0x044ff60000001808 */
[----:B------:R-:W-:Y:S11]  /*3d520*/  @!UPT UIADD3 URZ, URZ, URZ, URZ ;  /* 0x0000003f3f3ff290 */ /* 0x000ff6000fffe03f */
[----:B------:R-:W-:Y:S01]  /*3d530*/  @!UPT UIADD3 URZ, URZ, URZ, URZ ;  /* 0x0000003f3f3ff290 */ /* 0x000fe2000fffe03f */
[----:B------:R-:W-:Y:S01]  /*3d540*/  STL.64 [R1+0xfe0], R8 ;  /* 0x000fe00801007387 */ /* 0x000fe20000100a00 */
[----:B------:R0:W-:Y:S03]  /*3d550*/  STL.64 [R1+0xfe8], R10 ;  /* 0x000fe80a01007387 */ /* 0x0001e60000100a00 */
[----:B0-----:R-:W2:Y:S01]  /*3d560*/  LDL.LU.64 R10, [R1+0x31f0] ;  /* 0x0031f000010a7983 */ /* 0x001ea20000300a00 */
[----:B------:R0:W-:Y:S02]  /*3d570*/  STL.64 [R1+0x2f98], R18 ;  /* 0x002f981201007387 */ /* 0x0001e40000100a00 */
[----:B------:R-:W3:Y:S02]  /*3d580*/  LDL.LU R16, [R1+0x250] ;  /* 0x0002500001107983 */ /* 0x000ee40000300800 */
[----:B------:R-:W3:Y:S01]  /*3d590*/  LDL.LU R17, [R1+0x254] ;  /* 0x0002540001117983 */ /* 0x000ee20000300800 */
[----:B0-----:R-:W3:Y:S01]  /*3d5a0*/  LDL.LU R18, [R1+0x258] ;  /* 0x0002580001127983 */ /* 0x001ee20000300800 */
[----:B------:R-:W3:Y:S01]  /*3d5b0*/  LDL.LU R19, [R1+0x25c] ;  /* 0x00025c0001137983 */ /* 0x000ee20000300800 */
[----:B--2---:R-:W-:Y:S02]  /*3d5c0*/  HMMA.16816.F32 R4, R4, R10, R12 ;  /* 0x0000000a0404723c */ /* 0x004fe4000000180c */
[----:B------:R-:W3:Y:S01]  /*3d5d0*/  LDL.LU.64 R14, [R1+0x31e8] ;  /* 0x0031e800010e7983 */ /* 0x000ee20000300a00 */
[----:B------:R-:W3:Y:S02]  /*3d5e0*/  LDL.LU.64 R12, [R1+0x31e0] ;  /* 0x0031e000010c7983 */ /* 0x000ee40000300a00 */
[----:B------:R-:W3:Y:S02]  /*3d5f0*/  LDL.LU.64 R10, [R1+0x31d8] ;  /* 0x0031d800010a7983 */ /* 0x000ee40000300a00 */
[----:B------:R-:W3:Y:S11]  /*3d600*/  LDL.LU.64 R8, [R1+0x31d0] ;  /* 0x0031d00001087983 */ /* 0x000ef60000300a00 */
[----:B------:R-:W-:Y:S05]  /*3d610*/  @!UPT UIADD3 URZ, URZ, URZ, URZ ;  /* 0x0000003f3f3ff290 */ /* 0x000fea000fffe03f */
[----:B------:R0:W-:Y:S01]  /*3d620*/  STL.64 [R1+0xfd0], R4 ;  /* 0x000fd00401007387 */ /* 0x0001e20000100a00 */
[----:B------:R1:W-:Y:S03]  /*3d630*/  STL.64 [R1+0xfd8], R6 ;  /* 0x000fd80601007387 */ /* 0x0003e60000100a00 */
[----:B0-----:R-:W2:Y:S01]  /*3d640*/  LDL.LU R4, [R1+0x240] ;  /* 0x0002400001047983 */ /* 0x001ea20000300800 */
[----:B------:R-:W2:Y:S02]  /*3d650*/  LDL.LU R5, [R1+0x244] ;  /* 0x0002440001057983 */ /* 0x000ea40000300800 */
[----:B-1----:R-:W2:Y:S02]  /*3d660*/  LDL.LU R6, [R1+0x248] ;  /* 0x0002480001067983 */ /* 0x002ea40000300800 */
[----:B------:R-:W2:Y:S01]  /*3d670*/  LDL.LU R7, [R1+0x24c] ;  /* 0x00024c0001077983 */ /* 0x000ea20000300800 */
[C---:B---3--:R-:W-:Y:S11]  /*3d680*/  HMMA.16816.F32 R12, R8.reuse, R22, R12 ;  /* 0x00000016080c723c */ /* 0x048ff6000000180c */
[----:B------:R-:W-:Y:S11]  /*3d690*/  @!UPT UIADD3 URZ, URZ, URZ, URZ ;  /* 0x0000003f3f3ff290 */ /* 0x000ff6000fffe03f */
[----:B------:R-:W-:Y:S01]  /*3d6a0*/  @!UPT UIADD3 URZ, URZ, URZ, URZ ;  /* 0x0000003f3f3ff290 */ /* 0x000fe2000fffe03f */
[----:B------:R0:W-:Y:S01]  /*3d6b0*/  STL.64 [R1+0x11c0], R12 ;  /* 0x0011c00c01007387 */ /* 0x0001e20000100a00 */
[----:B------:R1:W-:Y:S02]  /*3d6c0*/  STL.64 [R1+0x11c8], R14 ;  /* 0x0011c80e01007387 */ /* 0x0003e40000100a00 */
[----:B0-----:R-:W-:Y:S02]  /*3d6d0*/  IMAD.MOV.U32 R13, RZ, RZ, R22 ;  /* 0x000000ffff0d7224 */ /* 0x001fe400078e0016 */
[----:B------:R-:W-:Y:S02]  /*3d6e0*/  IMAD.MOV.U32 R12, RZ, RZ, R23 ;  /* 0x000000ffff0c7224 */ /* 0x000fe400078e0017 */
[----:B------:R-:W4:Y:S02]  /*3d6f0*/  LDL.LU.64 R22, [R1+0x31c8] ;  /* 0x0031c80001167983 */ /* 0x000f240000300a00 */
[----:B----4-:R-:W-:Y:S01]  /*3d700*/  HMMA.16816.F32 R24, R8, R22, R24 ;  /* 0x000000160818723c */ /* 0x010fe20000001818 */
[----:B-1----:R-:W-:-:S02]  /*3d710*/  IMAD.MOV.U32 R15, RZ, RZ, R22 ;  /* 0x000000ffff0f7224 */ /* 0x002fc400078e0016 */
[----:B------:R-:W-:Y:S11]  /*3d720*/  IMAD.MOV.U32 R14, RZ, RZ, R23 ;  /* 0x000000ffff0e7224 */ /* 0x000ff600078e0017 */
[----:B------:R-:W-:Y:S09]  /*3d730*/  @!UPT UIADD3 URZ, URZ, URZ, URZ ;  /* 0x0000003f3f3ff290 */ /* 0x000ff2000fffe03f */
[----:B------:R-:W-:Y:S01]  /*3d740*/  STL.64 [R1+0x11b0], R24 ;  /* 0x0011b01801007387 */ /* 0x000fe20000100a00 */
[----:B------:R0:W-:Y:S03]  /*3d750*/  STL.64 [R1+0x11b8], R26 ;  /* 0x0011b81a01007387 */ /* 0x0001e60000100a00 */
[----:B0-----:R-:W2:Y:S01]  /*3d760*/  LDL.LU.64 R26, [R1+0x31c0] ;  /* 0x0031c000011a7983 */ /* 0x001ea20000300a00 */
[----:B------:R-:W3:Y:S02]  /*3d770*/  LDL.LU.64 R22, [R1+0x31b8] ;  /* 0x0031b80001167983 */ /* 0x000ee40000300a00 */
[----:B------:R-:W3:Y:S02]  /*3d780*/  LDL.LU.64 R20, [R1+0x31b0] ;  /* 0x0031b00001147983 */ /* 0x000ee40000300a00 */
[----:B------:R0:W-:Y:S01]  /*3d790*/  STL.64 [R1+0x2fe8], R14 ;  /* 0x002fe80e01007387 */ /* 0x0001e20000100a00 */
[----:B------:R-:W-:Y:S04]  /*3d7a0*/  STL.64 [R1+0x2fe0], R12 ;  /* 0x002fe00c01007387 */ /* 0x000fe80000100a00 */
[----:B0-----:R-:W4:Y:S01]  /*3d7b0*/  LDL R14, [R1+0x148] ;  /* 0x00014800010e7983 */ /* 0x001f220000100800 */
[----:B------:R-:W-:-:S02]  /*3d7c0*/  IMAD.MOV.U32 R15, RZ, RZ, R0 ;  /* 0x000000ffff0f7224 */ /* 0x000fc400078e0000 */
[----:B------:R-:W2:Y:S03]  /*3d7d0*/  LDL.LU R0, [R1+0x31ac] ;  /* 0x0031ac0001007983 */ /* 0x000ea60000300800 */
[----:B----4-:R0:W-:Y:S04]  /*3d7e0*/  STL.64 [R1+0x3108], R14 ;  /* 0x0031080e01007387 */ /* 0x0101e80000100a00 */
[----:B0-----:R-:W3:Y:S04]  /*3d7f0*/  LDL R14, [R1+0x1f8] ;  /* 0x0001f800010e7983 */ /* 0x001ee80000100800 */
[----:B------:R-:W3:Y:S02]  /*3d800*/  LDL R15, [R1+0x1fc] ;  /* 0x0001fc00010f7983 */ /* 0x000ee40000100800 */
[C---:B---3--:R-:W-:Y:S02]  /*3d810*/  HMMA.16816.F32 R12, R8.reuse, R14, R20 ;  /* 0x0000000e080c723c */ /* 0x048fe40000001814 */
[----:B------:R-:W3:Y:S11]  /*3d820*/  LDL.LU R20, [R1+0x31a8] ;  /* 0x0031a80001147983 */ /* 0x000ef60000300800 */
[----:B------:R-:W-:Y:S10]  /*3d830*/  @!UPT UIADD3 URZ, URZ, URZ, URZ ;  /* 0x0000003f3f3ff290 */ /* 0x000ff4000fffe03f */
[----:B------:R-:W-:Y:S01]  /*3d840*/  STL.64 [R1+0x11e0], R12 ;  /* 0x0011e00c01007387 */ /* 0x000fe20000100a00 */
[----:B------:R2:W-:Y:S02]  /*3d850*/  STL.64 [R1+0x11e8], R14 ;  /* 0x0011e80e01007387 */ /* 0x0005e40000100a00 */
[----:B--2---:R-:W-:Y:S02]  /*3d860*/  IMAD.MOV.U32 R15, RZ, RZ, R0 ;  /* 0x000000ffff0f7224 */ /* 0x004fe400078e0000 */
[----:B---3--:R-:W-:Y:S02]  /*3d870*/  IMAD.MOV.U32 R14, RZ, RZ, R20 ;  /* 0x000000ffff0e7224 */ /* 0x008fe400078e0014 */
[----:B------:R-:W2:Y:S01]  /*3d880*/  LDL.LU R20, [R1+0x31a4] ;  /* 0x0031a40001147983 */ /* 0x000ea20000300800 */
[----:B------:R-:W3:Y:S02]  /*3d890*/  LDL.LU R0, [R1+0x31a0] ;  /* 0x0031a00001007983 */ /* 0x000ee40000300800 */
[----:B------:R0:W-:Y:S02]  /*3d8a0*/  STL.64 [R1+0x3120], R14 ;  /* 0x0031200e01007387 */ /* 0x0001e40000100a00 */
[----:B0-----:R-:W4:Y:S01]  /*3d8b0*/  LDL.64 R14, [R1+0x1e8] ;  /* 0x0001e800010e7983 */ /* 0x001f220000100a00 */
[C---:B------:R-:W-:Y:S08]  /*3d8c0*/  HMMA.16816.F32 R4, R8.reuse, R26, R4 ;  /* 0x0000001a0804723c */ /* 0x040ff00000001804 */
[----:B----4-:R-:W-:Y:S11]  /*3d8d0*/  HMMA.16816.F32 R16, R8, R14, R16 ;  /* 0x0000000e0810723c */ /* 0x010ff60000001810 */
[----:B------:R-:W-:Y:S11]  /*3d8e0*/  @!UPT UIADD3 URZ, URZ, URZ, URZ ;  /* 0x0000003f3f3ff290 */ /* 0x000ff6000fffe03f */
[----:B------:R-:W-:Y:S01]  /*3d8f0*/  @!UPT UIADD3 URZ, URZ, URZ, URZ ;  /* 0x0000003f3f3ff290 */ /* 0x000fe2000fffe03f */
[----:B------:R0:W-:Y:S01]  /*3d900*/  STL.64 [R1+0x11d0], R16 ;  /* 0x0011d01001007387 */ /* 0x0001e20000100a00 */
[----:B------:R1:W-:Y:S02]  /*3d910*/  STL.64 [R1+0x11d8], R18 ;  /* 0x0011d81201007387 */ /* 0x0003e40000100a00 */
[----:B------:R-:W-:Y:S02]  /*3d920*/  STL.64 [R1+0xfc0], R4 ;  /* 0x000fc00401007387 */ /* 0x000fe40000100a00 */
[----:B------:R-:W-:Y:S02]  /*3d930*/  STL.64 [R1+0xfc8], R6 ;  /* 0x000fc80601007387 */ /* 0x000fe40000100a00 */
[----:B0-----:R-:W-:Y:S02]  /*3d940*/  IMAD.MOV.U32 R17, RZ, RZ, R14 ;  /* 0x000000ffff117224 */ /* 0x001fe400078e000e */
[----:B------:R-:W-:Y:S01]  /*3d950*/  IMAD.MOV.U32 R16, RZ, RZ, R15 ;  /* 0x000000ffff107224 */ /* 0x000fe200078e000f */
[----:B------:R-:W4:Y:S04]  /*3d960*/  LDL R14, [R1+0x178] ;  /* 0x00017800010e7983 */ /* 0x000f280000100800 */
[----:B------:R-:W4:Y:S01]  /*3d970*/  LDL R15, [R1+0x17c] ;  /* 0x00017c00010f7983 */ /* 0x000f220000100800 */
[----:B-1----:R-:W-:-:S02]  /*3d980*/  IMAD.MOV.U32 R19, RZ, RZ, R26 ;  /* 0x000000ffff137224 */ /* 0x002fc400078e001a */
[----:B------:R-:W-:Y:S01]  /*3d990*/  IMAD.MOV.U32 R18, RZ, RZ, R27 ;  /* 0x000000ffff127224 */ /* 0x000fe200078e001b */
[----:B----4-:R3:W-:Y:S02]  /*3d9a0*/  STL.64 [R1+0x3138], R14 ;  /* 0x0031380e01007387 */ /* 0x0107e40000100a00 */
[----:B---3--:R-:W-:Y:S02]  /*3d9b0*/  IMAD.MOV.U32 R14, RZ, RZ, R0 ;  /* 0x000000ffff0e7224 */ /* 0x008fe400078e0000 */
[----:B--2---:R-:W-:Y:S01]  /*3d9c0*/  IMAD.MOV.U32 R15, RZ, RZ, R20 ;  /* 0x000000ffff0f7224 */ /* 0x004fe200078e0014 */
[----:B------:R-:W2:Y:S01]  /*3d9d0*/  LDL.LU R0, [R1+0x319c] ;  /* 0x00319c0001007983 */ /* 0x000ea20000300800 */
[----:B------:R-:W3:Y:S03]  /*3d9e0*/  LDL.LU R20, [R1+0x3198] ;  /* 0x0031980001147983 */ /* 0x000ee60000300800 */
[----:B------:R-:W-:Y:S01]  /*3d9f0*/  STL.64 [R1+0x3150], R14 ;  /* 0x0031500e01007387 */ /* 0x000fe20000100a00 */
[----:B------:R-:W-:Y:S02]  /*3da00*/  STL.64 [R1+0x2ff8], R18 ;  /* 0x002ff81201007387 */ /* 0x000fe40000100a00 */
[----:B------:R0:W-:Y:S02]  /*3da10*/  STL.64 [R1+0x2ff0], R16 ;  /* 0x002ff01001007387 */ /* 0x0001e40000100a00 */
[----:B0-----:R-:W4:Y:S01]  /*3da20*/  LDL.LU R16, [R1+0x3c0] ;  /* 0x0003c00001107983 */ /* 0x001f220000300800 */
[----:B------:R-:W4:Y:S02]  /*3da30*/  LDL.LU R17, [R1+0x3c4] ;  /* 0x0003c40001117983 */ /* 0x000f240000300800 */
[----:B------:R-:W2:Y:S02]  /*3da40*/  LDL.LU R18, [R1+0x3c8] ;  /* 0x0003c80001127983 */ /* 0x000ea40000300800 */
[----:B------:R-:W2:Y:S01]  /*3da50*/  LDL.LU R19, [R1+0x3cc] ;  /* 0x0003cc0001137983 */ /* 0x000ea20000300800 */
[----:B------:R-:W2:Y:S04]  /*3da60*/  LDL R6, [R1+0x1b8] ;  /* 0x0001b80001067983 */ /* 0x000ea80000100800 */
[----:B------:R-:W2:Y:S04]  /*3da70*/  LDL R7, [R1+0x1bc] ;  /* 0x0001bc0001077983 */ /* 0x000ea80000100800 */
[----:B--2---:R0:W-:Y:S01]  /*3da80*/  STL.64 [R1+0x3190], R6 ;  /* 0x0031900601007387 */ /* 0x0041e20000100a00 */
[----:B------:R-:W2:Y:S02]  /*3da90*/  LDL.LU R12, [R1+0x410] ;  /* 0x00041000010c7983 */ /* 0x000ea40000300800 */
[----:B------:R-:W2:Y:S02]  /*3daa0*/  LDL.LU R13, [R1+0x414] ;  /* 0x00041400010d7983 */ /* 0x000ea40000300800 */
[----:B------:R-:W2:Y:S01]  /*3dab0*/  LDL.LU R14, [R1+0x418] ;  /* 0x00041800010e7983 */ /* 0x000ea20000300800 */
[----:B------:R-:W2:Y:S01]  /*3dac0*/  LDL.LU R15, [R1+0x41c] ;  /* 0x00041c00010f7983 */ /* 0x000ea20000300800 */
[----:B------:R-:W4:Y:S02]  /*3dad0*/  LDL.LU R4, [R1+0x230] ;  /* 0x0002300001047983 */ /* 0x000f240000300800 */
[----:B------:R-:W4:Y:S02]  /*3dae0*/  LDL.LU R5, [R1+0x234] ;  /* 0x0002340001057983 */ /* 0x000f240000300800 */
[----:B---3--:R-:W-:-:S02]  /*3daf0*/  IMAD.MOV.U32 R26, RZ, RZ, R20 ;  /* 0x000000ffff1a7224 */ /* 0x008fc400078e0014 */
[----:B------:R-:W-:Y:S01]  /*3db00*/  IMAD.MOV.U32 R27, RZ, RZ, R0 ;  /* 0x000000ffff1b7224 */ /* 0x000fe200078e0000 */
[----:B0-----:R-:W3:Y:S01]  /*3db10*/  LDL.LU R6, [R1+0x238] ;  /* 0x0002380001067983 */ /* 0x001ee20000300800 */
[----:B------:R-:W3:Y:S02]  /*3db20*/  LDL.LU R7, [R1+0x23c] ;  /* 0x00023c0001077983 */ /* 0x000ee40000300800 */
[----:B------:R-:W3:Y:S01]  /*3db30*/  LDL.64 R22, [R1+0x1c8] ;  /* 0x0001c80001167983 */ /* 0x000ee20000100a00 */
[----:B--2---:R-:W-:Y:S01]  /*3db40*/  STL.64 [R1+0x3170], R14 ;  /* 0x0031700e01007387 */ /* 0x004fe20000100a00 */
[----:B------:R-:W-:Y:S02]  /*3db50*/  STL.64 [R1+0x3168], R12 ;  /* 0x0031680c01007387 */ /* 0x000fe40000100a00 */
[----:B------:R0:W-:Y:S02]  /*3db60*/  STL.64 [R1+0x3178], R26 ;  /* 0x0031781a01007387 */ /* 0x0001e40000100a00 */
[----:B------:R-:W2:Y:S01]  /*3db70*/  LDL.LU R24, [R1+0x10] ;  /* 0x0000100001187983 */ /* 0x000ea20000300800 */
[----:B------:R-:W2:Y:S04]  /*3db80*/  LDL.LU R25, [R1+0x14] ;  /* 0x0000140001197983 */ /* 0x000ea80000300800 */
[----:B0-----:R-:W2:Y:S01]  /*3db90*/  LDL.LU R26, [R1+0x18] ;  /* 0x00001800011a7983 */ /* 0x001ea20000300800 */
[----:B------:R-:W2:Y:S02]  /*3dba0*/  LDL.LU R27, [R1+0x1c] ;  /* 0x00001c00011b7983 */ /* 0x000ea40000300800 */
[----:B------:R-:W2:Y:S02]  /*3dbb0*/  LDL.LU R12, [R1+0x420] ;  /* 0x00042000010c7983 */ /* 0x000ea40000300800 */
[----:B------:R-:W2:Y:S01]  /*3dbc0*/  LDL.LU R13, [R1+0x424] ;  /* 0x00042400010d7983 */ /* 0x000ea20000300800 */
[----:B------:R-:W2:Y:S01]  /*3dbd0*/  LDL.LU R14, [R1+0x428] ;  /* 0x00042800010e7983 */ /* 0x000ea20000300800 */
[----:B------:R-:W2:Y:S02]  /*3dbe0*/  LDL.LU R15, [R1+0x42c] ;  /* 0x00042c00010f7983 */ /* 0x000ea40000300800 */
[----:B------:R-:W-:Y:S02]  /*3dbf0*/  STL.64 [R1+0x3118], R18 ;  /* 0x0031181201007387 */ /* 0x000fe40000100a00 */
[----:B----4-:R0:W-:Y:S02]  /*3dc00*/  STL.64 [R1+0x3110], R16 ;  /* 0x0031101001007387 */ /* 0x0101e40000100a00 */
[----:B0-----:R-:W4:Y:S01]  /*3dc10*/  LDL.LU R16, [R1+0x3e0] ;  /* 0x0003e00001107983 */ /* 0x001f220000300800 */
[----:B------:R-:W4:Y:S02]  /*3dc20*/  LDL.LU R17, [R1+0x3e4] ;  /* 0x0003e40001117983 */ /* 0x000f240000300800 */
[----:B------:R-:W2:Y:S02]  /*3dc30*/  LDL.LU R18, [R1+0x3e8] ;  /* 0x0003e80001127983 */ /* 0x000ea40000300800 */
[----:B------:R-:W2:Y:S01]  /*3dc40*/  LDL.LU R19, [R1+0x3ec] ;  /* 0x0003ec0001137983 */ /* 0x000ea20000300800 */
[----:B---3--:R-:W-:Y:S01]  /*3dc50*/  HMMA.16816.F32 R4, R8, R22, R4 ;  /* 0x000000160804723c */ /* 0x008fe20000001804 */
[----:B--2---:R-:W-:Y:S01]  /*3dc60*/  STL.64 [R1+0x3130], R18 ;  /* 0x0031301201007387 */ /* 0x004fe20000100a00 */
[----:B----4-:R0:W-:Y:S03]  /*3dc70*/  STL.64 [R1+0x3128], R16 ;  /* 0x0031281001007387 */ /* 0x0101e60000100a00 */
        /* <DEDUP_REMOVED lines=12> */
[----:B------:R-:W-:Y:S01]  /*3dd40*/  STL.64 [R1+0xfb0], R4 ;  /* 0x000fb00401007387 */ /* 0x000fe20000100a00 */
[----:B------:R0:W-:Y:S03]  /*3dd50*/  STL.64 [R1+0xfb8], R6 ;  /* 0x000fb80601007387 */ /* 0x0001e60000100a00 */
[----:B0-----:R-:W3:Y:S01]  /*3dd60*/  LDL.LU.64 R6, [R1+0x3190] ;  /* 0x0031900001067983 */ /* 0x001ee20000300a00 */
[----:B------:R-:W4:Y:S02]  /*3dd70*/  LDL.LU.64 R22, [R1+0x3188] ;  /* 0x0031880001167983 */ /* 0x000f240000300a00 */
[----:B------:R-:W2:Y:S01]  /*3dd80*/  LDL.LU R21, [R1+0x3180] ;  /* 0x0031800001157983 */ /* 0x000ea20000300800 */
[C---:B---3--:R-:W-:Y:S01]  /*3dd90*/  HMMA.16816.F32 R4, R8.reuse, R6, R24 ;  /* 0x000000060804723c */ /* 0x048fe20000001818 */
[----:B------:R-:W3:Y:S11]  /*3dda0*/  LDL.LU.64 R26, [R1+0x3178] ;  /* 0x00317800011a7983 */ /* 0x000ef60000300a00 */
[----:B------:R-:W-:Y:S11]  /*3ddb0*/  @!UPT UIADD3 URZ, URZ, URZ, URZ ;  /* 0x0000003f3f3ff290 */ /* 0x000ff6000fffe03f */
[----:B------:R-:W-:Y:S01]  /*3ddc0*/  STL.64 [R1+0xfa0], R4 ;  /* 0x000fa00401007387 */ /* 0x000fe20000100a00 */
[----:B------:R-:W-:Y:S02]  /*3ddd0*/  STL.64 [R1+0xfa8], R6 ;  /* 0x000fa80601007387 */ /* 0x000fe40000100a00 */
[----:B--2---:R-:W0:Y:S04]  /*3dde0*/  LDSM.16.MT88.4 R4, [R21+0x9000] ;  /* 0x009000001504783b */ /* 0x004e280000004200 */
[----:B----4-:R1:W-:Y:S01]  /*3ddf0*/  STL.64 [R1+0x30d0], R22 ;  /* 0x0030d01601007387 */ /* 0x0103e20000100a00 */
[----:B------:R-:W-:Y:S04]  /*3de00*/  STL.64 [R1+0x30c8], R20 ;  /* 0x0030c81401007387 */ /* 0x000fe80000100a00 */
[----:B-1----:R-:W2:Y:S04]  /*3de10*/  LDL.64 R22, [R1+0x158] ;  /* 0x0001580001167983 */ /* 0x002ea80000100a00 */
[----:B0-----:R-:W-:Y:S01]  /*3de20*/  STL.64 [R1+0x2f80], R6 ;  /* 0x002f800601007387 */ /* 0x001fe20000100a00 */
[----:B------:R0:W-:Y:S03]  /*3de30*/  STL.64 [R1+0x2f78], R4 ;  /* 0x002f780401007387 */ /* 0x0001e60000100a00 */
[----:B0-----:R-:W2:Y:S01]  /*3de40*/  LDL.LU R4, [R1+0x3d0] ;  /* 0x0003d00001047983 */ /* 0x001ea20000300800 */
[----:B------:R-:W2:Y:S02]  /*3de50*/  LDL.LU R5, [R1+0x3d4] ;  /* 0x0003d40001057983 */ /* 0x000ea40000300800 */
[----:B------:R-:W2:Y:S02]  /*3de60*/  LDL.LU R6, [R1+0x3d8] ;  /* 0x0003d80001067983 */ /* 0x000ea40000300800 */
[----:B------:R-:W2:Y:S01]  /*3de70*/  LDL.LU R7, [R1+0x3dc] ;  /* 0x0003dc0001077983 */ /* 0x000ea20000300800 */
[C---:B---3--:R-:W-:Y:S01]  /*3de80*/  HMMA.16816.F32 R24, R8.reuse, R26, R12 ;  /* 0x0000001a0818723c */ /* 0x048fe2000000180c */
[----:B------:R-:W3:Y:S01]  /*3de90*/  LDL.LU.64 R14, [R1+0x3170] ;  /* 0x00317000010e7983 */ /* 0x000ee20000300a00 */
[----:B------:R-:W3:Y:S11]  /*3dea0*/  LDL.LU.64 R12, [R1+0x3168] ;  /* 0x00316800010c7983 */ /* 0x000ef60000300a00 */
[----:B------:R-:W-:Y:S10]  /*3deb0*/  @!UPT UIADD3 URZ, URZ, URZ, URZ ;  /* 0x0000003f3f3ff290 */ /* 0x000ff4000fffe03f */
[----:B------:R-:W-:Y:S01]  /*3dec0*/  STL.64 [R1+0xf90], R24 ;  /* 0x000f901801007387 */ /* 0x000fe20000100a00 */
[----:B------:R0:W-:Y:S03]  /*3ded0*/  STL.64 [R1+0xf98], R26 ;  /* 0x000f981a01007387 */ /* 0x0001e60000100a00 */
[----:B0-----:R-:W3:Y:S01]  /*3dee0*/  LDL.LU.64 R26, [R1+0x3160] ;  /* 0x00316000011a7983 */ /* 0x001ee20000300a00 */
[----:B------:R-:W4:Y:S01]  /*3def0*/  LDL.LU.64 R24, [R1+0x3158] ;  /* 0x0031580001187983 */ /* 0x000f220000300a00 */
[C---:B---3--:R-:W-:Y:S11]  /*3df00*/  HMMA.16816.F32 R12, R8.reuse, R26, R12 ;  /* 0x0000001a080c723c */ /* 0x048ff6000000180c */
[----:B------:R-:W-:Y:S11]  /*3df10*/  @!UPT UIADD3 URZ, URZ, URZ, URZ ;  /* 0x0000003f3f3ff290 */ /* 0x000ff6000fffe03f */
[----:B------:R-:W-:Y:S01]  /*3df20*/  @!UPT UIADD3 URZ, URZ, URZ, URZ ;  /* 0x0000003f3f3ff290 */ /* 0x000fe2000fffe03f */
[----:B------:R-:W-:Y:S01]  /*3df30*/  STL.64 [R1+0xf80], R12 ;  /* 0x000f800c01007387 */ /* 0x000fe20000100a00 */
[----:B------:R0:W-:Y:S03]  /*3df40*/  STL.64 [R1+0xf88], R14 ;  /* 0x000f880e01007387 */ /* 0x0001e60000100a00 */
[----:B0-----:R-:W3:Y:S01]  /*3df50*/  LDL.LU.64 R14, [R1+0x3150] ;  /* 0x00315000010e7983 */ /* 0x001ee20000300a00 */
[----:B------:R-:W-:Y:S01]  /*3df60*/  STL [R1+0x2ed0], R27 ;  /* 0x002ed01b01007387 */ /* 0x000fe20000100800 */
        /* <DEDUP_REMOVED lines=20> */
[----:B0-----:R-:W3:Y:S01]  /*3e0b0*/  LDL.LU.64 R14, [R1+0x3108] ;  /* 0x00310800010e7983 */ /* 0x001ee20000300a00 */
[C---:B--2---:R-:W-:Y:S01]  /*3e0c0*/  HMMA.16816.F32 R4, R8.reuse, R22, R4 ;  /* 0x000000160804723c */ /* 0x044fe20000001804 */
[----:B------:R-:W-:Y:S11]  /*3e0d0*/  IMAD.MOV.U32 R27, RZ, RZ, R22 ;  /* 0x000000ffff1b7224 */ /* 0x000ff600078e0016 */
[----:B------:R-:W-:Y:S11]  /*3e0e0*/  @!UPT UIADD3 URZ, URZ, URZ, URZ ;  /* 0x0000003f3f3ff290 */ /* 0x000ff6000fffe03f */
[----:B------:R-:W-:Y:S01]  /*3e0f0*/  STL.64 [R1+0xf40], R4 ;  /* 0x000f400401007387 */ /* 0x000fe20000100a00 */
[----:B------:R3:W-:Y:S02]  /*3e100*/  STL.64 [R1+0xf48], R6 ;  /* 0x000f480601007387 */ /* 0x0007e40000100a00 */
[----:B------:R-:W-:Y:S02]  /*3e110*/  STL.64 [R1+0x2ed8], R26 ;  /* 0x002ed81a01007387 */ /* 0x000fe40000100a00 */
[----:B------:R-:W2:Y:S01]  /*3e120*/  LDL.LU R12, [R1+0x300] ;  /* 0x00030000010c7983 */ /* 0x000ea20000300800 */
[----:B---3--:R-:W-:Y:S11]  /*3e130*/  HMMA.16816.F32 R4, R8, R14, R16 ;  /* 0x0000000e0804723c */ /* 0x008ff60000001810 */
[----:B------:R-:W-:Y:S11]  /*3e140*/  @!UPT UIADD3 URZ, URZ, URZ, URZ ;  /* 0x0000003f3f3ff290 */ /* 0x000ff6000fffe03f */
[----:B------:R-:W-:Y:S01]  /*3e150*/  @!UPT UIADD3 URZ, URZ, URZ, URZ ;  /* 0x0000003f3f3ff290 */ /* 0x000fe2000fffe03f */
[----:B------:R-:W-:Y:S01]  /*3e160*/  STL.64 [R1+0xf30], R4 ;  /* 0x000f300401007387 */ /* 0x000fe20000100a00 */
[----:B------:R-:W-:Y:S02]  /*3e170*/  STL.64 [R1+0xf38], R6 ;  /* 0x000f380601007387 */ /* 0x000fe40000100a00 */
[----:B------:R-:W2:Y:S02]  /*3e180*/  LDL.LU R13, [R1+0x304] ;  /* 0x00030400010d7983 */ /* 0x000ea40000300800 */
[----:B------:R-:W3:Y:S01]  /*3e190*/  LDL.LU R14, [R1+0x308] ;  /* 0x00030800010e7983 */ /* 0x000ee20000300800 */
[----:B------:R-:W3:Y:S01]  /*3e1a0*/  LDL.LU R15, [R1+0x30c] ;  /* 0x00030c00010f7983 */ /* 0x000ee20000300800 */
[----:B------:R-:W-:Y:S02]  /*3e1b0*/  IMAD.MOV.U32 R18, RZ, RZ, R29 ;  /* 0x000000ffff127224 */ /* 0x000fe400078e001d */
[----:B------:R-:W-:Y:S01]  /*3e1c0*/  IMAD.MOV.U32 R19, RZ, RZ, R28 ;  /* 0x000000ffff137224 */ /* 0x000fe200078e001c */
[----:B---3--:R-:W-:Y:S01]  /*3e1d0*/  STL.64 [R1+0x3008], R14 ;  /* 0x0030080e01007387 */ /* 0x008fe20000100a00 */
[----:B--2---:R-:W-:Y:S02]  /*3e1e0*/  STL.64 [R1+0x3000], R12 ;  /* 0x0030000c01007387 */ /* 0x004fe40000100a00 */
[----:B------:R-:W2:Y:S02]  /*3e1f0*/  LDL.LU R29, [R1+0x3104] ;  /* 0x00310400011d7983 */ /* 0x000ea40000300800 */
[----:B------:R-:W3:Y:S01]  /*3e200*/  LDL.LU R28, [R1+0x3100] ;  /* 0x00310000011c7983 */ /* 0x000ee20000300800 */
[----:B------:R0:W-:Y:S04]  /*3e210*/  STL.64 [R1+0x3010], R18 ;  /* 0x0030101201007387 */ /* 0x0001e80000100a00 */
[----:B0-----:R-:W2:Y:S04]  /*3e220*/  LDL.64 R18, [R1+0xa8] ;  /* 0x0000a80001127983 */ /* 0x001ea80000100a00 */
[----:B--2---:R0:W-:Y:S01]  /*3e230*/  STL.64 [R1+0x3028], R18 ;  /* 0x0030281201007387 */ /* 0x0041e20000100a00 */
[----:B------:R-:W2:Y:S02]  /*3e240*/  LDL.LU R12, [R1+0x310] ;  /* 0x00031000010c7983 */ /* 0x000ea40000300800 */
[----:B------:R-:W2:Y:S02]  /*3e250*/  LDL.LU R13, [R1+0x314] ;  /* 0x00031400010d7983 */ /* 0x000ea40000300800 */
[----:B------:R-:W2:Y:S01]  /*3e260*/  LDL.LU R14, [R1+0x318] ;  /* 0x00031800010e7983 */ /* 0x000ea20000300800 */
[----:B------:R-:W2:Y:S04]  /*3e270*/  LDL.LU R15, [R1+0x31c] ;  /* 0x00031c00010f7983 */ /* 0x000ea80000300800 */
[----:B0-----:R-:W2:Y:S04]  /*3e280*/  LDL R18, [R1+0xb8] ;  /* 0x0000b80001127983 */ /* 0x001ea80000100800 */
[----:B------:R-:W2:Y:S04]  /*3e290*/  LDL R19, [R1+0xbc] ;  /* 0x0000bc0001137983 */ /* 0x000ea80000100800 */
[----:B--2---:R3:W-:Y:S02]  /*3e2a0*/  STL.64 [R1+0x3040], R18 ;  /* 0x0030401201007387 */ /* 0x0047e40000100a00 */
[----:B---3--:R-:W-:-:S02]  /*3e2b0*/  IMAD.MOV.U32 R18, RZ, RZ, R28 ;  /* 0x000000ffff127224 */ /* 0x008fc400078e001c */
[----:B------:R-:W-:Y:S01]  /*3e2c0*/  IMAD.MOV.U32 R19, RZ, RZ, R29 ;  /* 0x000000ffff137224 */ /* 0x000fe200078e001d */
[----:B------:R-:W2:Y:S01]  /*3e2d0*/  LDL.LU R28, [R1+0x30fc] ;  /* 0x0030fc00011c7983 */ /* 0x000ea20000300800 */
[----:B------:R-:W3:Y:S03]  /*3e2e0*/  LDL.LU R29, [R1+0x30f8] ;  /* 0x0030f800011d7983 */ /* 0x000ee60000300800 */
[----:B------:R-:W-:Y:S01]  /*3e2f0*/  STL.64 [R1+0x3058], R18 ;  /* 0x0030581201007387 */ /* 0x000fe20000100a00 */
[----:B------:R-:W-:Y:S02]  /*3e300*/  STL.64 [R1+0x3020], R14 ;  /* 0x0030200e01007387 */ /* 0x000fe40000100a00 */
[----:B------:R0:W-:Y:S02]  /*3e310*/  STL.64 [R1+0x3018], R12 ;  /* 0x0030180c01007387 */ /* 0x0001e40000100a00 */
[----:B0-----:R-:W2:Y:S01]  /*3e320*/  LDL.LU R12, [R1+0x320] ;  /* 0x00032000010c7983 */ /* 0x001ea20000300800 */
[----:B------:R-:W2:Y:S02]  /*3e330*/  LDL.LU R13, [R1+0x324] ;  /* 0x00032400010d7983 */ /* 0x000ea40000300800 */
[----:B------:R-:W2:Y:S02]  /*3e340*/  LDL.LU R14, [R1+0x328] ;  /* 0x00032800010e7983 */ /* 0x000ea40000300800 */
[----:B------:R-:W2:Y:S01]  /*3e350*/  LDL.LU R15, [R1+0x32c] ;  /* 0x00032c00010f7983 */ /* 0x000ea20000300800 */
[----:B------:R-:W2:Y:S04]  /*3e360*/  LDL.64 R18, [R1+0xd8] ;  /* 0x0000d80001127983 */ /* 0x000ea80000100a00 */
[----:B--2---:R3:W-:Y:S02]  /*3e370*/  STL.64 [R1+0x3070], R18 ;  /* 0x0030701201007387 */ /* 0x0047e40000100a00 */
[----:B---3--:R-:W-:-:S02]  /*3e380*/  IMAD.MOV.U32 R18, RZ, RZ, R29 ;  /* 0x000000ffff127224 */ /* 0x008fc400078e001d */
[----:B------:R-:W-:Y:S01]  /*3e390*/  IMAD.MOV.U32 R19, RZ, RZ, R28 ;  /* 0x000000ffff137224 */ /* 0x000fe200078e001c */
[----:B------:R-:W2:Y:S01]  /*3e3a0*/  LDL.LU R29, [R1+0x30f4] ;  /* 0x0030f400011d7983 */ /* 0x000ea20000300800 */
[----:B------:R-:W3:Y:S03]  /*3e3b0*/  LDL.LU R28, [R1+0x30f0] ;  /* 0x0030f000011c7983 */ /* 0x000ee60000300800 */
[----:B------:R0:W-:Y:S01]  /*3e3c0*/  STL.64 [R1+0x3088], R18 ;  /* 0x0030881201007387 */ /* 0x0001e20000100a00 */
[----:B------:R-:W2:Y:S02]  /*3e3d0*/  LDL.LU R16, [R1+0x370] ;  /* 0x0003700001107983 */ /* 0x000ea40000300800 */
[----:B------:R-:W2:Y:S01]  /*3e3e0*/  LDL.LU R17, [R1+0x374] ;  /* 0x0003740001117983 */ /* 0x000ea20000300800 */
[----:B0-----:R-:W2:Y:S01]  /*3e3f0*/  LDL.LU R18, [R1+0x378] ;  /* 0x0003780001127983 */ /* 0x001ea20000300800 */
[----:B------:R-:W2:Y:S03]  /*3e400*/  LDL.LU R19, [R1+0x37c] ;  /* 0x00037c0001137983 */ /* 0x000ea60000300800 */
[----:B--2---:R3:W-:Y:S01]  /*3e410*/  STL.64 [R1+0x3098], R18 ;  /* 0x0030981201007387 */ /* 0x0047e20000100a00 */
[----:B------:R-:W-:Y:S02]  /*3e420*/  STL.64 [R1+0x3090], R16 ;  /* 0x0030901001007387 */ /* 0x000fe40000100a00 */
[----:B---3--:R-:W-:-:S02]  /*3e430*/  IMAD.MOV.U32 R18, RZ, RZ, R28 ;  /* 0x000000ffff127224 */ /* 0x008fc400078e001c */
[----:B------:R-:W-:Y:S01]  /*3e440*/  IMAD.MOV.U32 R19, RZ, RZ, R29 ;  /* 0x000000ffff137224 */ /* 0x000fe200078e001d */
[----:B------:R-:W2:Y:S01]  /*3e450*/  LDL.LU R28, [R1+0x30ec] ;  /* 0x0030ec00011c7983 */ /* 0x000ea20000300800 */
[----:B------:R-:W3:Y:S03]  /*3e460*/  LDL.LU R29, [R1+0x30e8] ;  /* 0x0030e800011d7983 */ /* 0x000ee60000300800 */
[----:B------:R0:W-:Y:S04]  /*3e470*/  STL.64 [R1+0x30a8], R18 ;  /* 0x0030a81201007387 */ /* 0x0001e80000100a00 */
[----:B0-----:R-:W2:Y:S04]  /*3e480*/  LDL.64 R18, [R1+0x118] ;  /* 0x0001180001127983 */ /* 0x001ea80000100a00 */
[----:B--2---:R-:W-:Y:S01]  /*3e490*/  STL.64 [R1+0x30c0], R18 ;  /* 0x0030c01201007387 */ /* 0x004fe20000100a00 */
[----:B------:R-:W2:Y:S03]  /*3e4a0*/  LDL.64 R6, [R1+0xf8] ;  /* 0x0000f80001067983 */ /* 0x000ea60000100a00 */
[----:B--2---:R0:W-:Y:S01]  /*3e4b0*/  STL.64 [R1+0x30a0], R6 ;  /* 0x0030a00601007387 */ /* 0x0041e20000100a00 */
[----:B------:R-:W2:Y:S02]  /*3e4c0*/  LDL.LU R4, [R1+0x380] ;  /* 0x0003800001047983 */ /* 0x000ea40000300800 */
[----:B------:R-:W2:Y:S01]  /*3e4d0*/  LDL.LU R5, [R1+0x384] ;  /* 0x0003840001057983 */ /* 0x000ea20000300800 */
[----:B0-----:R-:W2:Y:S01]  /*3e4e0*/  LDL.LU R6, [R1+0x388] ;  /* 0x0003880001067983 */ /* 0x001ea20000300800 */
[----:B------:R-:W2:Y:S02]  /*3e4f0*/  LDL.LU R7, [R1+0x38c] ;  /* 0x00038c0001077983 */ /* 0x000ea40000300800 */
[----:B------:R-:W2:Y:S02]  /*3e500*/  LDL.LU R16, [R1+0x3a0] ;  /* 0x0003a00001107983 */ /* 0x000ea40000300800 */
[----:B------:R-:W2:Y:S01]  /*3e510*/  LDL.LU R17, [R1+0x3a4] ;  /* 0x0003a40001117983 */ /* 0x000ea20000300800 */
[----:B------:R-:W2:Y:S01]  /*3e520*/  LDL.LU R18, [R1+0x3a8] ;  /* 0x0003a80001127983 */ /* 0x000ea20000300800 */
[----:B------:R-:W2:Y:S03]  /*3e530*/  LDL.LU R19, [R1+0x3ac] ;  /* 0x0003ac0001137983 */ /* 0x000ea60000300800 */
[----:B--2---:R-:W-:Y:S01]  /*3e540*/  STL.64 [R1+0x30e0], R18 ;  /* 0x0030e01201007387 */ /* 0x004fe20000100a00 */
[----:B------:R0:W-:Y:S03]  /*3e550*/  STL.64 [R1+0x30d8], R16 ;  /* 0x0030d81001007387 */ /* 0x0001e60000100a00 */
[----:B0-----:R-:W2:Y:S01]  /*3e560*/  LDL.LU R16, [R1+0x3b0] ;  /* 0x0003b00001107983 */ /* 0x001ea20000300800 */
[----:B------:R-:W2:Y:S02]  /*3e570*/  LDL.LU R17, [R1+0x3b4] ;  /* 0x0003b40001117983 */ /* 0x000ea40000300800 */
[----:B------:R-:W2:Y:S02]  /*3e580*/  LDL.LU R18, [R1+0x3b8] ;  /* 0x0003b80001127983 */ /* 0x000ea40000300800 */
[----:B------:R-:W2:Y:S01]  /*3e590*/  LDL.LU R19, [R1+0x3bc] ;  /* 0x0003bc0001137983 */ /* 0x000ea20000300800 */
[----:B------:R-:W-:Y:S01]  /*3e5a0*/  STL.64 [R1+0x30b8], R6 ;  /* 0x0030b80601007387 */ /* 0x000fe20000100a00 */
        /* <DEDUP_REMOVED lines=16> */
[----:B------:R-:W2:Y:S02]  /*3e6b0*/  LDL.LU R15, [R1+0x34c] ;  /* 0x00034c00010f7983 */ /* 0x000ea40000300800 */
[----:B------:R-:W-:-:S02]  /*3e6c0*/  IMAD.MOV.U32 R0, RZ, RZ, R23 ;  /* 0x000000ffff007224 */ /* 0x000fc400078e0017 */
[----:B---3--:R-:W-:Y:S02]  /*3e6d0*/  IMAD.MOV.U32 R22, RZ, RZ, R29 ;  /* 0x000000ffff167224 */ /* 0x008fe400078e001d */
[----:B------:R-:W-:Y:S01]  /*3e6e0*/  IMAD.MOV.U32 R23, RZ, RZ, R28 ;  /* 0x000000ffff177224 */ /* 0x000fe200078e001c */
[----:B--2---:R-:W-:Y:S01]  /*3e6f0*/  STL.64 [R1+0x3068], R14 ;  /* 0x0030680e01007387 */ /* 0x004fe20000100a00 */
[----:B------:R0:W-:Y:S03]  /*3e700*/  STL.64 [R1+0x3060], R12 ;  /* 0x0030600c01007387 */ /* 0x0001e60000100a00 */
[----:B0-----:R-:W2:Y:S01]  /*3e710*/  LDL.LU R12, [R1+0x350] ;  /* 0x00035000010c7983 */ /* 0x001ea20000300800 */
[----:B------:R-:W2:Y:S02]  /*3e720*/  LDL.LU R13, [R1+0x354] ;  /* 0x00035400010d7983 */ /* 0x000ea40000300800 */
[----:B------:R-:W3:Y:S02]  /*3e730*/  LDL.LU R14, [R1+0x358] ;  /* 0x00035800010e7983 */ /* 0x000ee40000300800 */
[----:B------:R-:W3:Y:S01]  /*3e740*/  LDL.LU R15, [R1+0x35c] ;  /* 0x00035c00010f7983 */ /* 0x000ee20000300800 */
[C---:B------:R-:W-:Y:S01]  /*3e750*/  HMMA.16816.F32 R20, R8.reuse, R22, R16 ;  /* 0x000000160814723c */ /* 0x040fe20000001810 */
[----:B---3--:R-:W-:Y:S01]  /*3e760*/  STL.64 [R1+0x3080], R14 ;  /* 0x0030800e01007387 */ /* 0x008fe20000100a00 */
[----:B--2---:R0:W-:Y:S03]  /*3e770*/  STL.64 [R1+0x3078], R12 ;  /* 0x0030780c01007387 */ /* 0x0041e60000100a00 */
[----:B0-----:R-:W2:Y:S01]  /*3e780*/  LDL.LU R12, [R1+0x360] ;  /* 0x00036000010c7983 */ /* 0x001ea20000300800 */
[----:B------:R-:W2:Y:S02]  /*3e790*/  LDL.LU R13, [R1+0x364] ;  /* 0x00036400010d7983 */ /* 0x000ea40000300800 */
[----:B------:R-:W2:Y:S02]  /*3e7a0*/  LDL.LU R14, [R1+0x368] ;  /* 0x00036800010e7983 */ /* 0x000ea40000300800 */
[----:B------:R-:W2:Y:S01]  /*3e7b0*/  LDL.LU R15, [R1+0x36c] ;  /* 0x00036c00010f7983 */ /* 0x000ea20000300800 */
[----:B------:R-:W3:Y:S01]  /*3e7c0*/  LDL.64 R26, [R1+0x88] ;  /* 0x00008800011a7983 */ /* 0x000ee20000100a00 */
[----:B------:R-:W2:Y:S02]  /*3e7d0*/  LDL.LU.64 R18, [R1+0x30e0] ;  /* 0x0030e00001127983 */ /* 0x000ea40000300a00 */
[----:B------:R-:W2:Y:S09]  /*3e7e0*/  LDL.LU.64 R16, [R1+0x30d8] ;  /* 0x0030d80001107983 */ /* 0x000eb20000300a00 */
[----:B------:R-:W-:Y:S01]  /*3e7f0*/  STL.64 [R1+0xf20], R20 ;  /* 0x000f201401007387 */ /* 0x000fe20000100a00 */
[----:B------:R0:W-:Y:S04]  /*3e800*/  STL.64 [R1+0xf28], R22 ;  /* 0x000f281601007387 */ /* 0x0001e80000100a00 */
[----:B0-----:R-:W2:Y:S01]  /*3e810*/  LDL.LU.64 R22, [R1+0x30d0] ;  /* 0x0030d00001167983 */ /* 0x001ea20000300a00 */
[----:B------:R-:W3:Y:S01]  /*3e820*/  LDL.LU.64 R20, [R1+0x30c8] ;  /* 0x0030c80001147983 */ /* 0x000ee20000300a00 */
[C---:B--2---:R-:W-:Y:S11]  /*3e830*/  HMMA.16816.F32 R16, R8.reuse, R22, R16 ;  /* 0x000000160810723c */ /* 0x044ff60000001810 */
[----:B------:R-:W-:Y:S11]  /*3e840*/  @!UPT UIADD3 URZ, URZ, URZ, URZ ;  /* 0x0000003f3f3ff290 */ /* 0x000ff6000fffe03f */
[----:B------:R-:W-:Y:S01]  /*3e850*/  @!UPT UIADD3 URZ, URZ, URZ, URZ ;  /* 0x0000003f3f3ff290 */ /* 0x000fe2000fffe03f */
[----:B------:R-:W-:Y:S01]  /*3e860*/  STL.64 [R1+0xf10], R16 ;  /* 0x000f101001007387 */ /* 0x000fe20000100a00 */
[----:B------:R0:W-:Y:S03]  /*3e870*/  STL.64 [R1+0xf18], R18 ;  /* 0x000f181201007387 */ /* 0x0001e60000100a00 */
[----:B0-----:R-:W2:Y:S01]  /*3e880*/  LDL.LU.64 R18, [R1+0x30c0] ;  /* 0x0030c00001127983 */ /* 0x001ea20000300a00 */
[----:B------:R-:W-:Y:S01]  /*3e890*/  STL.64 [R1+0x2eb8], R22 ;  /* 0x002eb81601007387 */ /* 0x000fe20000100a00 */
        /* <DEDUP_REMOVED lines=12> */
[----:B------:R-:W2:Y:S11]  /*3e960*/  LDL.LU.64 R6, [R1+0x30a0] ;  /* 0x0030a00001067983 */ /* 0x000eb60000300a00 */
[----:B------:R-:W-:Y:S09]  /*3e970*/  @!UPT UIADD3 URZ, URZ, URZ, URZ ;  /* 0x0000003f3f3ff290 */ /* 0x000ff2000fffe03f */
[----:B------:R-:W-:Y:S01]  /*3e980*/  STL.64 [R1+0xef0], R16 ;  /* 0x000ef01001007387 */ /* 0x000fe20000100a00 */
[----:B------:R0:W-:Y:S03]  /*3e990*/  STL.64 [R1+0xef8], R18 ;  /* 0x000ef81201007387 */ /* 0x0001e60000100a00 */
[----:B0-----:R-:W2:Y:S01]  /*3e9a0*/  LDL.LU.64 R18, [R1+0x3098] ;  /* 0x0030980001127983 */ /* 0x001ea20000300a00 */
[----:B------:R-:W2:Y:S02]  /*3e9b0*/  LDL.LU.64 R16, [R1+0x3090] ;  /* 0x0030900001107983 */ /* 0x000ea40000300a00 */
[----:B--2---:R-:W-:Y:S11]  /*3e9c0*/  HMMA.16816.F32 R16, R8, R6, R16 ;  /* 0x000000060810723c */ /* 0x004ff60000001810 */
[----:B------:R-:W-:Y:S11]  /*3e9d0*/  @!UPT UIADD3 URZ, URZ, URZ, URZ ;  /* 0x0000003f3f3ff290 */ /* 0x000ff6000fffe03f */
[----:B------:R-:W-:Y:S01]  /*3e9e0*/  @!UPT UIADD3 URZ, URZ, URZ, URZ ;  /* 0x0000003f3f3ff290 */ /* 0x000fe2000fffe03f */
[----:B------:R-:W-:Y:S01]  /*3e9f0*/  STL.64 [R1+0xee0], R16 ;  /* 0x000ee01001007387 */ /* 0x000fe20000100a00 */
[----:B------:R0:W-:Y:S03]  /*3ea00*/  STL.64 [R1+0xee8], R18 ;  /* 0x000ee81201007387 */ /* 0x0001e60000100a00 */
[----:B0-----:R-:W2:Y:S01]  /*3ea10*/  LDL.LU.64 R18, [R1+0x3088] ;  /* 0x0030880001127983 */ /* 0x001ea20000300a00 */
[----:B------:R-:W-:Y:S02]  /*3ea20*/  IMAD.MOV.U32 R29, RZ, RZ, R7 ;  /* 0x000000ffff1d7224 */ /* 0x000fe400078e0007 */
[----:B------:R-:W-:-:S03]  /*3ea30*/  IMAD.MOV.U32 R28, RZ, RZ, R6 ;  /* 0x000000ffff1c7224 */ /* 0x000fc600078e0006 */
[----:B------:R-:W-:Y:S02]  /*3ea40*/  STL [R1+0x2e34], R29 ;  /* 0x002e341d01007387 */ /* 0x000fe40000100800 */
        /* <DEDUP_REMOVED lines=42> */
[----:B------:R3:W-:Y:S01]  /*3ecf0*/  STL [R1+0x2e44], R29 ;  /* 0x002e441d01007387 */ /* 0x0007e20000100800 */
[----:B------:R0:W-:Y:S01]  /*3ed00*/  STL [R1+0x2e40], R28 ;  /* 0x002e401c01007387 */ /* 0x0001e20000100800 */
[----:B--2---:R-:W-:Y:S03]  /*3ed10*/  HMMA.16816.F32 R16, R8, R18, R12 ;  /* 0x000000120810723c */ /* 0x004fe6000000180c */
[----:B------:R-:W2:Y:S01]  /*3ed20*/  LDL.LU.64 R14, [R1+0x3008] ;  /* 0x00300800010e7983 */ /* 0x000ea20000300a00 */
[----:B------:R-:W2:Y:S02]  /*3ed30*/  LDL.LU.64 R12, [R1+0x3000] ;  /* 0x00300000010c7983 */ /* 0x000ea40000300a00 */
[----:B----4-:R-:W-:-:S02]  /*3ed40*/  IMAD.MOV.U32 R7, RZ, RZ, R24 ;  /* 0x000000ffff077224 */ /* 0x010fc400078e0018 */
[----:B------:R-:W-:Y:S02]  /*3ed50*/  IMAD.MOV.U32 R6, RZ, RZ, R25 ;  /* 0x000000ffff067224 */ /* 0x000fe400078e0019 */
[----:B---3--:R-:W-:Y:S02]  /*3ed60*/  IMAD.MOV.U32 R29, RZ, RZ, R26 ;  /* 0x000000ffff1d7224 */ /* 0x008fe400078e001a */
[----:B0-----:R-:W-:-:S11]  /*3ed70*/  IMAD.MOV.U32 R28, RZ, RZ, R27 ;  /* 0x000000ffff1c7224 */ /* 0x001fd600078e001b */
[----:B------:R-:W-:Y:S01]  /*3ed80*/  STL.64 [R1+0xe80], R16 ;  /* 0x000e801001007387 */ /* 0x000fe20000100a00 */
[----:B------:R0:W-:Y:S03]  /*3ed90*/  STL.64 [R1+0xe88], R18 ;  /* 0x000e881201007387 */ /* 0x0001e60000100a00 */
[----:B0-----:R-:W3:Y:S01]  /*3eda0*/  LDL.LU.64 R18, [R1+0x2ff8] ;  /* 0x002ff80001127983 */ /* 0x001ee20000300a00 */
[----:B------:R-:W4:Y:S01]  /*3edb0*/  LDL.LU.64 R16, [R1+0x2ff0] ;  /* 0x002ff00001107983 */ /* 0x000f220000300a00 */
[----:B--2---:R-:W-:Y:S11]  /*3edc0*/  HMMA.16816.F32 R12, R8, R26, R12 ;  /* 0x0000001a080c723c */ /* 0x004ff6000000180c */
[----:B------:R-:W-:Y:S11]  /*3edd0*/  @!UPT UIADD3 URZ, URZ, URZ, URZ ;  /* 0x0000003f3f3ff290 */ /* 0x000ff6000fffe03f */
[----:B------:R-:W-:Y:S01]  /*3ede0*/  @!UPT UIADD3 URZ, URZ, URZ, URZ ;  /* 0x0000003f3f3ff290 */ /* 0x000fe2000fffe03f */
[----:B------:R-:W-:Y:S01]  /*3edf0*/  STL.64 [R1+0xe70], R12 ;  /* 0x000e700c01007387 */ /* 0x000fe20000100a00 */
[----:B------:R0:W-:Y:S03]  /*3ee00*/  STL.64 [R1+0xe78], R14 ;  /* 0x000e780e01007387 */ /* 0x0001e60000100a00 */
[----:B0-----:R-:W2:Y:S01]  /*3ee10*/  LDL.LU.64 R14, [R1+0x2fe8] ;  /* 0x002fe800010e7983 */ /* 0x001ea20000300a00 */
[----:B------:R-:W2:Y:S02]  /*3ee20*/  LDL.LU.64 R12, [R1+0x2fe0] ;  /* 0x002fe000010c7983 */ /* 0x000ea40000300a00 */
[----:B------:R-:W2:Y:S02]  /*3ee30*/  LDL.LU R24, [R1+0x820] ;  /* 0x0008200001187983 */ /* 0x000ea40000300800 */
[----:B------:R-:W2:Y:S01]  /*3ee40*/  LDL.LU R25, [R1+0x824] ;  /* 0x0008240001197983 */ /* 0x000ea20000300800 */
[----:B------:R-:W2:Y:S01]  /*3ee50*/  LDL.LU R26, [R1+0x828] ;  /* 0x00082800011a7983 */ /* 0x000ea20000300800 */
[----:B------:R-:W2:Y:S03]  /*3ee60*/  LDL.LU R27, [R1+0x82c] ;  /* 0x00082c00011b7983 */ /* 0x000ea60000300800 */
[----:B--2---:R0:W-:Y:S01]  /*3ee70*/  STL.64 [R1+0x2ee8], R26 ;  /* 0x002ee81a01007387 */ /* 0x0041e20000100a00 */
[----:B------:R1:W-:Y:S02]  /*3ee80*/  STL.64 [R1+0x2ee0], R24 ;  /* 0x002ee01801007387 */ /* 0x0003e40000100a00 */
[----:B0-----:R-:W-:-:S02]  /*3ee90*/  IMAD.MOV.U32 R26, RZ, RZ, R3 ;  /* 0x000000ffff1a7224 */ /* 0x001fc400078e0003 */
[----:B------:R-:W-:Y:S01]  /*3eea0*/  IMAD.MOV.U32 R27, RZ, RZ, R20 ;  /* 0x000000ffff1b7224 */ /* 0x000fe200078e0014 */
[----:B------:R-:W2:Y:S04]  /*3eeb0*/  LDL.LU R3, [R1+0x2fd8] ;  /* 0x002fd80001037983 */ /* 0x000ea80000300800 */
[----:B------:R0:W-:Y:S01]  /*3eec0*/  STL.64 [R1+0x2f00], R26 ;  /* 0x002f001a01007387 */ /* 0x0001e20000100a00 */
[----:B-1----:R-:W2:Y:S02]  /*3eed0*/  LDL.LU R24, [R1+0x2f0] ;  /* 0x0002f00001187983 */ /* 0x002ea40000300800 */
[----:B------:R-:W2:Y:S01]  /*3eee0*/  LDL.LU R25, [R1+0x2f4] ;  /* 0x0002f40001197983 */ /* 0x000ea20000300800 */
[----:B0-----:R-:W2:Y:S01]  /*3eef0*/  LDL.LU R26, [R1+0x2f8] ;  /* 0x0002f800011a7983 */ /* 0x001ea20000300800 */
[----:B------:R-:W2:Y:S02]  /*3ef00*/  LDL.LU R27, [R1+0x2fc] ;  /* 0x0002fc00011b7983 */ /* 0x000ea40000300800 */
[----:B------:R-:W-:Y:S02]  /*3ef10*/  STL [R1+0x2e4c], R28 ;  /* 0x002e4c1c01007387 */ /* 0x000fe40000100800 */
[----:B------:R-:W-:Y:S01]  /*3ef20*/  STL [R1+0x2e48], R29 ;  /* 0x002e481d01007387 */ /* 0x000fe20000100800 */
[----:B--2---:R-:W-:Y:S07]  /*3ef30*/  HMMA.16816.F32 R4, R8, R6, R24 ;  /* 0x000000060804723c */ /* 0x004fee0000001818 */
[----:B---3--:R-:W-:-:S02]  /*3ef40*/  IMAD.MOV.U32 R26, RZ, RZ, R19 ;  /* 0x000000ffff1a7224 */ /* 0x008fc400078e0013 */
[----:B------:R-:W-:Y:S11]  /*3ef50*/  IMAD.MOV.U32 R27, RZ, RZ, R18 ;  /* 0x000000ffff1b7224 */ /* 0x000ff600078e0012 */
[----:B------:R-:W-:Y:S03]  /*3ef60*/  @!UPT UIADD3 URZ, URZ, URZ, URZ ;  /* 0x0000003f3f3ff290 */ /* 0x000fe6000fffe03f */
[----:B------:R-:W-:Y:S01]  /*3ef70*/  STL.64 [R1+0xe60], R4 ;  /* 0x000e600401007387 */ /* 0x000fe20000100a00 */
[----:B------:R-:W-:Y:S02]  /*3ef80*/  STL.64 [R1+0xe68], R6 ;  /* 0x000e680601007387 */ /* 0x000fe40000100a00 */
[----:B------:R4:W-:Y:S02]  /*3ef90*/  STL.64 [R1+0x2f18], R26 ;  /* 0x002f181a01007387 */ /* 0x0009e40000100a00 */
[----:B------:R-:W2:Y:S02]  /*3efa0*/  LDL.64 R22, [R1+0x1a8] ;  /* 0x0001a80001167983 */ /* 0x000ea40000100a00 */
[----:B----4-:R-:W-:Y:S02]  /*3efb0*/  IMAD.MOV.U32 R26, RZ, RZ, R17 ;  /* 0x000000ffff1a7224 */ /* 0x010fe400078e0011 */
[----:B------:R-:W-:Y:S01]  /*3efc0*/  IMAD.MOV.U32 R27, RZ, RZ, R16 ;  /* 0x000000ffff1b7224 */ /* 0x000fe200078e0010 */
[----:B--2---:R-:W-:Y:S01]  /*3efd0*/  STL.64 [R1+0x2ef8], R22 ;  /* 0x002ef81601007387 */ /* 0x004fe20000100a00 */
[----:B------:R0:W-:Y:S02]  /*3efe0*/  STL [R1+0x2ef0], R21 ;  /* 0x002ef01501007387 */ /* 0x0001e40000100800 */
[----:B------:R-:W2:Y:S01]  /*3eff0*/  LDL.LU R20, [R1+0x830] ;  /* 0x0008300001147983 */ /* 0x000ea20000300800 */
[----:B0-----:R-:W2:Y:S01]  /*3f000*/  LDL.LU R21, [R1+0x834] ;  /* 0x0008340001157983 */ /* 0x001ea20000300800 */
[----:B------:R-:W3:Y:S02]  /*3f010*/  LDL.LU R22, [R1+0x838] ;  /* 0x0008380001167983 */ /* 0x000ee40000300800 */
[----:B------:R-:W3:Y:S02]  /*3f020*/  LDL.LU R23, [R1+0x83c] ;  /* 0x00083c0001177983 */ /* 0x000ee40000300800 */
[----:B------:R0:W-:Y:S02]  /*3f030*/  STL.64 [R1+0x2f30], R26 ;  /* 0x002f301a01007387 */ /* 0x0001e40000100a00 */
[----:B0-----:R-:W4:Y:S04]  /*3f040*/  LDL.64 R26, [R1+0x1f8] ;  /* 0x0001f800011a7983 */ /* 0x001f280000100a00 */
[----:B----4-:R-:W-:Y:S01]  /*3f050*/  STL.64 [R1+0x2f48], R26 ;  /* 0x002f481a01007387 */ /* 0x010fe20000100a00 */
[----:B---3--:R-:W-:Y:S02]  /*3f060*/  STL.64 [R1+0x2f10], R22 ;  /* 0x002f101601007387 */ /* 0x008fe40000100a00 */
[----:B--2---:R0:W-:Y:S02]  /*3f070*/  STL.64 [R1+0x2f08], R20 ;  /* 0x002f081401007387 */ /* 0x0041e40000100a00 */
[----:B0-----:R-:W2:Y:S01]  /*3f080*/  LDL.LU R20, [R1+0x840] ;  /* 0x0008400001147983 */ /* 0x001ea20000300800 */
[----:B------:R-:W2:Y:S02]  /*3f090*/  LDL.LU R21, [R1+0x844] ;  /* 0x0008440001157983 */ /* 0x000ea40000300800 */
[----:B------:R-:W3:Y:S02]  /*3f0a0*/  LDL.LU R22, [R1+0x848] ;  /* 0x0008480001167983 */ /* 0x000ee40000300800 */
[----:B------:R-:W3:Y:S02]  /*3f0b0*/  LDL.LU R23, [R1+0x84c] ;  /* 0x00084c0001177983 */ /* 0x000ee40000300800 */
[----:B------:R-:W-:-:S02]  /*3f0c0*/  IMAD.MOV.U32 R26, RZ, RZ, R15 ;  /* 0x000000ffff1a7224 */ /* 0x000fc400078e000f */
[----:B------:R-:W-:-:S05]  /*3f0d0*/  IMAD.MOV.U32 R27, RZ, RZ, R14 ;  /* 0x000000ffff1b7224 */ /* 0x000fca00078e000e */
[----:B------:R-:W-:Y:S04]  /*3f0e0*/  STL.64 [R1+0x2f60], R26 ;  /* 0x002f601a01007387 */ /* 0x000fe80000100a00 */
[----:B---3--:R-:W-:Y:S01]  /*3f0f0*/  STL.64 [R1+0x2f28], R22 ;  /* 0x002f281601007387 */ /* 0x008fe20000100a00 */
[----:B--2---:R0:W-:Y:S03]  /*3f100*/  STL.64 [R1+0x2f20], R20 ;  /* 0x002f201401007387 */ /* 0x0041e60000100a00 */
[----:B0-----:R-:W2:Y:S01]  /*3f110*/  LDL.LU R20, [R1+0xa20] ;  /* 0x000a200001147983 */ /* 0x001ea20000300800 */
[----:B------:R-:W2:Y:S02]  /*3f120*/  LDL.LU R21, [R1+0xa24] ;  /* 0x000a240001157983 */ /* 0x000ea40000300800 */
[----:B------:R-:W3:Y:S02]  /*3f130*/  LDL.LU R22, [R1+0xa28] ;  /* 0x000a280001167983 */ /* 0x000ee40000300800 */
[----:B------:R-:W3:Y:S01]  /*3f140*/  LDL.LU R23, [R1+0xa2c] ;  /* 0x000a2c0001177983 */ /* 0x000ee20000300800 */
[----:B------:R-:W4:Y:S01]  /*3f150*/  LDL.64 R18, [R1+0x48] ;  /* 0x0000480001127983 */ /* 0x000f220000100a00 */
[----:B------:R-:W-:-:S02]  /*3f160*/  IMAD.MOV.U32 R26, RZ, RZ, R13 ;  /* 0x000000ffff1a7224 */ /* 0x000fc400078e000d */
[----:B------:R-:W-:Y:S01]  /*3f170*/  IMAD.MOV.U32 R27, RZ, RZ, R12 ;  /* 0x000000ffff1b7224 */ /* 0x000fe200078e000c */
[----:B----4-:R0:W-:Y:S02]  /*3f180*/  STL.64 [R1+0x2fa8], R18 ;  /* 0x002fa81201007387 */ /* 0x0101e40000100a00 */
[----:B0-----:R-:W-:Y:S02]  /*3f190*/  IMAD.MOV.U32 R18, RZ, RZ, R3 ;  /* 0x000000ffff127224 */ /* 0x001fe400078e0003 */
[----:B------:R-:W-:-:S05]  /*3f1a0*/  IMAD.MOV.U32 R19, RZ, RZ, R2 ;  /* 0x000000ffff137224 */ /* 0x000fca00078e0002 */
[----:B------:R0:W-:Y:S04]  /*3f1b0*/  STL.64 [R1+0x2fc0], R18 ;  /* 0x002fc01201007387 */ /* 0x0001e80000100a00 */
[----:B0-----:R-:W4:Y:S01]  /*3f1c0*/  LDL.64 R18, [R1+0x68] ;  /* 0x0000680001127983 */ /* 0x001f220000100a00 */
[----:B------:R0:W-:Y:S02]  /*3f1d0*/  STL.64 [R1+0x2fa0], R26 ;  /* 0x002fa01a01007387 */ /* 0x0001e40000100a00 */
[----:B------:R-:W2:Y:S02]  /*3f1e0*/  LDL.LU R24, [R1+0x2c0] ;  /* 0x0002c00001187983 */ /* 0x000ea40000300800 */
[----:B------:R-:W2:Y:S01]  /*3f1f0*/  LDL.LU R25, [R1+0x2c4] ;  /* 0x0002c40001197983 */ /* 0x000ea20000300800 */
[----:B0-----:R-:W2:Y:S01]  /*3f200*/  LDL.LU R26, [R1+0x2c8] ;  /* 0x0002c800011a7983 */ /* 0x001ea20000300800 */
[----:B------:R-:W2:Y:S03]  /*3f210*/  LDL.LU R27, [R1+0x2cc] ;  /* 0x0002cc00011b7983 */ /* 0x000ea60000300800 */
[----:B--2---:R-:W-:Y:S01]  /*3f220*/  STL.64 [R1+0x2fb8], R26 ;  /* 0x002fb81a01007387 */ /* 0x004fe20000100a00 */
[----:B------:R0:W-:Y:S03]  /*3f230*/  STL.64 [R1+0x2fb0], R24 ;  /* 0x002fb01801007387 */ /* 0x0001e60000100a00 */
[----:B0-----:R-:W2:Y:S01]  /*3f240*/  LDL.LU R24, [R1+0x2d0] ;  /* 0x0002d00001187983 */ /* 0x001ea20000300800 */
[----:B------:R-:W2:Y:S02]  /*3f250*/  LDL.LU R25, [R1+0x2d4] ;  /* 0x0002d40001197983 */ /* 0x000ea40000300800 */
[----:B------:R-:W2:Y:S02]  /*3f260*/  LDL.LU R26, [R1+0x2d8] ;  /* 0x0002d800011a7983 */ /* 0x000ea40000300800 */
[----:B------:R-:W2:Y:S02]  /*3f270*/  LDL.LU R27, [R1+0x2dc] ;  /* 0x0002dc00011b7983 */ /* 0x000ea40000300800 */
[----:B--2---:R-:W-:Y:S01]  /*3f280*/  STL.64 [R1+0x2fd0], R26 ;  /* 0x002fd01a01007387 */ /* 0x004fe20000100a00 */
[----:B------:R0:W-:Y:S03]  /*3f290*/  STL.64 [R1+0x2fc8], R24 ;  /* 0x002fc81801007387 */ /* 0x0001e60000100a00 */
[----:B0-----:R-:W4:Y:S01]  /*3f2a0*/  LDL.LU R24, [R1+0x2e0] ;  /* 0x0002e00001187983 */ /* 0x001f220000300800 */
[----:B------:R-:W4:Y:S02]  /*3f2b0*/  LDL.LU R25, [R1+0x2e4] ;  /* 0x0002e40001197983 */ /* 0x000f240000300800 */
[----:B------:R-:W4:Y:S02]  /*3f2c0*/  LDL.LU R26, [R1+0x2e8] ;  /* 0x0002e800011a7983 */ /* 0x000f240000300800 */
[----:B------:R-:W4:Y:S01]  /*3f2d0*/  LDL.LU R27, [R1+0x2ec] ;  /* 0x0002ec00011b7983 */ /* 0x000f220000300800 */
[----:B------:R-:W2:Y:S01]  /*3f2e0*/  LDL.LU R12, [R1+0x2b0] ;  /* 0x0002b000010c7983 */ /* 0x000ea20000300800 */
[----:B------:R-:W2:Y:S02]  /*3f2f0*/  LDL.LU R13, [R1+0x2b4] ;  /* 0x0002b400010d7983 */ /* 0x000ea40000300800 */
[----:B------:R-:W2:Y:S02]  /*3f300*/  LDL.LU R14, [R1+0x2b8] ;  /* 0x0002b800010e7983 */ /* 0x000ea40000300800 */
[----:B------:R-:W2:Y:S01]  /*3f310*/  LDL.LU R15, [R1+0x2bc] ;  /* 0x0002bc00010f7983 */ /* 0x000ea20000300800 */
[----:B------:R-:W2:Y:S01]  /*3f320*/  LDL.64 R6, [R1+0x28] ;  /* 0x0000280001067983 */ /* 0x000ea20000100a00 */
[----:B---3--:R-:W-:Y:S02]  /*3f330*/  STL.64 [R1+0x2f40], R22 ;  /* 0x002f401601007387 */ /* 0x008fe40000100a00 */
[----:B------:R0:W-:Y:S02]  /*3f340*/  STL.64 [R1+0x2f38], R20 ;  /* 0x002f381401007387 */ /* 0x0001e40000100a00 */
[----:B0-----:R-:W3:Y:S01]  /*3f350*/  LDL.LU R20, [R1+0xa30] ;  /* 0x000a300001147983 */ /* 0x001ee20000300800 */
[----:B------:R-:W3:Y:S02]  /*3f360*/  LDL.LU R21, [R1+0xa34] ;  /* 0x000a340001157983 */ /* 0x000ee40000300800 */
[----:B------:R-:W2:Y:S02]  /*3f370*/  LDL.LU R22, [R1+0xa38] ;  /* 0x000a380001167983 */ /* 0x000ea40000300800 */
[----:B------:R-:W2:Y:S02]  /*3f380*/  LDL.LU R23, [R1+0xa3c] ;  /* 0x000a3c0001177983 */ /* 0x000ea40000300800 */
[----:B--2---:R-:W-:Y:S01]  /*3f390*/  STL.64 [R1+0x2f58], R22 ;  /* 0x002f581601007387 */ /* 0x004fe20000100a00 */
[----:B---3--:R0:W-:Y:S03]  /*3f3a0*/  STL.64 [R1+0x2f50], R20 ;  /* 0x002f501401007387 */ /* 0x0081e60000100a00 */
[----:B0-----:R-:W2:Y:S01]  /*3f3b0*/  LDL.LU R20, [R1+0x1390] ;  /* 0x0013900001147983 */ /* 0x001ea20000300800 */
[----:B------:R-:W2:Y:S02]  /*3f3c0*/  LDL.LU R21, [R1+0x1394] ;  /* 0x0013940001157983 */ /* 0x000ea40000300800 */
[----:B------:R-:W3:Y:S02]  /*3f3d0*/  LDL.LU R22, [R1+0x1398] ;  /* 0x0013980001167983 */ /* 0x000ee40000300800 */
[----:B------:R-:W3:Y:S01]  /*3f3e0*/  LDL.LU R23, [R1+0x139c] ;  /* 0x00139c0001177983 */ /* 0x000ee20000300800 */
[----:B----4-:R-:W-:Y:S01]  /*3f3f0*/  HMMA.16816.F32 R24, R8, R18, R24 ;  /* 0x000000120818723c */ /* 0x010fe20000001818 */
[----:B------:R-:W-:-:S02]  /*3f400*/  IMAD.MOV.U32 R28, RZ, RZ, R18 ;  /* 0x000000ffff1c7224 */ /* 0x000fc400078e0012 */
[----:B------:R-:W-:Y:S01]  /*3f410*/  IMAD.MOV.U32 R29, RZ, RZ, R19 ;  /* 0x000000ffff1d7224 */ /* 0x000fe200078e0013 */
[----:B---3--:R-:W-:Y:S01]  /*3f420*/  STL.64 [R1+0x2f70], R22 ;  /* 0x002f701601007387 */ /* 0x008fe20000100a00 */
[----:B--2---:R0:W-:Y:S03]  /*3f430*/  STL.64 [R1+0x2f68], R20 ;  /* 0x002f681401007387 */ /* 0x0041e60000100a00 */
[----:B0-----:R-:W2:Y:S01]  /*3f440*/  LDL.LU R20, [R1+0x15c0] ;  /* 0x0015c00001147983 */ /* 0x001ea20000300800 */
[----:B------:R-:W2:Y:S02]  /*3f450*/  LDL.LU R21, [R1+0x15c4] ;  /* 0x0015c40001157983 */ /* 0x000ea40000300800 */
[----:B------:R-:W2:Y:S02]  /*3f460*/  LDL.LU R22, [R1+0x15c8] ;  /* 0x0015c80001167983 */ /* 0x000ea40000300800 */
[----:B------:R-:W2:Y:S10]  /*3f470*/  LDL.LU R23, [R1+0x15cc] ;  /* 0x0015cc0001177983 */ /* 0x000eb40000300800 */
[----:B------:R-:W-:Y:S01]  /*3f480*/  STL.64 [R1+0xe50], R24 ;  /* 0x000e501801007387 */ /* 0x000fe20000100a00 */
[----:B------:R0:W-:Y:S03]  /*3f490*/  STL.64 [R1+0xe58], R26 ;  /* 0x000e581a01007387 */ /* 0x0001e60000100a00 */
[----:B0-----:R-:W3:Y:S01]  /*3f4a0*/  LDL.LU.64 R26, [R1+0x2fd0] ;  /* 0x002fd000011a7983 */ /* 0x001ee20000300a00 */
[----:B------:R-:W3:Y:S02]  /*3f4b0*/  LDL.LU.64 R24, [R1+0x2fc8] ;  /* 0x002fc80001187983 */ /* 0x000ee40000300a00 */
[----:B------:R-:W3:Y:S02]  /*3f4c0*/  LDL.LU.64 R18, [R1+0x2fc0] ;  /* 0x002fc00001127983 */ /* 0x000ee40000300a00 */
[----:B------:R-:W-:Y:S01]  /*3f4d0*/  STL [R1+0x2e54], R29 ;  /* 0x002e541d01007387 */ /* 0x000fe20000100800 */
[----:B------:R-:W-:Y:S01]  /*3f4e0*/  STL [R1+0x2e50], R28 ;  /* 0x002e501c01007387 */ /* 0x000fe20000100800 */
[C---:B---3--:R-:W-:Y:S03]  /*3f4f0*/  HMMA.16816.F32 R16, R8.reuse, R18, R24 ;  /* 0x000000120810723c */ /* 0x048fe60000001818 */
[----:B------:R-:W3:Y:S01]  /*3f500*/  LDL.LU.64 R26, [R1+0x2fb8] ;  /* 0x002fb800011a7983 */ /* 0x000ee20000300a00 */
[----:B------:R-:W3:Y:S11]  /*3f510*/  LDL.LU.64 R24, [R1+0x2fb0] ;  /* 0x002fb00001187983 */ /* 0x000ef60000300a00 */
[----:B------:R-:W-:Y:S08]  /*3f520*/  @!UPT UIADD3 URZ, URZ, URZ, URZ ;  /* 0x0000003f3f3ff290 */ /* 0x000ff0000fffe03f */
[----:B------:R-:W-:Y:S01]  /*3f530*/  STL.64 [R1+0xe40], R16 ;  /* 0x000e401001007387 */ /* 0x000fe20000100a00 */
[----:B------:R0:W-:Y:S03]  /*3f540*/  STL.64 [R1+0xe48], R18 ;  /* 0x000e481201007387 */ /* 0x0001e60000100a00 */
[----:B0-----:R-:W3:Y:S02]  /*3f550*/  LDL.LU.64 R18, [R1+0x2fa8] ;  /* 0x002fa80001127983 */ /* 0x001ee40000300a00 */
[C---:B---3--:R-:W-:Y:S01]  /*3f560*/  HMMA.16816.F32 R24, R8.reuse, R18, R24 ;  /* 0x000000120818723c */ /* 0x048fe20000001818 */
[----:B------:R-:W-:Y:S02]  /*3f570*/  IMAD.MOV.U32 R29, RZ, RZ, R18 ;  /* 0x000000ffff1d7224 */ /* 0x000fe400078e0012 */
[----:B------:R-:W-:Y:S11]  /*3f580*/  IMAD.MOV.U32 R28, RZ, RZ, R19 ;  /* 0x000000ffff1c7224 */ /* 0x000ff600078e0013 */
[----:B------:R-:W-:Y:S09]  /*3f590*/  @!UPT UIADD3 URZ, URZ, URZ, URZ ;  /* 0x0000003f3f3ff290 */ /* 0x000ff2000fffe03f */
[----:B------:R-:W-:Y:S01]  /*3f5a0*/  STL.64 [R1+0xe30], R24 ;  /* 0x000e301801007387 */ /* 0x000fe20000100a00 */
[----:B------:R0:W-:Y:S03]  /*3f5b0*/  STL.64 [R1+0xe38], R26 ;  /* 0x000e381a01007387 */ /* 0x0001e60000100a00 */
[----:B0-----:R-:W2:Y:S01]  /*3f5c0*/  LDL.LU.64 R26, [R1+0x2fa0] ;  /* 0x002fa000011a7983 */ /* 0x001ea20000300a00 */
[----:B------:R-:W3:Y:S02]  /*3f5d0*/  LDL.LU.64 R18, [R1+0x2f98] ;  /* 0x002f980001127983 */ /* 0x000ee40000300a00 */
[----:B------:R-:W-:Y:S02]  /*3f5e0*/  STL [R1+0x2e5c], R28 ;  /* 0x002e5c1c01007387 */ /* 0x000fe40000100800 */
[----:B------:R-:W-:Y:S01]  /*3f5f0*/  STL [R1+0x2e58], R29 ;  /* 0x002e581d01007387 */ /* 0x000fe20000100800 */
        /* <DEDUP_REMOVED lines=9> */
[----:B---3--:R-:W-:Y:S11]  /*3f690*/  HMMA.16816.F32 R8, R8, R6, R12 ;  /* 0x000000060808723c */ /* 0x008ff6000000180c */
[----:B------:R-:W-:Y:S11]  /*3f6a0*/  @!UPT UIADD3 URZ, URZ, URZ, URZ ;  /* 0x0000003f3f3ff290 */ /* 0x000ff6000fffe03f */
[----:B------:R-:W-:Y:S01]  /*3f6b0*/  @!UPT UIADD3 URZ, URZ, URZ, URZ ;  /* 0x0000003f3f3ff290 */ /* 0x000fe2000fffe03f */
[----:B------:R-:W-:Y:S01]  /*3f6c0*/  STL.64 [R1+0xe10], R8 ;  /* 0x000e100801007387 */ /* 0x000fe20000100a00 */
[----:B------:R0:W-:Y:S02]  /*3f6d0*/  STL.64 [R1+0xe18], R10 ;  /* 0x000e180a01007387 */ /* 0x0001e40000100a00 */
[----:B------:R-:W2:Y:S02]  /*3f6e0*/  LDL.LU.64 R6, [R1+0x2f80] ;  /* 0x002f800001067983 */ /* 0x000ea40000300a00 */
[----:B------:R-:W2:Y:S01]  /*3f6f0*/  LDL.LU.64 R4, [R1+0x2f78] ;  /* 0x002f780001047983 */ /* 0x000ea20000300a00 */
[----:B0-----:R-:W3:Y:S01]  /*3f700*/  LDL.64 R10, [R1+0x1b8] ;  /* 0x0001b800010a7983 */ /* 0x001ee20000100a00 */
[----:B------:R-:W4:Y:S02]  /*3f710*/  LDL.LU R12, [R1+0x810] ;  /* 0x00081000010c7983 */ /* 0x000f240000300800 */
[----:B------:R-:W4:Y:S02]  /*3f720*/  LDL.LU R13, [R1+0x814] ;  /* 0x00081400010d7983 */ /* 0x000f240000300800 */
[----:B------:R-:W4:Y:S01]  /*3f730*/  LDL.LU R14, [R1+0x818] ;  /* 0x00081800010e7983 */ /* 0x000f220000300800 */
[----:B------:R-:W4:Y:S01]  /*3f740*/  LDL.LU R15, [R1+0x81c] ;  /* 0x00081c00010f7983 */ /* 0x000f220000300800 */
        /* <DEDUP_REMOVED lines=37> */
[C---:B--2---:R-:W-:Y:S02]  /*3f9a0*/  HMMA.16816.F32 R24, R4.reuse, R26, R20 ;  /* 0x0000001a0418723c */ /* 0x044fe40000001814 */
[----:B------:R-:W4:Y:S01]  /*3f9b0*/  LDL.LU.64 R22, [R1+0x2ef8] ;  /* 0x002ef80001167983 */ /* 0x000f220000300a00 */
[----:B------:R-:W2:Y:S11]  /*3f9c0*/  LDL.LU R21, [R1+0x2ef0] ;  /* 0x002ef00001157983 */ /* 0x000eb60000300800 */
[----:B------:R-:W-:Y:S09]  /*3f9d0*/  @!UPT UIADD3 URZ, URZ, URZ, URZ ;  /* 0x0000003f3f3ff290 */ /* 0x000ff2000fffe03f */
[----:B------:R-:W-:Y:S01]  /*3f9e0*/  STL.64 [R1+0x830], R24 ;  /* 0x0008301801007387 */ /* 0x000fe20000100a00 */
[----:B------:R0:W-:Y:S03]  /*3f9f0*/  STL.64 [R1+0x838], R26 ;  /* 0x0008381a01007387 */ /* 0x0001e60000100a00 */
[----:B0-----:R-:W2:Y:S01]  /*3fa00*/  LDL.LU.64 R26, [R1+0x2ee8] ;  /* 0x002ee800011a7983 */ /* 0x001ea20000300a00 */
[----:B------:R-:W2:Y:S02]  /*3fa10*/  LDL.LU.64 R24, [R1+0x2ee0] ;  /* 0x002ee00001187983 */ /* 0x000ea40000300a00 */
[----:B---3--:R-:W-:Y:S02]  /*3fa20*/  IMAD.MOV.U32 R17, RZ, RZ, R10 ;  /* 0x000000ffff117224 */ /* 0x008fe400078e000a */
[----:B------:R-:W-:Y:S01]  /*3fa30*/  IMAD.MOV.U32 R16, RZ, RZ, R11 ;  /* 0x000000ffff107224 */ /* 0x000fe200078e000b */
[C---:B--2---:R-:W-:Y:S01]  /*3fa40*/  HMMA.16816.F32 R24, R4.reuse, R10, R24 ;  /* 0x0000000a0418723c */ /* 0x044fe20000001818 */
[----:B------:R-:W0:Y:S11]  /*3fa50*/  LDSM.16.MT88.4 R8, [R21+0x9080] ;  /* 0x009080001508783b */ /* 0x000e360000004200 */
[----:B------:R-:W-:Y:S11]  /*3fa60*/  @!UPT UIADD3 URZ, URZ, URZ, URZ ;  /* 0x0000003f3f3ff290 */ /* 0x000ff6000fffe03f */
[----:B------:R-:W-:Y:S01]  /*3fa70*/  STL.64 [R1+0x820], R24 ;  /* 0x0008201801007387 */ /* 0x000fe20000100a00 */
[----:B------:R1:W-:Y:S03]  /*3fa80*/  STL.64 [R1+0x828], R26 ;  /* 0x0008281a01007387 */ /* 0x0003e60000100a00 */
[----:B-1----:R-:W2:Y:S01]  /*3fa90*/  LDL.LU.64 R26, [R1+0x2ed8] ;  /* 0x002ed800011a7983 */ /* 0x002ea20000300a00 */
[----:B------:R-:W-:Y:S02]  /*3faa0*/  STL [R1+0x2c5c], R16 ;  /* 0x002c5c1001007387 */ /* 0x000fe40000100800 */
[----:B------:R-:W-:Y:S02]  /*3fab0*/  STL [R1+0x2c58], R17 ;  /* 0x002c581101007387 */ /* 0x000fe40000100800 */
[----:B------:R-:W-:Y:S01]  /*3fac0*/  STL.64 [R1+0x2e90], R18 ;  /* 0x002e901201007387 */ /* 0x000fe20000100a00 */
[----:B0-----:R-:W-:Y:S01]  /*3fad0*/  STL.64 [R1+0x2cb0], R10 ;  /* 0x002cb00a01007387 */ /* 0x001fe20000100a00 */
[----:B------:R4:W-:Y:S02]  /*3fae0*/  STL.64 [R1+0x2ca8], R8 ;  /* 0x002ca80801007387 */ /* 0x0009e40000100a00 */
[----:B----4-:R-:W-:Y:S01]  /*3faf0*/  HMMA.16816.F32 R8, R4, R22, R12 ;  /* 0x000000160408723c */ /* 0x010fe2000000180c */
[----:B------:R-:W-:-:S02]  /*3fb00*/  IMAD.MOV.U32 R25, RZ, RZ, R22 ;  /* 0x000000ffff197224 */ /* 0x000fc400078e0016 */
[----:B------:R-:W-:Y:S11]  /*3fb10*/  IMAD.MOV.U32 R24, RZ, RZ, R23 ;  /* 0x000000ffff187224 */ /* 0x000ff600078e0017 */
[----:B------:R-:W-:Y:S09]  /*3fb20*/  @!UPT UIADD3 URZ, URZ, URZ, URZ ;  /* 0x0000003f3f3ff290 */ /* 0x000ff2000fffe03f */
[----:B------:R-:W-:Y:S01]  /*3fb30*/  STL.64 [R1+0x810], R8 ;  /* 0x0008100801007387 */ /* 0x000fe20000100a00 */
[----:B------:R-:W-:Y:S02]  /*3fb40*/  STL.64 [R1+0x818], R10 ;  /* 0x0008180a01007387 */ /* 0x000fe40000100a00 */
[----:B------:R-:W3:Y:S02]  /*3fb50*/  LDL.LU R16, [R1+0x7d0] ;  /* 0x0007d00001107983 */ /* 0x000ee40000300800 */
[----:B------:R-:W3:Y:S01]  /*3fb60*/  LDL.LU R17, [R1+0x7d4] ;  /* 0x0007d40001117983 */ /* 0x000ee20000300800 */
[----:B------:R-:W4:Y:S01]  /*3fb70*/  LDL.LU R18, [R1+0x7d8] ;  /* 0x0007d80001127983 */ /* 0x000f220000300800 */
[----:B------:R-:W4:Y:S02]  /*3fb80*/  LDL.LU R19, [R1+0x7dc] ;  /* 0x0007dc0001137983 */ /* 0x000f240000300800 */
        /* <DEDUP_REMOVED lines=10> */
[----:B----4-:R0:W-:Y:S01]  /*3fc30*/  STL.64 [R1+0x2ea0], R18 ;  /* 0x002ea01201007387 */ /* 0x0101e20000100a00 */
[----:B---3--:R-:W-:Y:S03]  /*3fc40*/  STL.64 [R1+0x2e98], R16 ;  /* 0x002e981001007387 */ /* 0x008fe60000100a00 */
[----:B0-----:R-:W3:Y:S04]  /*3fc50*/  LDL.64 R18, [R1+0x178] ;  /* 0x0001780001127983 */ /* 0x001ee80000100a00 */
[----:B---3--:R0:W-:Y:S01]  /*3fc60*/  STL.64 [R1+0x2eb0], R18 ;  /* 0x002eb01201007387 */ /* 0x0081e20000100a00 */
[----:B------:R-:W3:Y:S03]  /*3fc70*/  LDL.64 R10, [R1+0x138] ;  /* 0x00013800010a7983 */ /* 0x000ee60000100a00 */
[----:B0-----:R-:W4:Y:S04]  /*3fc80*/  LDL.64 R18, [R1+0x188] ;  /* 0x0001880001127983 */ /* 0x001f280000100a00 */
[----:B---3--:R0:W-:Y:S01]  /*3fc90*/  STL.64 [R1+0x2e60], R10 ;  /* 0x002e600a01007387 */ /* 0x0081e20000100a00 */
[----:B------:R-:W3:Y:S02]  /*3fca0*/  LDL.LU R8, [R1+0x7b0] ;  /* 0x0007b00001087983 */ /* 0x000ee40000300800 */
[----:B------:R-:W3:Y:S01]  /*3fcb0*/  LDL.LU R9, [R1+0x7b4] ;  /* 0x0007b40001097983 */ /* 0x000ee20000300800 */
[----:B0-----:R-:W2:Y:S01]  /*3fcc0*/  LDL.LU R10, [R1+0x7b8] ;  /* 0x0007b800010a7983 */ /* 0x001ea20000300800 */
[----:B------:R-:W2:Y:S03]  /*3fcd0*/  LDL.LU R11, [R1+0x7bc] ;  /* 0x0007bc00010b7983 */ /* 0x000ea60000300800 */
[----:B--2---:R0:W-:Y:S01]  /*3fce0*/  STL.64 [R1+0x2e70], R10 ;  /* 0x002e700a01007387 */ /* 0x0041e20000100a00 */
[----:B---3--:R-:W-:Y:S02]  /*3fcf0*/  STL.64 [R1+0x2e68], R8 ;  /* 0x002e680801007387 */ /* 0x008fe40000100a00 */
[----:B0-----:R-:W-:-:S02]  /*3fd00*/  IMAD.MOV.U32 R10, RZ, RZ, R27 ;  /* 0x000000ffff0a7224 */ /* 0x001fc400078e001b */
[----:B------:R-:W-:Y:S01]  /*3fd10*/  IMAD.MOV.U32 R11, RZ, RZ, R0 ;  /* 0x000000ffff0b7224 */ /* 0x000fe200078e0000 */
[----:B------:R-:W2:Y:S04]  /*3fd20*/  LDL.LU R27, [R1+0x2ed0] ;  /* 0x002ed000011b7983 */ /* 0x000ea80000300800 */
[----:B------:R0:W-:Y:S04]  /*3fd30*/  STL.64 [R1+0x2e88], R10 ;  /* 0x002e880a01007387 */ /* 0x0001e80000100a00 */
[----:B0-----:R-:W3:Y:S04]  /*3fd40*/  LDL.64 R10, [R1+0x168] ;  /* 0x00016800010a7983 */ /* 0x001ee80000100a00 */
[----:B---3--:R0:W-:Y:S01]  /*3fd50*/  STL.64 [R1+0x2ea8], R10 ;  /* 0x002ea80a01007387 */ /* 0x0081e20000100a00 */
[----:B------:R-:W3:Y:S02]  /*3fd60*/  LDL.LU R8, [R1+0x7e0] ;  /* 0x0007e00001087983 */ /* 0x000ee40000300800 */
[----:B------:R-:W3:Y:S01]  /*3fd70*/  LDL.LU R9, [R1+0x7e4] ;  /* 0x0007e40001097983 */ /* 0x000ee20000300800 */
[----:B0-----:R-:W3:Y:S01]  /*3fd80*/  LDL.LU R10, [R1+0x7e8] ;  /* 0x0007e800010a7983 */ /* 0x001ee20000300800 */
[----:B------:R-:W3:Y:S02]  /*3fd90*/  LDL.LU R11, [R1+0x7ec] ;  /* 0x0007ec00010b7983 */ /* 0x000ee40000300800 */
[----:B------:R-:W3:Y:S02]  /*3fda0*/  LDL.LU R12, [R1+0x790] ;  /* 0x00079000010c7983 */ /* 0x000ee40000300800 */
[----:B------:R-:W3:Y:S01]  /*3fdb0*/  LDL.LU R13, [R1+0x794] ;  /* 0x00079400010d7983 */ /* 0x000ee20000300800 */
[----:B------:R-:W3:Y:S01]  /*3fdc0*/  LDL.LU R14, [R1+0x798] ;  /* 0x00079800010e7983 */ /* 0x000ee20000300800 */
[----:B------:R-:W3:Y:S01]  /*3fdd0*/  LDL.LU R15, [R1+0x79c] ;  /* 0x00079c00010f7983 */ /* 0x000ee20000300800 */
[C---:B--2---:R-:W-:Y:S02]  /*3fde0*/  HMMA.16816.F32 R20, R4.reuse, R26, R20 ;  /* 0x0000001a0414723c */ /* 0x044fe40000001814 */
[----:B---3--:R-:W-:Y:S01]  /*3fdf0*/  STL.64 [R1+0x2e80], R14 ;  /* 0x002e800e01007387 */ /* 0x008fe20000100a00 */
[----:B------:R0:W-:Y:S03]  /*3fe00*/  STL.64 [R1+0x2e78], R12 ;  /* 0x002e780c01007387 */ /* 0x0001e60000100a00 */
[----:B0-----:R-:W2:Y:S01]  /*3fe10*/  LDL.LU R12, [R1+0x7c0] ;  /* 0x0007c000010c7983 */ /* 0x001ea20000300800 */
[----:B------:R-:W2:Y:S02]  /*3fe20*/  LDL.LU R13, [R1+0x7c4] ;  /* 0x0007c400010d7983 */ /* 0x000ea40000300800 */
[----:B------:R-:W2:Y:S02]  /*3fe30*/  LDL.LU R14, [R1+0x7c8] ;  /* 0x0007c800010e7983 */ /* 0x000ea40000300800 */
[----:B------:R-:W2:Y:S11]  /*3fe40*/  LDL.LU R15, [R1+0x7cc] ;  /* 0x0007cc00010f7983 */ /* 0x000eb60000300800 */
[----:B------:R-:W-:Y:S01]  /*3fe50*/  @!UPT UIADD3 URZ, URZ, URZ, URZ ;  /* 0x0000003f3f3ff290 */ /* 0x000fe2000fffe03f */
[----:B------:R-:W-:Y:S01]  /*3fe60*/  STL.64 [R1+0x800], R20 ;  /* 0x0008001401007387 */ /* 0x000fe20000100a00 */
[----:B------:R0:W-:Y:S03]  /*3fe70*/  STL.64 [R1+0x808], R22 ;  /* 0x0008081601007387 */ /* 0x0001e60000100a00 */
[----:B0-----:R-:W4:Y:S01]  /*3fe80*/  LDL.LU.64 R22, [R1+0x2ec8] ;  /* 0x002ec80001167983 */ /* 0x001f220000300a00 */
[----:B------:R-:W4:Y:S02]  /*3fe90*/  LDL.LU.64 R20, [R1+0x2ec0] ;  /* 0x002ec00001147983 */ /* 0x000f240000300a00 */
[----:B------:R-:W-:Y:S02]  /*3fea0*/  STL.64 [R1+0x2c18], R26 ;  /* 0x002c181a01007387 */ /* 0x000fe40000100a00 */
[----:B------:R-:W3:Y:S01]  /*3feb0*/  LDL R0, [R1+0x2054] ;  /* 0x0020540001007983 */ /* 0x000ee20000100800 */
[C---:B----4-:R-:W-:Y:S11]  /*3fec0*/  HMMA.16816.F32 R20, R4.reuse, R18, R20 ;  /* 0x000000120414723c */ /* 0x050ff60000001814 */
[----:B------:R-:W-:Y:S11]  /*3fed0*/  @!UPT UIADD3 URZ, URZ, URZ, URZ ;  /* 0x0000003f3f3ff290 */ /* 0x000ff6000fffe03f */
[----:B------:R-:W-:Y:S01]  /*3fee0*/  @!UPT UIADD3 URZ, URZ, URZ, URZ ;  /* 0x0000003f3f3ff290 */ /* 0x000fe2000fffe03f */
[----:B------:R0:W-:Y:S01]  /*3fef0*/  STL.64 [R1+0x7f0], R20 ;  /* 0x0007f01401007387 */ /* 0x0001e20000100a00 */
[----:B------:R1:W-:Y:S02]  /*3ff00*/  STL.64 [R1+0x7f8], R22 ;  /* 0x0007f81601007387 */ /* 0x0003e40000100a00 */
[----:B0-----:R-:W-:Y:S01]  /*3ff10*/  IMAD.MOV.U32 R21, RZ, RZ, R18 ;  /* 0x000000ffff157224 */ /* 0x001fe200078e0012 */
[----:B-1----:R-:W4:Y:S01]  /*3ff20*/  LDL.LU.64 R22, [R1+0x2eb8] ;  /* 0x002eb80001167983 */ /* 0x002f220000300a00 */
        /* <DEDUP_REMOVED lines=11> */
[----:B------:R0:W-:Y:S01]  /*3ffe0*/  STL.64 [R1+0x2c68], R26 ;  /* 0x002c681a01007387 */ /* 0x0001e20000100a00 */
[----:B------:R-:W-:Y:S04]  /*3fff0*/  STL.64 [R1+0x2c60], R24 ;  /* 0x002c601801007387 */ /* 0x000fe80000100a00 */
[----:B0-----:R-:W3:Y:S04]  /*40000*/  LDL R26, [R1+0x148] ;  /* 0x00014800011a7983 */ /* 0x001ee80000100800 */
[----:B------:R-:W3:Y:S01]  /*40010*/  LDL R27, [R1+0x14c] ;  /* 0x00014c00011b7983 */ /* 0x000ee20000100800 */
        /* <DEDUP_REMOVED lines=8> */
[----:B------:R-:W2:Y:S02]  /*400a0*/  LDL.LU.64 R10, [R1+0x2e88] ;  /* 0x002e8800010a7983 */ /* 0x000ea40000300a00 */
[C---:B--2---:R-:W-:Y:S01]  /*400b0*/  HMMA.16816.F32 R8, R4.reuse, R10, R12 ;  /* 0x0000000a0408723c */ /* 0x044fe2000000180c */
[----:B------:R-:W-:Y:S01]  /*400c0*/  STL.64 [R1+0x2cd8], R18 ;  /* 0x002cd81201007387 */ /* 0x000fe20000100a00 */
[----:B------:R0:W-:Y:S03]  /*400d0*/  STL.64 [R1+0x2cd0], R16 ;  /* 0x002cd01001007387 */ /* 0x0001e60000100a00 */
[----:B0-----:R-:W2:Y:S01]  /*400e0*/  LDL.LU R16, [R1+0x7a0] ;  /* 0x0007a00001107983 */ /* 0x001ea20000300800 */
[----:B------:R-:W2:Y:S02]  /*400f0*/  LDL.LU R17, [R1+0x7a4] ;  /* 0x0007a40001117983 */ /* 0x000ea40000300800 */
[----:B------:R-:W2:Y:S02]  /*40100*/  LDL.LU R18, [R1+0x7a8] ;  /* 0x0007a80001127983 */ /* 0x000ea40000300800 */
[----:B------:R-:W2:Y:S01]  /*40110*/  LDL.LU R19, [R1+0x7ac] ;  /* 0x0007ac0001137983 */ /* 0x000ea20000300800 */
[----:B------:R-:W4:Y:S01]  /*40120*/  LDL.LU.64 R14, [R1+0x2e80] ;  /* 0x002e8000010e7983 */ /* 0x000f220000300a00 */
[----:B------:R-:W4:Y:S11]  /*40130*/  LDL.LU.64 R12, [R1+0x2e78] ;  /* 0x002e7800010c7983 */ /* 0x000f360000300a00 */
        /* <DEDUP_REMOVED lines=8> */
[----:B------:R1:W-:Y:S03]  /*401c0*/  STL.64 [R1+0x7b8], R26 ;  /* 0x0007b81a01007387 */ /* 0x0003e60000100a00 */
[----:B0-----:R-:W3:Y:S01]  /*401d0*/  LDL.LU R24, [R1+0x290] ;  /* 0x0002900001187983 */ /* 0x001ee20000300800 */
[----:B------:R-:W3:Y:S02]  /*401e0*/  LDL.LU R25, [R1+0x294] ;  /* 0x0002940001197983 */ /* 0x000ee40000300800 */
[----:B-1----:R-:W3:Y:S02]  /*401f0*/  LDL.LU R26, [R1+0x298] ;  /* 0x00029800011a7983 */ /* 0x002ee40000300800 */
[----:B------:R-:W3:Y:S01]  /*40200*/  LDL.LU R27, [R1+0x29c] ;  /* 0x00029c00011b7983 */ /* 0x000ee20000300800 */
[----:B--2---:R-:W-:Y:S01]  /*40210*/  HMMA.16816.F32 R16, R4, R10, R16 ;  /* 0x0000000a0410723c */ /* 0x004fe20000001810 */
[----:B---3--:R0:W-:Y:S02]  /*40220*/  STL.64 [R1+0x2c78], R26 ;  /* 0x002c781a01007387 */ /* 0x0081e40000100a00 */
[----:B0-----:R-:W-:-:S02]  /*40230*/  IMAD.MOV.U32 R26, RZ, RZ, R3 ;  /* 0x000000ffff1a7224 */ /* 0x001fc400078e0003 */
[----:B------:R-:W-:Y:S02]  /*40240*/  IMAD.MOV.U32 R27, RZ, RZ, R2 ;  /* 0x000000ffff1b7224 */ /* 0x000fe400078e0002 */
[----:B------:R-:W-:Y:S02]  /*40250*/  IMAD.MOV.U32 R3, RZ, RZ, R10 ;  /* 0x000000ffff037224 */ /* 0x000fe400078e000a */
[----:B------:R-:W-:Y:S02]  /*40260*/  IMAD.MOV.U32 R2, RZ, RZ, R11 ;  /* 0x000000ffff027224 */ /* 0x000fe400078e000b */
[----:B----4-:R-:W-:Y:S01]  /*40270*/  HMMA.16816.F32 R8, R4, R22, R12 ;  /* 0x000000160408723c */ /* 0x010fe2000000180c */
[----:B------:R-:W-:Y:S01]  /*40280*/  STL.64 [R1+0x2c70], R24 ;  /* 0x002c701801007387 */ /* 0x000fe20000100a00 */
[----:B------:R-:W-:Y:S10]  /*40290*/  STL.64 [R1+0x2c88], R26 ;  /* 0x002c881a01007387 */ /* 0x000ff40000100a00 */
[----:B------:R-:W-:Y:S02]  /*402a0*/  STL.64 [R1+0x7a0], R16 ;  /* 0x0007a01001007387 */ /* 0x000fe40000100a00 */
[----:B------:R-:W-:Y:S01]  /*402b0*/  STL.64 [R1+0x7a8], R18 ;  /* 0x0007a81201007387 */ /* 0x000fe20000100a00 */
[----:B------:R-:W2:Y:S08]  /*402c0*/  LDL.LU R12, [R1+0x13b0] ;  /* 0x0013b000010c7983 */ /* 0x000eb00000300800 */
[----:B------:R-:W-:Y:S01]  /*402d0*/  STL.64 [R1+0x790], R8 ;  /* 0x0007900801007387 */ /* 0x000fe20000100a00 */
[----:B------:R0:W-:Y:S02]  /*402e0*/  STL.64 [R1+0x798], R10 ;  /* 0x0007980a01007387 */ /* 0x0001e40000100a00 */
[----:B------:R-:W2:Y:S02]  /*402f0*/  LDL.LU R13, [R1+0x13b4] ;  /* 0x0013b400010d7983 */ /* 0x000ea40000300800 */
[----:B------:R-:W3:Y:S01]  /*40300*/  LDL.LU R14, [R1+0x13b8] ;  /* 0x0013b800010e7983 */ /* 0x000ee20000300800 */
[----:B------:R-:W3:Y:S01]  /*40310*/  LDL.LU R15, [R1+0x13bc] ;  /* 0x0013bc00010f7983 */ /* 0x000ee20000300800 */
[----:B0-----:R-:W-:-:S02]  /*40320*/  IMAD.MOV.U32 R10, RZ, RZ, R28 ;  /* 0x000000ffff0a7224 */ /* 0x001fc400078e001c */
[----:B------:R-:W-:Y:S01]  /*40330*/  IMAD.MOV.U32 R11, RZ, RZ, R29 ;  /* 0x000000ffff0b7224 */ /* 0x000fe200078e001d */
[----:B---3--:R-:W-:Y:S01]  /*40340*/  STL.64 [R1+0x2cc0], R14 ;  /* 0x002cc00e01007387 */ /* 0x008fe20000100a00 */
[----:B--2---:R0:W-:Y:S02]  /*40350*/  STL.64 [R1+0x2cb8], R12 ;  /* 0x002cb80c01007387 */ /* 0x0041e40000100a00 */
[----:B------:R-:W2:Y:S02]  /*40360*/  LDL.LU R28, [R1+0x2e5c] ;  /* 0x002e5c00011c7983 */ /* 0x000ea40000300800 */
[----:B------:R-:W3:Y:S01]  /*40370*/  LDL.LU R29, [R1+0x2e58] ;  /* 0x002e5800011d7983 */ /* 0x000ee20000300800 */
[----:B------:R1:W-:Y:S04]  /*40380*/  STL.64 [R1+0x2cc8], R10 ;  /* 0x002cc80a01007387 */ /* 0x0003e80000100a00 */
[----:B0-----:R-:W4:Y:S01]  /*40390*/  LDL.LU R12, [R1+0x690] ;  /* 0x00069000010c7983 */ /* 0x001f220000300800 */
[----:B------:R-:W4:Y:S02]  /*403a0*/  LDL.LU R13, [R1+0x694] ;  /* 0x00069400010d7983 */ /* 0x000f240000300800 */
[----:B------:R-:W2:Y:S02]  /*403b0*/  LDL.LU R14, [R1+0x698] ;  /* 0x00069800010e7983 */ /* 0x000ea40000300800 */
[----:B------:R-:W2:Y:S02]  /*403c0*/  LDL.LU R15, [R1+0x69c] ;  /* 0x00069c00010f7983 */ /* 0x000ea40000300800 */
[----:B--2---:R-:W-:Y:S01]  /*403d0*/  STL.64 [R1+0x2ce8], R14 ;  /* 0x002ce80e01007387 */ /* 0x004fe20000100a00 */
[----:B----4-:R0:W-:Y:S02]  /*403e0*/  STL.64 [R1+0x2ce0], R12 ;  /* 0x002ce00c01007387 */ /* 0x0101e40000100a00 */
[----:B------:R-:W2:Y:S02]  /*403f0*/  LDL.LU R8, [R1+0x6a0] ;  /* 0x0006a00001087983 */ /* 0x000ea40000300800 */
[----:B------:R-:W2:Y:S01]  /*40400*/  LDL.LU R9, [R1+0x6a4] ;  /* 0x0006a40001097983 */ /* 0x000ea20000300800 */
[----:B-1----:R-:W4:Y:S01]  /*40410*/  LDL.LU R10, [R1+0x6a8] ;  /* 0x0006a800010a7983 */ /* 0x002f220000300800 */
[----:B------:R-:W4:Y:S02]  /*40420*/  LDL.LU R11, [R1+0x6ac] ;  /* 0x0006ac00010b7983 */ /* 0x000f240000300800 */
[----:B---3--:R-:W-:-:S02]  /*40430*/  IMAD.MOV.U32 R18, RZ, RZ, R29 ;  /* 0x000000ffff127224 */ /* 0x008fc400078e001d */
[----:B------:R-:W-:Y:S01]  /*40440*/  IMAD.MOV.U32 R19, RZ, RZ, R28 ;  /* 0x000000ffff137224 */ /* 0x000fe200078e001c */
[----:B----4-:R1:W-:Y:S01]  /*40450*/  STL.64 [R1+0x2cf8], R10 ;  /* 0x002cf80a01007387 */ /* 0x0103e20000100a00 */
[----:B--2---:R-:W-:Y:S02]  /*40460*/  STL.64 [R1+0x2cf0], R8 ;  /* 0x002cf00801007387 */ /* 0x004fe40000100a00 */
[----:B------:R-:W2:Y:S02]  /*40470*/  LDL.LU R29, [R1+0x2e54] ;  /* 0x002e5400011d7983 */ /* 0x000ea40000300800 */
[----:B------:R-:W3:Y:S01]  /*40480*/  LDL.LU R28, [R1+0x2e50] ;  /* 0x002e5000011c7983 */ /* 0x000ee20000300800 */
[----:B------:R-:W-:Y:S01]  /*40490*/  STL.64 [R1+0x2d00], R18 ;  /* 0x002d001201007387 */ /* 0x000fe20000100a00 */
[----:B0-----:R-:W4:Y:S02]  /*404a0*/  LDL.LU R12, [R1+0x6b0] ;  /* 0x0006b000010c7983 */ /* 0x001f240000300800 */
[----:B------:R-:W4:Y:S02]  /*404b0*/  LDL.LU R13, [R1+0x6b4] ;  /* 0x0006b400010d7983 */ /* 0x000f240000300800 */
[----:B------:R-:W2:Y:S01]  /*404c0*/  LDL.LU R14, [R1+0x6b8] ;  /* 0x0006b800010e7983 */ /* 0x000ea20000300800 */
[----:B------:R-:W2:Y:S04]  /*404d0*/  LDL.LU R15, [R1+0x6bc] ;  /* 0x0006bc00010f7983 */ /* 0x000ea80000300800 */
[----:B--2---:R3:W-:Y:S01]  /*404e0*/  STL.64 [R1+0x2d10], R14 ;  /* 0x002d100e01007387 */ /* 0x0047e20000100a00 */
[----:B----4-:R-:W-:Y:S02]  /*404f0*/  STL.64 [R1+0x2d08], R12 ;  /* 0x002d080c01007387 */ /* 0x010fe40000100a00 */
[----:B-1----:R-:W2:Y:S02]  /*40500*/  LDL R10, [R1+0x58] ;  /* 0x00005800010a7983 */ /* 0x002ea40000100800 */
[----:B------:R-:W2:Y:S02]  /*40510*/  LDL R11, [R1+0x5c] ;  /* 0x00005c00010b7983 */ /* 0x000ea40000100800 */
[----:B---3--:R-:W-:-:S02]  /*40520*/  IMAD.MOV.U32 R14, RZ, RZ, R28 ;  /* 0x000000ffff0e7224 */ /* 0x008fc400078e001c */
[----:B------:R-:W-:Y:S01]  /*40530*/  IMAD.MOV.U32 R15, RZ, RZ, R29 ;  /* 0x000000ffff0f7224 */ /* 0x000fe200078e001d */
[----:B--2---:R0:W-:Y:S01]  /*40540*/  STL.64 [R1+0x2d18], R10 ;  /* 0x002d180a01007387 */ /* 0x0041e20000100a00 */
[----:B------:R-:W2:Y:S02]  /*40550*/  LDL.LU R28, [R1+0x2e4c] ;  /* 0x002e4c00011c7983 */ /* 0x000ea40000300800 */
[----:B------:R-:W3:Y:S02]  /*40560*/  LDL.LU R29, [R1+0x2e48] ;  /* 0x002e4800011d7983 */ /* 0x000ee40000300800 */
[----:B------:R-:W-:Y:S01]  /*40570*/  STL.64 [R1+0x2d20], R14 ;  /* 0x002d200e01007387 */ /* 0x000fe20000100a00 */
[----:B------:R-:W4:Y:S01]  /*40580*/  LDL.LU R8, [R1+0x6d0] ;  /* 0x0006d00001087983 */ /* 0x000f220000300800 */
[----:B------:R-:W4:Y:S03]  /*40590*/  LDL.LU R9, [R1+0x6d4] ;  /* 0x0006d40001097983 */ /* 0x000f260000300800 */
[----:B0-----:R-:W2:Y:S01]  /*405a0*/  LDL.LU R10, [R1+0x6d8] ;  /* 0x0006d800010a7983 */ /* 0x001ea20000300800 */
[----:B------:R-:W2:Y:S03]  /*405b0*/  LDL.LU R11, [R1+0x6dc] ;  /* 0x0006dc00010b7983 */ /* 0x000ea60000300800 */
[----:B--2---:R-:W-:Y:S01]  /*405c0*/  STL.64 [R1+0x2d30], R10 ;  /* 0x002d300a01007387 */ /* 0x004fe20000100a00 */
[----:B----4-:R0:W-:Y:S03]  /*405d0*/  STL.64 [R1+0x2d28], R8 ;  /* 0x002d280801007387 */ /* 0x0101e60000100a00 */
[----:B0-----:R-:W2:Y:S01]  /*405e0*/  LDL.LU R8, [R1+0x6e0] ;  /* 0x0006e00001087983 */ /* 0x001ea20000300800 */
[----:B------:R-:W2:Y:S02]  /*405f0*/  LDL.LU R9, [R1+0x6e4] ;  /* 0x0006e40001097983 */ /* 0x000ea40000300800 */
[----:B------:R-:W4:Y:S02]  /*40600*/  LDL.LU R10, [R1+0x6e8] ;  /* 0x0006e800010a7983 */ /* 0x000f240000300800 */
[----:B------:R-:W4:Y:S02]  /*40610*/  LDL.LU R11, [R1+0x6ec] ;  /* 0x0006ec00010b7983 */ /* 0x000f240000300800 */
[----:B----4-:R3:W-:Y:S01]  /*40620*/  STL.64 [R1+0x2d40], R10 ;  /* 0x002d400a01007387 */ /* 0x0107e20000100a00 */
[----:B--2---:R-:W-:Y:S02]  /*40630*/  STL.64 [R1+0x2d38], R8 ;  /* 0x002d380801007387 */ /* 0x004fe40000100a00 */
[----:B---3--:R-:W-:-:S02]  /*40640*/  IMAD.MOV.U32 R10, RZ, RZ, R29 ;  /* 0x000000ffff0a7224 */ /* 0x008fc400078e001d */
[----:B------:R-:W-:Y:S01]  /*40650*/  IMAD.MOV.U32 R11, RZ, RZ, R28 ;  /* 0x000000ffff0b7224 */ /* 0x000fe200078e001c */
[----:B------:R-:W2:Y:S01]  /*40660*/  LDL.LU R29, [R1+0x2e44] ;  /* 0x002e4400011d7983 */ /* 0x000ea20000300800 */
[----:B------:R-:W3:Y:S03]  /*40670*/  LDL.LU R28, [R1+0x2e40] ;  /* 0x002e4000011c7983 */ /* 0x000ee60000300800 */
[----:B------:R0:W-:Y:S04]  /*40680*/  STL.64 [R1+0x2d50], R10 ;  /* 0x002d500a01007387 */ /* 0x0001e80000100a00 */
[----:B0-----:R-:W4:Y:S04]  /*40690*/  LDL R10, [R1+0x98] ;  /* 0x00009800010a7983 */ /* 0x001f280000100800 */
[----:B------:R-:W4:Y:S04]  /*406a0*/  LDL R11, [R1+0x9c] ;  /* 0x00009c00010b7983 */ /* 0x000f280000100800 */
[----:B----4-:R-:W-:Y:S01]  /*406b0*/  STL.64 [R1+0x2d68], R10 ;  /* 0x002d680a01007387 */ /* 0x010fe20000100a00 */
[----:B------:R-:W4:Y:S03]  /*406c0*/  LDL.64 R14, [R1+0x78] ;  /* 0x00007800010e7983 */ /* 0x000f260000100a00 */
[----:B----4-:R0:W-:Y:S01]  /*406d0*/  STL.64 [R1+0x2d48], R14 ;  /* 0x002d480e01007387 */ /* 0x0101e20000100a00 */
[----:B------:R-:W4:Y:S02]  /*406e0*/  LDL.LU R12, [R1+0x6f0] ;  /* 0x0006f000010c7983 */ /* 0x000f240000300800 */
[----:B------:R-:W4:Y:S01]  /*406f0*/  LDL.LU R13, [R1+0x6f4] ;  /* 0x0006f400010d7983 */ /* 0x000f220000300800 */
[----:B0-----:R-:W4:Y:S01]  /*40700*/  LDL.LU R14, [R1+0x6f8] ;  /* 0x0006f800010e7983 */ /* 0x001f220000300800 */
[----:B------:R-:W4:Y:S02]  /*40710*/  LDL.LU R15, [R1+0x6fc] ;  /* 0x0006fc00010f7983 */ /* 0x000f240000300800 */
[----:B---3--:R-:W-:-:S02]  /*40720*/  IMAD.MOV.U32 R10, RZ, RZ, R28 ;  /* 0x000000ffff0a7224 */ /* 0x008fc400078e001c */
[----:B--2---:R-:W-:Y:S01]  /*40730*/  IMAD.MOV.U32 R11, RZ, RZ, R29 ;  /* 0x000000ffff0b7224 */ /* 0x004fe200078e001d */
[----:B------:R-:W2:Y:S01]  /*40740*/  LDL.LU R28, [R1+0x2e3c] ;  /* 0x002e3c00011c7983 */ /* 0x000ea20000300800 */
[----:B------:R-:W3:Y:S03]  /*40750*/  LDL.LU R29, [R1+0x2e38] ;  /* 0x002e3800011d7983 */ /* 0x000ee60000300800 */
[----:B------:R-:W-:Y:S04]  /*40760*/  STL.64 [R1+0x2d80], R10 ;  /* 0x002d800a01007387 */ /* 0x000fe80000100a00 */
[----:B----4-:R-:W-:Y:S01]  /*40770*/  STL.64 [R1+0x2d60], R14 ;  /* 0x002d600e01007387 */ /* 0x010fe20000100a00 */
[----:B------:R0:W-:Y:S03]  /*40780*/  STL.64 [R1+0x2d58], R12 ;  /* 0x002d580c01007387 */ /* 0x0001e60000100a00 */
[----:B0-----:R-:W4:Y:S01]  /*40790*/  LDL.LU R12, [R1+0x700] ;  /* 0x00070000010c7983 */ /* 0x001f220000300800 */
[----:B------:R-:W4:Y:S02]  /*407a0*/  LDL.LU R13, [R1+0x704] ;  /* 0x00070400010d7983 */ /* 0x000f240000300800 */
[----:B------:R-:W2:Y:S02]  /*407b0*/  LDL.LU R14, [R1+0x708] ;  /* 0x00070800010e7983 */ /* 0x000ea40000300800 */
[----:B------:R-:W2:Y:S01]  /*407c0*/  LDL.LU R15, [R1+0x70c] ;  /* 0x00070c00010f7983 */ /* 0x000ea20000300800 */
[----:B------:R-:W2:Y:S04]  /*407d0*/  LDL.64 R10, [R1+0xb8] ;  /* 0x0000b800010a7983 */ /* 0x000ea80000100a00 */
        /* <DEDUP_REMOVED lines=9> */
[----:B--2---:R3:W-:Y:S02]  /*40870*/  STL.64 [R1+0x2db0], R10 ;  /* 0x002db00a01007387 */ /* 0x0047e40000100a00 */
[----:B---3--:R-:W-:-:S02]  /*40880*/  IMAD.MOV.U32 R10, RZ, RZ, R29 ;  /* 0x000000ffff0a7224 */ /* 0x008fc400078e001d */
[----:B------:R-:W-:Y:S01]  /*40890*/  IMAD.MOV.U32 R11, RZ, RZ, R28 ;  /* 0x000000ffff0b7224 */ /* 0x000fe200078e001c */
[----:B------:R-:W2:Y:S01]  /*408a0*/  LDL.LU R29, [R1+0x2e34] ;  /* 0x002e3400011d7983 */ /* 0x000ea20000300800 */
[----:B------:R-:W3:Y:S03]  /*408b0*/  LDL.LU R28, [R1+0x2e30] ;  /* 0x002e3000011c7983 */ /* 0x000ee60000300800 */
[----:B------:R-:W-:Y:S01]  /*408c0*/  STL.64 [R1+0x2dc8], R10 ;  /* 0x002dc80a01007387 */ /* 0x000fe20000100a00 */
[----:B----4-:R-:W-:Y:S02]  /*408d0*/  STL.64 [R1+0x2d90], R14 ;  /* 0x002d900e01007387 */ /* 0x010fe40000100a00 */
[----:B------:R0:W-:Y:S02]  /*408e0*/  STL.64 [R1+0x2d88], R12 ;  /* 0x002d880c01007387 */ /* 0x0001e40000100a00 */
[----:B0-----:R-:W4:Y:S01]  /*408f0*/  LDL.LU R12, [R1+0x720] ;  /* 0x00072000010c7983 */ /* 0x001f220000300800 */
[----:B------:R-:W4:Y:S02]  /*40900*/  LDL.LU R13, [R1+0x724] ;  /* 0x00072400010d7983 */ /* 0x000f240000300800 */
[----:B------:R-:W2:Y:S02]  /*40910*/  LDL.LU R14, [R1+0x728] ;  /* 0x00072800010e7983 */ /* 0x000ea40000300800 */
[----:B------:R-:W2:Y:S01]  /*40920*/  LDL.LU R15, [R1+0x72c] ;  /* 0x00072c00010f7983 */ /* 0x000ea20000300800 */
[----:B------:R-:W2:Y:S04]  /*40930*/  LDL R10, [R1+0xe8] ;  /* 0x0000e800010a7983 */ /* 0x000ea80000100800 */
[----:B------:R-:W2:Y:S04]  /*40940*/  LDL R11, [R1+0xec] ;  /* 0x0000ec00010b7983 */ /* 0x000ea80000100800 */
[----:B--2---:R-:W-:Y:S01]  /*40950*/  STL.64 [R1+0x2de0], R10 ;  /* 0x002de00a01007387 */ /* 0x004fe20000100a00 */
[----:B------:R-:W-:Y:S02]  /*40960*/  STL.64 [R1+0x2da8], R14 ;  /* 0x002da80e01007387 */ /* 0x000fe40000100a00 */
[----:B----4-:R0:W-:Y:S02]  /*40970*/  STL.64 [R1+0x2da0], R12 ;  /* 0x002da00c01007387 */ /* 0x0101e40000100a00 */
[----:B0-----:R-:W2:Y:S01]  /*40980*/  LDL.LU R12, [R1+0x730] ;  /* 0x00073000010c7983 */ /* 0x001ea20000300800 */
[----:B------:R-:W2:Y:S02]  /*40990*/  LDL.LU R13, [R1+0x734] ;  /* 0x00073400010d7983 */ /* 0x000ea40000300800 */
[----:B------:R-:W4:Y:S02]  /*409a0*/  LDL.LU R14, [R1+0x738] ;  /* 0x00073800010e7983 */ /* 0x000f240000300800 */
[----:B------:R-:W4:Y:S02]  /*409b0*/  LDL.LU R15, [R1+0x73c] ;  /* 0x00073c00010f7983 */ /* 0x000f240000300800 */
[----:B---3--:R-:W-:-:S02]  /*409c0*/  IMAD.MOV.U32 R10, RZ, RZ, R28 ;  /* 0x000000ffff0a7224 */ /* 0x008fc400078e001c */
[----:B------:R-:W-:Y:S01]  /*409d0*/  IMAD.MOV.U32 R11, RZ, RZ, R29 ;  /* 0x000000ffff0b7224 */ /* 0x000fe200078e001d */
[----:B------:R-:W3:Y:S01]  /*409e0*/  LDL.LU R28, [R1+0x2e2c] ;  /* 0x002e2c00011c7983 */ /* 0x000ee20000300800 */
[----:B------:R-:W3:Y:S03]  /*409f0*/  LDL.LU R29, [R1+0x2e28] ;  /* 0x002e2800011d7983 */ /* 0x000ee60000300800 */
[----:B------:R-:W-:Y:S04]  /*40a00*/  STL.64 [R1+0x2df8], R10 ;  /* 0x002df80a01007387 */ /* 0x000fe80000100a00 */
[----:B----4-:R-:W-:Y:S01]  /*40a10*/  STL.64 [R1+0x2dc0], R14 ;  /* 0x002dc00e01007387 */ /* 0x010fe20000100a00 */
[----:B--2---:R0:W-:Y:S03]  /*40a20*/  STL.64 [R1+0x2db8], R12 ;  /* 0x002db80c01007387 */ /* 0x0041e60000100a00 */
        /* <DEDUP_REMOVED lines=31> */
[----:B------:R-:W4:Y:S01]  /*40c20*/  LDL.LU R16, [R1+0x6c0] ;  /* 0x0006c00001107983 */ /* 0x000f220000300800 */
[----:B------:R-:W4:Y:S02]  /*40c30*/  LDL.LU R17, [R1+0x6c4] ;  /* 0x0006c40001117983 */ /* 0x000f240000300800 */
[----:B------:R-:W4:Y:S02]  /*40c40*/  LDL.LU R18, [R1+0x6c8] ;  /* 0x0006c80001127983 */ /* 0x000f240000300800 */
[----:B------:R-:W4:Y:S01]  /*40c50*/  LDL.LU R19, [R1+0x6cc] ;  /* 0x0006cc0001137983 */ /* 0x000f220000300800 */
[----:B------:R-:W2:Y:S01]  /*40c60*/  LDL.64 R26, [R1+0x208] ;  /* 0x00020800011a7983 */ /* 0x000ea20000100a00 */
[----:B---3--:R-:W-:-:S02]  /*40c70*/  IMAD.MOV.U32 R10, RZ, RZ, R29 ;  /* 0x000000ffff0a7224 */ /* 0x008fc400078e001d */
[----:B------:R-:W-:Y:S01]  /*40c80*/  IMAD.MOV.U32 R11, RZ, RZ, R28 ;  /* 0x000000ffff0b7224 */ /* 0x000fe200078e001c */
[----:B--2---:R0:W-:Y:S04]  /*40c90*/  STL.64 [R1+0x2ca0], R26 ;  /* 0x002ca01a01007387 */ /* 0x0041e80000100a00 */
[----:B0-----:R-:W2:Y:S01]  /*40ca0*/  LDL.64 R26, [R1+0x218] ;  /* 0x00021800011a7983 */ /* 0x001ea20000100a00 */
[----:B------:R-:W-:Y:S02]  /*40cb0*/  STL.64 [R1+0x2ba8], R22 ;  /* 0x002ba81601007387 */ /* 0x000fe40000100a00 */
        /* <DEDUP_REMOVED lines=10> */
[----:B------:R-:W2:Y:S02]  /*40d60*/  LDL.LU R22, [R1+0x1258] ;  /* 0x0012580001167983 */ /* 0x000ea40000300800 */
[----:B------:R-:W2:Y:S01]  /*40d70*/  LDL.LU R23, [R1+0x125c] ;  /* 0x00125c0001177983 */ /* 0x000ea20000300800 */
[----:B------:R-:W3:Y:S01]  /*40d80*/  LDL.LU.64 R14, [R1+0x2e20] ;  /* 0x002e2000010e7983 */ /* 0x000ee20000300a00 */
[----:B------:R-:W3:Y:S11]  /*40d90*/  LDL.LU.64 R12, [R1+0x2e18] ;  /* 0x002e1800010c7983 */ /* 0x000ef60000300a00 */
        /* <DEDUP_REMOVED lines=38> */
[C---:B---3--:R-:W-:Y:S01]  /*41000*/  HMMA.16816.F32 R12, R4.reuse, R10, R12 ;  /* 0x0000000a040c723c */ /* 0x048fe2000000180c */
[----:B------:R-:W-:Y:S11]  /*41010*/  IMAD.MOV.U32 R28, RZ, RZ, R11 ;  /* 0x000000ffff1c7224 */ /* 0x000ff600078e000b */
[----:B------:R-:W-:Y:S11]  /*41020*/  @!UPT UIADD3 URZ, URZ, URZ, URZ ;  /* 0x0000003f3f3ff290 */ /* 0x000ff6000fffe03f */
[----:B------:R-:W-:Y:S01]  /*41030*/  STL.64 [R1+0x720], R12 ;  /* 0x0007200c01007387 */ /* 0x000fe20000100a00 */
[----:B------:R0:W-:Y:S03]  /*41040*/  STL.64 [R1+0x728], R14 ;  /* 0x0007280e01007387 */ /* 0x0001e60000100a00 */
[----:B0-----:R-:W3:Y:S01]  /*41050*/  LDL.LU.64 R14, [R1+0x2d90] ;  /* 0x002d9000010e7983 */ /* 0x001ee20000300a00 */
[----:B------:R-:W3:Y:S02]  /*41060*/  LDL.LU.64 R12, [R1+0x2d88] ;  /* 0x002d8800010c7983 */ /* 0x000ee40000300a00 */
[----:B------:R-:W3:Y:S02]  /*41070*/  LDL.LU.64 R10, [R1+0x2d80] ;  /* 0x002d8000010a7983 */ /* 0x000ee40000300a00 */
[----:B------:R-:W-:Y:S01]  /*41080*/  STL [R1+0x2ba0], R28 ;  /* 0x002ba01c01007387 */ /* 0x000fe20000100800 */
[C---:B---3--:R-:W-:Y:S01]  /*41090*/  HMMA.16816.F32 R8, R4.reuse, R10, R12 ;  /* 0x0000000a0408723c */ /* 0x048fe2000000180c */
[----:B------:R-:W3:Y:S01]  /*410a0*/  LDL.LU.64 R14, [R1+0x2d78] ;  /* 0x002d7800010e7983 */ /* 0x000ee20000300a00 */
[----:B------:R-:W3:Y:S11]  /*410b0*/  LDL.LU.64 R12, [R1+0x2d70] ;  /* 0x002d7000010c7983 */ /* 0x000ef60000300a00 */
[----:B------:R-:W-:Y:S10]  /*410c0*/  @!UPT UIADD3 URZ, URZ, URZ, URZ ;  /* 0x0000003f3f3ff290 */ /* 0x000ff4000fffe03f */
        /* <DEDUP_REMOVED lines=16> */
[----:B------:R-:W2:Y:S02]  /*411d0*/  LDL.LU.64 R8, [R1+0x2d38] ;  /* 0x002d380001087983 */ /* 0x000ea40000300a00 */
[----:B---3--:R-:W-:Y:S01]  /*411e0*/  IMAD.MOV.U32 R28, RZ, RZ, R15 ;  /* 0x000000ffff1c7224 */ /* 0x008fe200078e000f */
        /* <DEDUP_REMOVED lines=9> */
[----:B------:R-:W4:Y:S11]  /*41280*/  LDL.LU.64 R10, [R1+0x2d18] ;  /* 0x002d1800010a7983 */ /* 0x000f360000300a00 */
[----:B------:R-:W-:Y:S11]  /*41290*/  @!UPT UIADD3 URZ, URZ, URZ, URZ ;  /* 0x0000003f3f3ff290 */ /* 0x000ff6000fffe03f */
[----:B------:R-:W-:Y:S01]  /*412a0*/  STL.64 [R1+0x6d0], R12 ;  /* 0x0006d00c01007387 */ /* 0x000fe20000100a00 */
[----:B------:R0:W-:Y:S03]  /*412b0*/  STL.64 [R1+0x6d8], R14 ;  /* 0x0006d80e01007387 */ /* 0x0001e60000100a00 */
[----:B0-----:R-:W2:Y:S01]  /*412c0*/  LDL.LU.64 R14, [R1+0x2d10] ;  /* 0x002d1000010e7983 */ /* 0x001ea20000300a00 */
[----:B------:R-:W2:Y:S01]  /*412d0*/  LDL.LU.64 R12, [R1+0x2d08] ;  /* 0x002d0800010c7983 */ /* 0x000ea20000300a00 */
[C---:B----4-:R-:W-:Y:S02]  /*412e0*/  HMMA.16816.F32 R8, R4.reuse, R10, R16 ;  /* 0x0000000a0408723c */ /* 0x050fe40000001810 */
[----:B------:R-:W2:Y:S11]  /*412f0*/  LDL.LU.64 R18, [R1+0x2d00] ;  /* 0x002d000001127983 */ /* 0x000eb60000300a00 */
[----:B------:R-:W-:Y:S10]  /*41300*/  @!UPT UIADD3 URZ, URZ, URZ, URZ ;  /* 0x0000003f3f3ff290 */ /* 0x000ff4000fffe03f */
[----:B------:R-:W-:Y:S01]  /*41310*/  STL.64 [R1+0x6c0], R8 ;  /* 0x0006c00801007387 */ /* 0x000fe20000100a00 */
[----:B------:R0:W-:Y:S03]  /*41320*/  STL.64 [R1+0x6c8], R10 ;  /* 0x0006c80a01007387 */ /* 0x0001e60000100a00 */
[----:B0-----:R-:W3:Y:S01]  /*41330*/  LDL.LU.64 R10, [R1+0x2cf8] ;  /* 0x002cf800010a7983 */ /* 0x001ee20000300a00 */
[----:B------:R-:W3:Y:S01]  /*41340*/  LDL.LU.64 R8, [R1+0x2cf0] ;  /* 0x002cf00001087983 */ /* 0x000ee20000300a00 */
[C---:B--2---:R-:W-:Y:S02]  /*41350*/  HMMA.16816.F32 R16, R4.reuse, R18, R12 ;  /* 0x000000120410723c */ /* 0x044fe4000000180c */
[----:B------:R-:W2:Y:S01]  /*41360*/  LDL.LU.64 R14, [R1+0x2ce8] ;  /* 0x002ce800010e7983 */ /* 0x000ea20000300a00 */
[----:B------:R-:W2:Y:S11]  /*41370*/  LDL.LU.64 R12, [R1+0x2ce0] ;  /* 0x002ce000010c7983 */ /* 0x000eb60000300a00 */
[----:B------:R-:W-:Y:S09]  /*41380*/  @!UPT UIADD3 URZ, URZ, URZ, URZ ;  /* 0x0000003f3f3ff290 */ /* 0x000ff2000fffe03f */
        /* <DEDUP_REMOVED lines=9> */
[----:B0-----:R-:W2:Y:S01]  /*41420*/  LDL.LU.64 R10, [R1+0x2cc8] ;  /* 0x002cc800010a7983 */ /* 0x001ea20000300a00 */
[----:B------:R-:W-:Y:S01]  /*41430*/  STL.64 [R1+0x2ac0], R18 ;  /* 0x002ac01201007387 */ /* 0x000fe20000100a00 */
[----:B--2---:R-:W-:Y:S02]  /*41440*/  HMMA.16816.F32 R4, R4, R10, R12 ;  /* 0x0000000a0404723c */ /* 0x004fe4000000180c */
[----:B------:R-:W2:Y:S01]  /*41450*/  LDL.LU.64 R14, [R1+0x2cc0] ;  /* 0x002cc000010e7983 */ /* 0x000ea20000300a00 */
[----:B------:R-:W2:Y:S02]  /*41460*/  LDL.LU.64 R12, [R1+0x2cb8] ;  /* 0x002cb800010c7983 */ /* 0x000ea40000300a00 */
[----:B------:R-:W2:Y:S02]  /*41470*/  LDL.LU.64 R10, [R1+0x2cb0] ;  /* 0x002cb000010a7983 */ /* 0x000ea40000300a00 */
[----:B------:R-:W2:Y:S11]  /*41480*/  LDL.LU.64 R8, [R1+0x2ca8] ;  /* 0x002ca80001087983 */ /* 0x000eb60000300a00 */
[----:B------:R-:W-:Y:S05]  /*41490*/  @!UPT UIADD3 URZ, URZ, URZ, URZ ;  /* 0x0000003f3f3ff290 */ /* 0x000fea000fffe03f */
[----:B------:R-:W-:Y:S01]  /*414a0*/  STL.64 [R1+0x690], R4 ;  /* 0x0006900401007387 */ /* 0x000fe20000100a00 */
[----:B------:R0:W-:Y:S03]  /*414b0*/  STL.64 [R1+0x698], R6 ;  /* 0x0006980601007387 */ /* 0x0001e60000100a00 */
[----:B0-----:R-:W3:Y:S01]  /*414c0*/  LDL.64 R6, [R1+0x1e8] ;  /* 0x0001e80001067983 */ /* 0x001ee20000100a00 */
[C---:B--2---:R-:W-:Y:S11]  /*414d0*/  HMMA.16816.F32 R12, R8.reuse, R26, R12 ;  /* 0x0000001a080c723c */ /* 0x044ff6000000180c */
[----:B------:R-:W-:Y:S11]  /*414e0*/  @!UPT UIADD3 URZ, URZ, URZ, URZ ;  /* 0x0000003f3f3ff290 */ /* 0x000ff6000fffe03f */
[----:B------:R-:W-:Y:S01]  /*414f0*/  @!UPT UIADD3 URZ, URZ, URZ, URZ ;  /* 0x0000003f3f3ff290 */ /* 0x000fe2000fffe03f */
[----:B------:R0:W-:Y:S01]  /*41500*/  STL.64 [R1+0x680], R12 ;  /* 0x0006800c01007387 */ /* 0x0001e20000100a00 */
[----:B------:R1:W-:Y:S02]  /*41510*/  STL.64 [R1+0x688], R14 ;  /* 0x0006880e01007387 */ /* 0x0003e40000100a00 */
[----:B0-----:R-:W-:Y:S02]  /*41520*/  IMAD.MOV.U32 R13, RZ, RZ, R26 ;  /* 0x000000ffff0d7224 */ /* 0x001fe400078e001a */
[----:B------:R-:W-:Y:S02]  /*41530*/  IMAD.MOV.U32 R12, RZ, RZ, R27 ;  /* 0x000000ffff0c7224 */ /* 0x000fe400078e001b */
[----:B------:R-:W2:Y:S02]  /*41540*/  LDL.LU.64 R26, [R1+0x2ca0] ;  /* 0x002ca000011a7983 */ /* 0x000ea40000300a00 */
[C---:B--2---:R-:W-:Y:S01]  /*41550*/  HMMA.16816.F32 R20, R8.reuse, R26, R20 ;  /* 0x0000001a0814723c */ /* 0x044fe20000001814 */
[----:B-1----:R-:W-:Y:S11]  /*41560*/  IMAD.MOV.U32 R14, RZ, RZ, R27 ;  /* 0x000000ffff0e7224 */ /* 0x002ff600078e001b */
[----:B------:R-:W-:Y:S11]  /*41570*/  @!UPT UIADD3 URZ, URZ, URZ, URZ ;  /* 0x0000003f3f3ff290 */ /* 0x000ff6000fffe03f */
[----:B------:R-:W-:Y:S01]  /*41580*/  STL.64 [R1+0x670], R20 ;  /* 0x0006701401007387 */ /* 0x000fe20000100a00 */
[----:B------:R0:W-:Y:S03]  /*41590*/  STL.64 [R1+0x678], R22 ;  /* 0x0006781601007387 */ /* 0x0001e60000100a00 */
[----:B0-----:R-:W2:Y:S01]  /*415a0*/  LDL.LU.64 R22, [R1+0x2c98] ;  /* 0x002c980001167983 */ /* 0x001ea20000300a00 */
[----:B------:R-:W2:Y:S02]  /*415b0*/  LDL.LU.64 R20, [R1+0x2c90] ;  /* 0x002c900001147983 */ /* 0x000ea40000300a00 */
[----:B------:R-:W2:Y:S02]  /*415c0*/  LDL.LU.64 R26, [R1+0x2c88] ;  /* 0x002c8800011a7983 */ /* 0x000ea40000300a00 */
[C---:B--2---:R-:W-:Y:S01]  /*415d0*/  HMMA.16816.F32 R24, R8.reuse, R26, R20 ;  /* 0x0000001a0818723c */ /* 0x044fe20000001814 */
[----:B------:R-:W2:Y:S11]  /*415e0*/  LDL.LU.64 R20, [R1+0x2c80] ;  /* 0x002c800001147983 */ /* 0x000eb60000300a00 */
[----:B------:R-:W-:Y:S11]  /*415f0*/  @!UPT UIADD3 URZ, URZ, URZ, URZ ;  /* 0x0000003f3f3ff290 */ /* 0x000ff6000fffe03f */
[----:B------:R-:W-:Y:S01]  /*41600*/  STL.64 [R1+0x11a0], R24 ;  /* 0x0011a01801007387 */ /* 0x000fe20000100a00 */
[----:B------:R0:W-:Y:S03]  /*41610*/  STL.64 [R1+0x11a8], R26 ;  /* 0x0011a81a01007387 */ /* 0x0001e60000100a00 */
[----:B0-----:R-:W3:Y:S01]  /*41620*/  LDL.LU.64 R26, [R1+0x2c78] ;  /* 0x002c7800011a7983 */ /* 0x001ee20000300a00 */
[----:B------:R-:W3:Y:S02]  /*41630*/  LDL.LU.64 R24, [R1+0x2c70] ;  /* 0x002c700001187983 */ /* 0x000ee40000300a00 */
[----:B---3--:R-:W-:Y:S11]  /*41640*/  HMMA.16816.F32 R24, R8, R6, R24 ;  /* 0x000000060818723c */ /* 0x008ff60000001818 */
[----:B------:R-:W-:Y:S11]  /*41650*/  @!UPT UIADD3 URZ, URZ, URZ, URZ ;  /* 0x0000003f3f3ff290 */ /* 0x000ff6000fffe03f */
[----:B------:R-:W-:Y:S01]  /*41660*/  @!UPT UIADD3 URZ, URZ, URZ, URZ ;  /* 0x0000003f3f3ff290 */ /* 0x000fe2000fffe03f */
[----:B------:R-:W-:Y:S01]  /*41670*/  STL.64 [R1+0x1190], R24 ;  /* 0x0011901801007387 */ /* 0x000fe20000100a00 */
[----:B------:R0:W-:Y:S03]  /*41680*/  STL.64 [R1+0x1198], R26 ;  /* 0x0011981a01007387 */ /* 0x0001e60000100a00 */
[----:B0-----:R-:W3:Y:S01]  /*41690*/  LDL.LU.64 R26, [R1+0x2c68] ;  /* 0x002c6800011a7983 */ /* 0x001ee20000300a00 */
[----:B------:R-:W2:Y:S02]  /*416a0*/  LDL.LU.64 R24, [R1+0x2c60] ;  /* 0x002c600001187983 */ /* 0x000ea40000300a00 */
[----:B------:R-:W2:Y:S02]  /*416b0*/  LDL.64 R22, [R1+0x148] ;  /* 0x0001480001167983 */ /* 0x000ea40000100a00 */
[----:B------:R-:W-:Y:S01]  /*416c0*/  IMAD.MOV.U32 R15, RZ, RZ, R7 ;  /* 0x000000ffff0f7224 */ /* 0x000fe200078e0007 */
[----:B--2---:R0:W-:Y:S04]  /*416d0*/  STL.64 [R1+0x2bb0], R22 ;  /* 0x002bb01601007387 */ /* 0x0041e80000100a00 */
[----:B0-----:R-:W2:Y:S04]  /*416e0*/  LDL.64 R22, [R1+0x158] ;  /* 0x0001580001167983 */ /* 0x001ea80000100a00 */
[----:B--2---:R-:W-:Y:S01]  /*416f0*/  STL.64 [R1+0x2bc8], R22 ;  /* 0x002bc81601007387 */ /* 0x004fe20000100a00 */
[----:B------:R-:W-:Y:S02]  /*41700*/  STL [R1+0x2a88], R15 ;  /* 0x002a880f01007387 */ /* 0x000fe40000100800 */
[----:B------:R-:W-:Y:S02]  /*41710*/  STL [R1+0x2b10], R14 ;  /* 0x002b100e01007387 */ /* 0x000fe40000100800 */
[----:B------:R0:W-:Y:S02]  /*41720*/  STL.64 [R1+0x2b08], R12 ;  /* 0x002b080c01007387 */ /* 0x0001e40000100a00 */
[----:B0-----:R-:W2:Y:S01]  /*41730*/  LDL.LU R12, [R1+0x520] ;  /* 0x00052000010c7983 */ /* 0x001ea20000300800 */
[----:B------:R-:W2:Y:S02]  /*41740*/  LDL.LU R13, [R1+0x524] ;  /* 0x00052400010d7983 */ /* 0x000ea40000300800 */
[----:B------:R-:W2:Y:S02]  /*41750*/  LDL.LU R14, [R1+0x528] ;  /* 0x00052800010e7983 */ /* 0x000ea40000300800 */
[----:B------:R-:W2:Y:S02]  /*41760*/  LDL.LU R15, [R1+0x52c] ;  /* 0x00052c00010f7983 */ /* 0x000ea40000300800 */
[----:B----4-:R-:W-:-:S02]  /*41770*/  IMAD.MOV.U32 R22, RZ, RZ, R16 ;  /* 0x000000ffff167224 */ /* 0x010fc400078e0010 */
[----:B------:R-:W-:Y:S01]  /*41780*/  IMAD.MOV.U32 R23, RZ, RZ, R17 ;  /* 0x000000ffff177224 */ /* 0x000fe200078e0011 */
[----:B------:R-:W4:Y:S01]  /*41790*/  LDL.LU R16, [R1+0x2c5c] ;  /* 0x002c5c0001107983 */ /* 0x000f220000300800 */
[----:B------:R-:W4:Y:S03]  /*417a0*/  LDL.LU R17, [R1+0x2c58] ;  /* 0x002c580001117983 */ /* 0x000f260000300800 */
[----:B------:R3:W-:Y:S02]  /*417b0*/  STL.64 [R1+0x2be0], R22 ;  /* 0x002be01601007387 */ /* 0x0007e40000100a00 */
[----:B---3--:R-:W-:Y:S02]  /*417c0*/  IMAD.MOV.U32 R22, RZ, RZ, R27 ;  /* 0x000000ffff167224 */ /* 0x008fe400078e001b */
[----:B------:R-:W-:-:S05]  /*417d0*/  IMAD.MOV.U32 R23, RZ, RZ, R26 ;  /* 0x000000ffff177224 */ /* 0x000fca00078e001a */
[----:B------:R0:W-:Y:S01]  /*417e0*/  STL.64 [R1+0x2bf8], R22 ;  /* 0x002bf81601007387 */ /* 0x0001e20000100a00 */
[----:B------:R-:W-:Y:S02]  /*417f0*/  IMAD.MOV.U32 R29, RZ, RZ, R6 ;  /* 0x000000ffff1d7224 */ /* 0x000fe400078e0006 */
[----:B0-----:R-:W-:Y:S02]  /*41800*/  IMAD.MOV.U32 R22, RZ, RZ, R21 ;  /* 0x000000ffff167224 */ /* 0x001fe400078e0015 */
[----:B------:R-:W-:Y:S01]  /*41810*/  IMAD.MOV.U32 R23, RZ, RZ, R20 ;  /* 0x000000ffff177224 */ /* 0x000fe200078e0014 */
[----:B--2---:R-:W-:Y:S01]  /*41820*/  STL.64 [R1+0x2bc0], R14 ;  /* 0x002bc00e01007387 */ /* 0x004fe20000100a00 */
[----:B------:R0:W-:Y:S02]  /*41830*/  STL.64 [R1+0x2bb8], R12 ;  /* 0x002bb80c01007387 */ /* 0x0001e40000100a00 */
[----:B----4-:R-:W-:Y:S02]  /*41840*/  IMAD.MOV.U32 R7, RZ, RZ, R16 ;  /* 0x000000ffff077224 */ /* 0x010fe400078e0010 */
[----:B------:R-:W-:Y:S01]  /*41850*/  IMAD.MOV.U32 R6, RZ, RZ, R17 ;  /* 0x000000ffff067224 */ /* 0x000fe200078e0011 */
[----:B0-----:R-:W2:Y:S01]  /*41860*/  LDL.LU R12, [R1+0x550] ;  /* 0x00055000010c7983 */ /* 0x001ea20000300800 */
[----:B------:R-:W2:Y:S02]  /*41870*/  LDL.LU R13, [R1+0x554] ;  /* 0x00055400010d7983 */ /* 0x000ea40000300800 */
[----:B------:R-:W3:Y:S02]  /*41880*/  LDL.LU R14, [R1+0x558] ;  /* 0x00055800010e7983 */ /* 0x000ee40000300800 */
[----:B------:R-:W3:Y:S01]  /*41890*/  LDL.LU R15, [R1+0x55c] ;  /* 0x00055c00010f7983 */ /* 0x000ee20000300800 */
[----:B------:R0:W-:Y:S01]  /*418a0*/  STL.64 [R1+0x2c10], R22 ;  /* 0x002c101601007387 */ /* 0x0001e20000100a00 */
[----:B------:R-:W4:Y:S02]  /*418b0*/  LDL.LU R20, [R1+0x590] ;  /* 0x0005900001147983 */ /* 0x000f240000300800 */
[----:B------:R-:W4:Y:S01]  /*418c0*/  LDL.LU R21, [R1+0x594] ;  /* 0x0005940001157983 */ /* 0x000f220000300800 */
[----:B0-----:R-:W2:Y:S01]  /*418d0*/  LDL.LU R22, [R1+0x598] ;  /* 0x0005980001167983 */ /* 0x001ea20000300800 */
[----:B------:R-:W2:Y:S02]  /*418e0*/  LDL.LU R23, [R1+0x59c] ;  /* 0x00059c0001177983 */ /* 0x000ea40000300800 */
[----:B------:R-:W2:Y:S02]  /*418f0*/  LDL.LU R16, [R1+0x270] ;  /* 0x0002700001107983 */ /* 0x000ea40000300800 */
[----:B------:R-:W2:Y:S01]  /*41900*/  LDL.LU R17, [R1+0x274] ;  /* 0x0002740001117983 */ /* 0x000ea20000300800 */
[----:B------:R-:W2:Y:S01]  /*41910*/  LDL.LU R18, [R1+0x278] ;  /* 0x0002780001127983 */ /* 0x000ea20000300800 */
[----:B------:R-:W2:Y:S03]  /*41920*/  LDL.LU R19, [R1+0x27c] ;  /* 0x00027c0001137983 */ /* 0x000ea60000300800 */
[----:B--2---:R0:W-:Y:S01]  /*41930*/  STL.64 [R1+0x2c48], R18 ;  /* 0x002c481201007387 */ /* 0x0041e20000100a00 */
[----:B------:R-:W-:Y:S03]  /*41940*/  STL.64 [R1+0x2c40], R16 ;  /* 0x002c401001007387 */ /* 0x000fe60000100a00 */
[----:B0-----:R-:W2:Y:S04]  /*41950*/  LDL R18, [R1+0x1d8] ;  /* 0x0001d80001127983 */ /* 0x001ea80000100800 */
[----:B------:R-:W2:Y:S01]  /*41960*/  LDL R19, [R1+0x1dc] ;  /* 0x0001dc0001137983 */ /* 0x000ea20000100800 */
[----:B------:R0:W-:Y:S03]  /*41970*/  STL.64 [R1+0x2c38], R6 ;  /* 0x002c380601007387 */ /* 0x0001e60000100a00 */
[----:B0-----:R-:W2:Y:S01]  /*41980*/  LDL.64 R6, [R1+0x1c8] ;  /* 0x0001c80001067983 */ /* 0x001ea20000100a00 */
[----:B------:R-:W-:-:S02]  /*41990*/  IMAD.MOV.U32 R26, RZ, RZ, R25 ;  /* 0x000000ffff1a7224 */ /* 0x000fc400078e0019 */
[----:B------:R-:W-:Y:S01]  /*419a0*/  IMAD.MOV.U32 R27, RZ, RZ, R24 ;  /* 0x000000ffff1b7224 */ /* 0x000fe200078e0018 */
[----:B--2---:R0:W-:Y:S01]  /*419b0*/  STL.64 [R1+0x2c50], R6 ;  /* 0x002c500601007387 */ /* 0x0041e20000100a00 */
[----:B------:R-:W2:Y:S02]  /*419c0*/  LDL.LU R4, [R1+0x280] ;  /* 0x0002800001047983 */ /* 0x000ea40000300800 */
[----:B------:R-:W2:Y:S01]  /*419d0*/  LDL.LU R5, [R1+0x284] ;  /* 0x0002840001057983 */ /* 0x000ea20000300800 */
[----:B0-----:R-:W2:Y:S01]  /*419e0*/  LDL.LU R6, [R1+0x288] ;  /* 0x0002880001067983 */ /* 0x001ea20000300800 */
[----:B------:R-:W2:Y:S02]  /*419f0*/  LDL.LU R7, [R1+0x28c] ;  /* 0x00028c0001077983 */ /* 0x000ea40000300800 */
[----:B------:R-:W-:Y:S02]  /*41a00*/  STL.64 [R1+0x2c28], R22 ;  /* 0x002c281601007387 */ /* 0x000fe40000100a00 */
[----:B----4-:R-:W-:Y:S01]  /*41a10*/  STL.64 [R1+0x2c20], R20 ;  /* 0x002c201401007387 */ /* 0x010fe20000100a00 */
[----:B------:R0:W-:Y:S01]  /*41a20*/  STL.64 [R1+0x2c30], R26 ;  /* 0x002c301a01007387 */ /* 0x0001e20000100a00 */
[----:B------:R-:W4:Y:S02]  /*41a30*/  LDL.LU R24, [R1] ;  /* 0x0000000001187983 */ /* 0x000f240000300800 */
[----:B------:R-:W4:Y:S01]  /*41a40*/  LDL.LU R25, [R1+0x4] ;  /* 0x0000040001197983 */ /* 0x000f220000300800 */
[----:B0-----:R-:W4:Y:S01]  /*41a50*/  LDL.LU R26, [R1+0x8] ;  /* 0x00000800011a7983 */ /* 0x001f220000300800 */
[----:B------:R-:W4:Y:S02]  /*41a60*/  LDL.LU R27, [R1+0xc] ;  /* 0x00000c00011b7983 */ /* 0x000f240000300800 */
[----:B------:R-:W2:Y:S02]  /*41a70*/  LDL.LU R20, [R1+0x5a0] ;  /* 0x0005a00001147983 */ /* 0x000ea40000300800 */
[----:B------:R-:W2:Y:S01]  /*41a80*/  LDL.LU R21, [R1+0x5a4] ;  /* 0x0005a40001157983 */ /* 0x000ea20000300800 */
[----:B------:R-:W2:Y:S01]  /*41a90*/  LDL.LU R22, [R1+0x5a8] ;  /* 0x0005a80001167983 */ /* 0x000ea20000300800 */
[----:B------:R-:W2:Y:S02]  /*41aa0*/  LDL.LU R23, [R1+0x5ac] ;  /* 0x0005ac0001177983 */ /* 0x000ea40000300800 */
        /* <DEDUP_REMOVED lines=19> */
[----:B------:R-:W3:Y:S11]  /*41be0*/  LDL.LU.64 R6, [R1+0x2c50] ;  /* 0x002c500001067983 */ /* 0x000ef60000300a00 */
[----:B------:R-:W-:Y:S01]  /*41bf0*/  @!UPT UIADD3 URZ, URZ, URZ, URZ ;  /* 0x0000003f3f3ff290 */ /* 0x000fe2000fffe03f */
[----:B------:R-:W-:Y:S02]  /*41c00*/  STL.64 [R1+0xe00], R16 ;  /* 0x000e001001007387 */ /* 0x000fe40000100a00 */
[----:B------:R0:W-:Y:S02]  /*41c10*/  STL.64 [R1+0xe08], R18 ;  /* 0x000e081201007387 */ /* 0x0001e40000100a00 */
[----:B0-----:R-:W3:Y:S01]  /*41c20*/  LDL.LU.64 R18, [R1+0x2c48] ;  /* 0x002c480001127983 */ /* 0x001ee20000300a00 */
[----:B------:R-:W3:Y:S02]  /*41c30*/  LDL.LU.64 R16, [R1+0x2c40] ;  /* 0x002c400001107983 */ /* 0x000ee40000300a00 */
[C---:B---3--:R-:W-:Y:S11]  /*41c40*/  HMMA.16816.F32 R16, R8.reuse, R6, R16 ;  /* 0x000000060810723c */ /* 0x048ff60000001810 */
[----:B------:R-:W-:Y:S11]  /*41c50*/  @!UPT UIADD3 URZ, URZ, URZ, URZ ;  /* 0x0000003f3f3ff290 */ /* 0x000ff6000fffe03f */
[----:B------:R-:W-:Y:S01]  /*41c60*/  @!UPT UIADD3 URZ, URZ, URZ, URZ ;  /* 0x0000003f3f3ff290 */ /* 0x000fe2000fffe03f */
[----:B------:R0:W-:Y:S01]  /*41c70*/  STL.64 [R1+0xdf0], R16 ;  /* 0x000df01001007387 */ /* 0x0001e20000100a00 */
[----:B------:R-:W-:Y:S02]  /*41c80*/  STL.64 [R1+0xdf8], R18 ;  /* 0x000df81201007387 */ /* 0x000fe40000100a00 */
[----:B0-----:R-:W-:Y:S02]  /*41c90*/  IMAD.MOV.U32 R17, RZ, RZ, R6 ;  /* 0x000000ffff117224 */ /* 0x001fe400078e0006 */
[----:B------:R-:W-:Y:S02]  /*41ca0*/  IMAD.MOV.U32 R16, RZ, RZ, R7 ;  /* 0x000000ffff107224 */ /* 0x000fe400078e0007 */
[----:B------:R-:W4:Y:S03]  /*41cb0*/  LDL.LU.64 R6, [R1+0x2c38] ;  /* 0x002c380001067983 */ /* 0x000f260000300a00 */
[----:B------:R-:W-:Y:S01]  /*41cc0*/  STL.64 [R1+0x2b18], R16 ;  /* 0x002b181001007387 */ /* 0x000fe20000100a00 */
[C---:B----4-:R-:W-:Y:S01]  /*41cd0*/  HMMA.16816.F32 R4, R8.reuse, R6, R24 ;  /* 0x000000060804723c */ /* 0x050fe20000001818 */
[----:B------:R-:W3:Y:S11]  /*41ce0*/  LDL.LU.64 R26, [R1+0x2c30] ;  /* 0x002c3000011a7983 */ /* 0x000ef60000300a00 */
[----:B------:R-:W-:Y:S11]  /*41cf0*/  @!UPT UIADD3 URZ, URZ, URZ, URZ ;  /* 0x0000003f3f3ff290 */ /* 0x000ff6000fffe03f */
[----:B------:R-:W-:Y:S01]  /*41d00*/  STL.64 [R1+0xde0], R4 ;  /* 0x000de00401007387 */ /* 0x000fe20000100a00 */
[----:B------:R-:W-:Y:S02]  /*41d10*/  STL.64 [R1+0xde8], R6 ;  /* 0x000de80601007387 */ /* 0x000fe40000100a00 */
[----:B------:R-:W0:Y:S02]  /*41d20*/  LDSM.16.MT88.4 R4, [R0+0x9000] ;  /* 0x009000000004783b */ /* 0x000e240000004200 */
[----:B0-----:R-:W-:Y:S02]  /*41d30*/  STL.64 [R1+0x2aa0], R6 ;  /* 0x002aa00601007387 */ /* 0x001fe40000100a00 */
[----:B------:R0:W-:Y:S02]  /*41d40*/  STL.64 [R1+0x2a98], R4 ;  /* 0x002a980401007387 */ /* 0x0001e40000100a00 */
[----:B0-----:R-:W4:Y:S01]  /*41d50*/  LDL.LU R4, [R1+0x530] ;  /* 0x0005300001047983 */ /* 0x001f220000300800 */
[----:B------:R-:W4:Y:S02]  /*41d60*/  LDL.LU R5, [R1+0x534] ;  /* 0x0005340001057983 */ /* 0x000f240000300800 */
[----:B------:R-:W4:Y:S02]  /*41d70*/  LDL.LU R6, [R1+0x538] ;  /* 0x0005380001067983 */ /* 0x000f240000300800 */
[----:B------:R-:W4:Y:S01]  /*41d80*/  LDL.LU R7, [R1+0x53c] ;  /* 0x00053c0001077983 */ /* 0x000f220000300800 */
[C---:B---3--:R-:W-:Y:S01]  /*41d90*/  HMMA.16816.F32 R24, R8.reuse, R26, R20 ;  /* 0x0000001a0818723c */ /* 0x048fe20000001814 */
[----:B------:R-:W3:Y:S01]  /*41da0*/  LDL.LU.64 R22, [R1+0x2c28] ;  /* 0x002c280001167983 */ /* 0x000ee20000300a00 */
[----:B------:R-:W3:Y:S11]  /*41db0*/  LDL.LU.64 R20, [R1+0x2c20] ;  /* 0x002c200001147983 */ /* 0x000ef60000300a00 */
[----:B------:R-:W-:Y:S10]  /*41dc0*/  @!UPT UIADD3 URZ, URZ, URZ, URZ ;  /* 0x0000003f3f3ff290 */ /* 0x000ff4000fffe03f */
[----:B------:R-:W-:Y:S01]  /*41dd0*/  STL.64 [R1+0xdd0], R24 ;  /* 0x000dd01801007387 */ /* 0x000fe20000100a00 */
[----:B------:R0:W-:Y:S03]  /*41de0*/  STL.64 [R1+0xdd8], R26 ;  /* 0x000dd81a01007387 */ /* 0x0001e60000100a00 */
[----:B0-----:R-:W3:Y:S02]  /*41df0*/  LDL.LU.64 R26, [R1+0x2c18] ;  /* 0x002c1800011a7983 */ /* 0x001ee40000300a00 */
[C---:B---3--:R-:W-:Y:S11]  /*41e00*/  HMMA.16816.F32 R20, R8.reuse, R26, R20 ;  /* 0x0000001a0814723c */ /* 0x048ff60000001814 */
        /* <DEDUP_REMOVED lines=31> */
[----:B------:R-:W-:Y:S02]  /*42000*/  IMAD.MOV.U32 R18, RZ, RZ, R3 ;  /* 0x000000ffff127224 */ /* 0x000fe400078e0003 */
[----:B------:R-:W-:Y:S01]  /*42010*/  IMAD.MOV.U32 R19, RZ, RZ, R2 ;  /* 0x000000ffff137224 */ /* 0x000fe200078e0002 */
        /* <DEDUP_REMOVED lines=16> */
[----:B------:R-:W2:Y:S01]  /*42120*/  LDL.LU.64 R22, [R1+0x2ba8] ;  /* 0x002ba80001167983 */ /* 0x000ea20000300a00 */
[C---:B----4-:R-:W-:Y:S02]  /*42130*/  HMMA.16816.F32 R16, R8.reuse, R18, R4 ;  /* 0x000000120810723c */ /* 0x050fe40000001804 */
[----:B------:R-:W-:Y:S02]  /*42140*/  STL.64 [R1+0x2a38], R24 ;  /* 0x002a381801007387 */ /* 0x000fe40000100a00 */
[----:B------:R-:W3:Y:S11]  /*42150*/  LDL.LU R20, [R1+0x4e0] ;  /* 0x0004e00001147983 */ /* 0x000ef60000300800 */
[----:B------:R-:W-:Y:S08]  /*42160*/  @!UPT UIADD3 URZ, URZ, URZ, URZ ;  /* 0x0000003f3f3ff290 */ /* 0x000ff0000fffe03f */
[----:B------:R-:W-:Y:S01]  /*42170*/  STL.64 [R1+0xd60], R16 ;  /* 0x000d601001007387 */ /* 0x000fe20000100a00 */
[----:B------:R-:W-:Y:S01]  /*42180*/  STL.64 [R1+0xd68], R18 ;  /* 0x000d681201007387 */ /* 0x000fe20000100a00 */
[----:B--2---:R-:W-:Y:S11]  /*42190*/  HMMA.16816.F32 R4, R8, R22, R12 ;  /* 0x000000160804723c */ /* 0x004ff6000000180c */
[----:B------:R-:W-:Y:S11]  /*421a0*/  @!UPT UIADD3 URZ, URZ, URZ, URZ ;  /* 0x0000003f3f3ff290 */ /* 0x000ff6000fffe03f */
[----:B------:R-:W-:Y:S01]  /*421b0*/  @!UPT UIADD3 URZ, URZ, URZ, URZ ;  /* 0x0000003f3f3ff290 */ /* 0x000fe2000fffe03f */
[----:B------:R-:W-:Y:S01]  /*421c0*/  STL.64 [R1+0xd50], R4 ;  /* 0x000d500401007387 */ /* 0x000fe20000100a00 */
[----:B------:R-:W-:Y:S02]  /*421d0*/  STL.64 [R1+0xd58], R6 ;  /* 0x000d580601007387 */ /* 0x000fe40000100a00 */
[----:B------:R-:W3:Y:S02]  /*421e0*/  LDL.LU R21, [R1+0x4e4] ;  /* 0x0004e40001157983 */ /* 0x000ee40000300800 */
[----:B------:R-:W2:Y:S01]  /*421f0*/  LDL.LU R22, [R1+0x4e8] ;  /* 0x0004e80001167983 */ /* 0x000ea20000300800 */
[----:B------:R-:W2:Y:S04]  /*42200*/  LDL.LU R23, [R1+0x4ec] ;  /* 0x0004ec0001177983 */ /* 0x000ea80000300800 */
[----:B--2---:R0:W-:Y:S01]  /*42210*/  STL.64 [R1+0x2b60], R22 ;  /* 0x002b601601007387 */ /* 0x0041e20000100a00 */
[----:B---3--:R-:W-:Y:S03]  /*42220*/  STL.64 [R1+0x2b58], R20 ;  /* 0x002b581401007387 */ /* 0x008fe60000100a00 */
[----:B0-----:R-:W2:Y:S04]  /*42230*/  LDL R22, [R1+0xf8] ;  /* 0x0000f80001167983 */ /* 0x001ea80000100800 */
[----:B------:R-:W2:Y:S04]  /*42240*/  LDL R23, [R1+0xfc] ;  /* 0x0000fc0001177983 */ /* 0x000ea80000100800 */
[----:B--2---:R0:W-:Y:S01]  /*42250*/  STL.64 [R1+0x2b70], R22 ;  /* 0x002b701601007387 */ /* 0x0041e20000100a00 */
[----:B------:R-:W2:Y:S02]  /*42260*/  LDL.64 R14, [R1+0x88] ;  /* 0x00008800010e7983 */ /* 0x000ea40000100a00 */
[----:B------:R-:W-:Y:S01]  /*42270*/  IMAD.MOV.U32 R7, RZ, RZ, R28 ;  /* 0x000000ffff077224 */ /* 0x000fe200078e001c */
[----:B--2---:R-:W-:Y:S01]  /*42280*/  STL.64 [R1+0x2b20], R14 ;  /* 0x002b200e01007387 */ /* 0x004fe20000100a00 */
[----:B------:R-:W2:Y:S02]  /*42290*/  LDL R6, [R1+0x78] ;  /* 0x0000780001067983 */ /* 0x000ea40000100800 */
[----:B------:R-:W3:Y:S02]  /*422a0*/  LDL.LU R28, [R1+0x2ba0] ;  /* 0x002ba000011c7983 */ /* 0x000ee40000300800 */
[----:B0-----:R-:W4:Y:S01]  /*422b0*/  LDL R22, [R1+0x108] ;  /* 0x0001080001167983 */ /* 0x001f220000100800 */
[----:B------:R-:W4:Y:S04]  /*422c0*/  LDL R23, [R1+0x10c] ;  /* 0x00010c0001177983 */ /* 0x000f280000100800 */
[----:B----4-:R-:W-:Y:S01]  /*422d0*/  STL.64 [R1+0x2b88], R22 ;  /* 0x002b881601007387 */ /* 0x010fe20000100a00 */
[----:B--2---:R0:W-:Y:S03]  /*422e0*/  STL.64 [R1+0x2b28], R6 ;  /* 0x002b280601007387 */ /* 0x0041e60000100a00 */
[----:B0-----:R-:W2:Y:S04]  /*422f0*/  LDL.64 R6, [R1+0xa8] ;  /* 0x0000a80001067983 */ /* 0x001ea80000100a00 */
[----:B--2---:R0:W-:Y:S01]  /*42300*/  STL.64 [R1+0x2b30], R6 ;  /* 0x002b300601007387 */ /* 0x0041e20000100a00 */
[----:B------:R-:W2:Y:S02]  /*42310*/  LDL R18, [R1+0x98] ;  /* 0x0000980001127983 */ /* 0x000ea40000100800 */
[----:B------:R-:W2:Y:S02]  /*42320*/  LDL R19, [R1+0x9c] ;  /* 0x00009c0001137983 */ /* 0x000ea40000100800 */
[----:B------:R-:W4:Y:S01]  /*42330*/  LDL R22, [R1+0x118] ;  /* 0x0001180001167983 */ /* 0x000f220000100800 */
[----:B------:R-:W4:Y:S04]  /*42340*/  LDL R23, [R1+0x11c] ;  /* 0x00011c0001177983 */ /* 0x000f280000100800 */
[----:B--2---:R-:W-:Y:S01]  /*42350*/  STL.64 [R1+0x2b38], R18 ;  /* 0x002b381201007387 */ /* 0x004fe20000100a00 */
[----:B0-----:R-:W2:Y:S02]  /*42360*/  LDL R6, [R1+0xb8] ;  /* 0x0000b80001067983 */ /* 0x001ea40000100800 */
[----:B---3--:R-:W-:-:S05]  /*42370*/  IMAD.MOV.U32 R7, RZ, RZ, R28 ;  /* 0x000000ffff077224 */ /* 0x008fca00078e001c */
[----:B--2---:R0:W-:Y:S04]  /*42380*/  STL.64 [R1+0x2b40], R6 ;  /* 0x002b400601007387 */ /* 0x0041e80000100a00 */
[----:B0-----:R-:W2:Y:S04]  /*42390*/  LDL.64 R6, [R1+0xc8] ;  /* 0x0000c80001067983 */ /* 0x001ea80000100a00 */
[----:B--2---:R0:W-:Y:S04]  /*423a0*/  STL.64 [R1+0x2b48], R6 ;  /* 0x002b480601007387 */ /* 0x0041e80000100a00 */
[----:B0-----:R-:W2:Y:S04]  /*423b0*/  LDL.64 R6, [R1+0xd8] ;  /* 0x0000d80001067983 */ /* 0x001ea80000100a00 */
[----:B--2---:R0:W-:Y:S04]  /*423c0*/  STL.64 [R1+0x2b50], R6 ;  /* 0x002b500601007387 */ /* 0x0041e80000100a00 */
[----:B0-----:R-:W2:Y:S04]  /*423d0*/  LDL.64 R6, [R1+0xe8] ;  /* 0x0000e80001067983 */ /* 0x001ea80000100a00 */
[----:B--2---:R0:W-:Y:S01]  /*423e0*/  STL.64 [R1+0x2b68], R6 ;  /* 0x002b680601007387 */ /* 0x0041e20000100a00 */
[----:B------:R-:W2:Y:S02]  /*423f0*/  LDL.LU R4, [R1+0x4f0] ;  /* 0x0004f00001047983 */ /* 0x000ea40000300800 */
[----:B------:R-:W2:Y:S01]  /*42400*/  LDL.LU R5, [R1+0x4f4] ;  /* 0x0004f40001057983 */ /* 0x000ea20000300800 */
[----:B0-----:R-:W3:Y:S01]  /*42410*/  LDL.LU R6, [R1+0x4f8] ;  /* 0x0004f80001067983 */ /* 0x001ee20000300800 */
[----:B------:R-:W3:Y:S03]  /*42420*/  LDL.LU R7, [R1+0x4fc] ;  /* 0x0004fc0001077983 */ /* 0x000ee60000300800 */
[----:B---3--:R-:W-:Y:S01]  /*42430*/  STL.64 [R1+0x2b80], R6 ;  /* 0x002b800601007387 */ /* 0x008fe20000100a00 */
[----:B--2---:R0:W-:Y:S03]  /*42440*/  STL.64 [R1+0x2b78], R4 ;  /* 0x002b780401007387 */ /* 0x0041e60000100a00 */
[----:B0-----:R-:W2:Y:S01]  /*42450*/  LDL.LU R4, [R1+0x500] ;  /* 0x0005000001047983 */ /* 0x001ea20000300800 */
[----:B------:R-:W2:Y:S02]  /*42460*/  LDL.LU R5, [R1+0x504] ;  /* 0x0005040001057983 */ /* 0x000ea40000300800 */
[----:B------:R-:W3:Y:S02]  /*42470*/  LDL.LU R6, [R1+0x508] ;  /* 0x0005080001067983 */ /* 0x000ee40000300800 */
[----:B------:R-:W3:Y:S02]  /*42480*/  LDL.LU R7, [R1+0x50c] ;  /* 0x00050c0001077983 */ /* 0x000ee40000300800 */
        /* <DEDUP_REMOVED lines=10> */
[----:B------:R-:W3:Y:S01]  /*42530*/  LDL.LU R12, [R1+0x490] ;  /* 0x00049000010c7983 */ /* 0x000ee20000300800 */
[----:B------:R-:W3:Y:S02]  /*42540*/  LDL.LU R13, [R1+0x494] ;  /* 0x00049400010d7983 */ /* 0x000ee40000300800 */
[----:B------:R-:W3:Y:S02]  /*42550*/  LDL.LU R14, [R1+0x498] ;  /* 0x00049800010e7983 */ /* 0x000ee40000300800 */
[----:B------:R-:W3:Y:S01]  /*42560*/  LDL.LU R15, [R1+0x49c] ;  /* 0x00049c00010f7983 */ /* 0x000ee20000300800 */
[----:B------:R-:W2:Y:S01]  /*42570*/  LDL.LU R24, [R1+0x470] ;  /* 0x0004700001187983 */ /* 0x000ea20000300800 */
[----:B------:R-:W2:Y:S02]  /*42580*/  LDL.LU R25, [R1+0x474] ;  /* 0x0004740001197983 */ /* 0x000ea40000300800 */
[----:B------:R-:W2:Y:S02]  /*42590*/  LDL.LU R26, [R1+0x478] ;  /* 0x00047800011a7983 */ /* 0x000ea40000300800 */
[----:B------:R-:W2:Y:S01]  /*425a0*/  LDL.LU R27, [R1+0x47c] ;  /* 0x00047c00011b7983 */ /* 0x000ea20000300800 */
[C---:B----4-:R-:W-:Y:S01]  /*425b0*/  HMMA.16816.F32 R20, R8.reuse, R22, R4 ;  /* 0x000000160814723c */ /* 0x050fe20000001804 */
[----:B------:R-:W4:Y:S01]  /*425c0*/  LDL.LU.64 R6, [R1+0x2b98] ;  /* 0x002b980001067983 */ /* 0x000f220000300a00 */
[----:B------:R-:W4:Y:S11]  /*425d0*/  LDL.LU.64 R4, [R1+0x2b90] ;  /* 0x002b900001047983 */ /* 0x000f360000300a00 */
[----:B------:R-:W-:Y:S10]  /*425e0*/  @!UPT UIADD3 URZ, URZ, URZ, URZ ;  /* 0x0000003f3f3ff290 */ /* 0x000ff4000fffe03f */
[----:B------:R-:W-:Y:S01]  /*425f0*/  STL.64 [R1+0xd40], R20 ;  /* 0x000d401401007387 */ /* 0x000fe20000100a00 */
[----:B------:R0:W-:Y:S03]  /*42600*/  STL.64 [R1+0xd48], R22 ;  /* 0x000d481601007387 */ /* 0x0001e60000100a00 */
[----:B0-----:R-:W4:Y:S02]  /*42610*/  LDL.LU.64 R22, [R1+0x2b88] ;  /* 0x002b880001167983 */ /* 0x001f240000300a00 */
[C---:B----4-:R-:W-:Y:S02]  /*42620*/  HMMA.16816.F32 R20, R8.reuse, R22, R4 ;  /* 0x000000160814723c */ /* 0x050fe40000001804 */
[----:B------:R-:W4:Y:S01]  /*42630*/  LDL.LU.64 R6, [R1+0x2b80] ;  /* 0x002b800001067983 */ /* 0x000f220000300a00 */
[----:B------:R-:W4:Y:S11]  /*42640*/  LDL.LU.64 R4, [R1+0x2b78] ;  /* 0x002b780001047983 */ /* 0x000f360000300a00 */
[----:B------:R-:W-:Y:S09]  /*42650*/  @!UPT UIADD3 URZ, URZ, URZ, URZ ;  /* 0x0000003f3f3ff290 */ /* 0x000ff2000fffe03f */
[----:B------:R-:W-:Y:S01]  /*42660*/  STL.64 [R1+0xd30], R20 ;  /* 0x000d301401007387 */ /* 0x000fe20000100a00 */
[----:B------:R0:W-:Y:S03]  /*42670*/  STL.64 [R1+0xd38], R22 ;  /* 0x000d381601007387 */ /* 0x0001e60000100a00 */
[----:B0-----:R-:W4:Y:S02]  /*42680*/  LDL.LU.64 R22, [R1+0x2b70] ;  /* 0x002b700001167983 */ /* 0x001f240000300a00 */
[C---:B----4-:R-:W-:Y:S02]  /*42690*/  HMMA.16816.F32 R20, R8.reuse, R22, R4 ;  /* 0x000000160814723c */ /* 0x050fe40000001804 */
[----:B------:R-:W4:Y:S11]  /*426a0*/  LDL.LU.64 R6, [R1+0x2b68] ;  /* 0x002b680001067983 */ /* 0x000f360000300a00 */
[----:B------:R-:W-:Y:S10]  /*426b0*/  @!UPT UIADD3 URZ, URZ, URZ, URZ ;  /* 0x0000003f3f3ff290 */ /* 0x000ff4000fffe03f */
[----:B------:R-:W-:Y:S01]  /*426c0*/  STL.64 [R1+0xd20], R20 ;  /* 0x000d201401007387 */ /* 0x000fe20000100a00 */
[----:B------:R0:W-:Y:S03]  /*426d0*/  STL.64 [R1+0xd28], R22 ;  /* 0x000d281601007387 */ /* 0x0001e60000100a00 */
[----:B0-----:R-:W4:Y:S01]  /*426e0*/  LDL.LU.64 R22, [R1+0x2b60] ;  /* 0x002b600001167983 */ /* 0x001f220000300a00 */
[----:B------:R-:W4:Y:S02]  /*426f0*/  LDL.LU.64 R20, [R1+0x2b58] ;  /* 0x002b580001147983 */ /* 0x000f240000300a00 */
[C---:B----4-:R-:W-:Y:S11]  /*42700*/  HMMA.16816.F32 R20, R8.reuse, R6, R20 ;  /* 0x000000060814723c */ /* 0x050ff60000001814 */
[----:B------:R-:W-:Y:S11]  /*42710*/  @!UPT UIADD3 URZ, URZ, URZ, URZ ;  /* 0x0000003f3f3ff290 */ /* 0x000ff6000fffe03f */
[----:B------:R-:W-:Y:S01]  /*42720*/  @!UPT UIADD3 URZ, URZ, URZ, URZ ;  /* 0x0000003f3f3ff290 */ /* 0x000fe2000fffe03f */
[----:B------:R0:W-:Y:S01]  /*42730*/  STL.64 [R1+0xd10], R20 ;  /* 0x000d101401007387 */ /* 0x0001e20000100a00 */
[----:B------:R-:W-:Y:S02]  /*42740*/  STL.64 [R1+0xd18], R22 ;  /* 0x000d181601007387 */ /* 0x000fe40000100a00 */
[----:B0-----:R-:W-:Y:S02]  /*42750*/  IMAD.MOV.U32 R20, RZ, RZ, R7 ;  /* 0x000000ffff147224 */ /* 0x001fe400078e0007 */
[----:B------:R-:W-:Y:S02]  /*42760*/  IMAD.MOV.U32 R21, RZ, RZ, R6 ;  /* 0x000000ffff157224 */ /* 0x000fe400078e0006 */
[----:B------:R-:W4:Y:S01]  /*42770*/  LDL.LU.64 R6, [R1+0x2b50] ;  /* 0x002b500001067983 */ /* 0x000f220000300a00 */
[----:B------:R0:W-:Y:S02]  /*42780*/  STL [R1+0x2964], R20 ;  /* 0x0029641401007387 */ /* 0x0001e40000100800 */
[----:B------:R1:W-:Y:S01]  /*42790*/  STL [R1+0x2960], R21 ;  /* 0x0029601501007387 */ /* 0x0003e20000100800 */
[----:B0-----:R-:W4:Y:S01]  /*427a0*/  LDL.LU R20, [R1+0x4d0] ;  /* 0x0004d00001147983 */ /* 0x001f220000300800 */
[----:B-1----:R-:W4:Y:S02]  /*427b0*/  LDL.LU R21, [R1+0x4d4] ;  /* 0x0004d40001157983 */ /* 0x002f240000300800 */
[----:B------:R-:W4:Y:S02]  /*427c0*/  LDL.LU R22, [R1+0x4d8] ;  /* 0x0004d80001167983 */ /* 0x000f240000300800 */
[----:B------:R-:W4:Y:S02]  /*427d0*/  LDL.LU R23, [R1+0x4dc] ;  /* 0x0004dc0001177983 */ /* 0x000f240000300800 */
[C---:B----4-:R-:W-:Y:S11]  /*427e0*/  HMMA.16816.F32 R20, R8.reuse, R6, R20 ;  /* 0x000000060814723c */ /* 0x050ff60000001814 */
[----:B------:R-:W-:Y:S11]  /*427f0*/  @!UPT UIADD3 URZ, URZ, URZ, URZ ;  /* 0x0000003f3f3ff290 */ /* 0x000ff6000fffe03f */
[----:B------:R-:W-:Y:S01]  /*42800*/  @!UPT UIADD3 URZ, URZ, URZ, URZ ;  /* 0x0000003f3f3ff290 */ /* 0x000fe2000fffe03f */
[----:B------:R-:W-:Y:S01]  /*42810*/  STL.64 [R1+0xd00], R20 ;  /* 0x000d001401007387 */ /* 0x000fe20000100a00 */
[----:B------:R0:W-:Y:S02]  /*42820*/  STL.64 [R1+0xd08], R22 ;  /* 0x000d081601007387 */ /* 0x0001e40000100a00 */
[----:B0-----:R-:W-:Y:S02]  /*42830*/  IMAD.MOV.U32 R22, RZ, RZ, R7 ;  /* 0x000000ffff167224 */ /* 0x001fe400078e0007 */
[----:B------:R-:W-:Y:S02]  /*42840*/  IMAD.MOV.U32 R23, RZ, RZ, R6 ;  /* 0x000000ffff177224 */ /* 0x000fe400078e0006 */
[----:B------:R-:W4:Y:S01]  /*42850*/  LDL.LU.64 R6, [R1+0x2b48] ;  /* 0x002b480001067983 */ /* 0x000f220000300a00 */
[----:B------:R0:W-:Y:S02]  /*42860*/  STL [R1+0x296c], R22 ;  /* 0x00296c1601007387 */ /* 0x0001e40000100800 */
[----:B------:R1:W-:Y:S02]  /*42870*/  STL [R1+0x2968], R23 ;  /* 0x0029681701007387 */ /* 0x0003e40000100800 */
[----:B------:R-:W4:Y:S01]  /*42880*/  LDL.LU R20, [R1+0x4c0] ;  /* 0x0004c00001147983 */ /* 0x000f220000300800 */
[----:B------:R-:W4:Y:S04]  /*42890*/  LDL.LU R21, [R1+0x4c4] ;  /* 0x0004c40001157983 */ /* 0x000f280000300800 */
[----:B0-----:R-:W4:Y:S01]  /*428a0*/  LDL.LU R22, [R1+0x4c8] ;  /* 0x0004c80001167983 */ /* 0x001f220000300800 */
[----:B-1----:R-:W4:Y:S02]  /*428b0*/  LDL.LU R23, [R1+0x4cc] ;  /* 0x0004cc0001177983 */ /* 0x002f240000300800 */
[C---:B----4-:R-:W-:Y:S01]  /*428c0*/  HMMA.16816.F32 R20, R8.reuse, R6, R20 ;  /* 0x000000060814723c */ /* 0x050fe20000001814 */
[----:B------:R-:W-:Y:S11]  /*428d0*/  IMAD.MOV.U32 R28, RZ, RZ, R7 ;  /* 0x000000ffff1c7224 */ /* 0x000ff600078e0007 */
[----:B------:R-:W-:Y:S11]  /*428e0*/  @!UPT UIADD3 URZ, URZ, URZ, URZ ;  /* 0x0000003f3f3ff290 */ /* 0x000ff6000fffe03f */
[----:B------:R0:W-:Y:S01]  /*428f0*/  STL.64 [R1+0xcf0], R20 ;  /* 0x000cf01401007387 */ /* 0x0001e20000100a00 */
[----:B------:R-:W-:Y:S02]  /*42900*/  STL.64 [R1+0xcf8], R22 ;  /* 0x000cf81601007387 */ /* 0x000fe40000100a00 */
[----:B0-----:R-:W-:Y:S02]  /*42910*/  IMAD.MOV.U32 R21, RZ, RZ, R6 ;  /* 0x000000ffff157224 */ /* 0x001fe400078e0006 */
[----:B------:R-:W2:Y:S01]  /*42920*/  LDL.LU.64 R6, [R1+0x2b40] ;  /* 0x002b400001067983 */ /* 0x000ea20000300a00 */
[----:B------:R-:W-:Y:S02]  /*42930*/  STL [R1+0x2974], R28 ;  /* 0x0029741c01007387 */ /* 0x000fe40000100800 */
[----:B------:R0:W-:Y:S02]  /*42940*/  STL [R1+0x2970], R21 ;  /* 0x0029701501007387 */ /* 0x0001e40000100800 */
[----:B------:R-:W4:Y:S01]  /*42950*/  LDL.LU R20, [R1+0x4a0] ;  /* 0x0004a00001147983 */ /* 0x000f220000300800 */
[----:B0-----:R-:W4:Y:S01]  /*42960*/  LDL.LU R21, [R1+0x4a4] ;  /* 0x0004a40001157983 */ /* 0x001f220000300800 */
[----:B------:R-:W4:Y:S02]  /*42970*/  LDL.LU R22, [R1+0x4a8] ;  /* 0x0004a80001167983 */ /* 0x000f240000300800 */
[----:B------:R-:W4:Y:S01]  /*42980*/  LDL.LU R23, [R1+0x4ac] ;  /* 0x0004ac0001177983 */ /* 0x000f220000300800 */
[C---:B--2---:R-:W-:Y:S01]  /*42990*/  HMMA.16816.F32 R4, R8.reuse, R6, R16 ;  /* 0x000000060804723c */ /* 0x044fe20000001810 */
[----:B------:R-:W3:Y:S11]  /*429a0*/  LDL.LU.64 R18, [R1+0x2b38] ;  /* 0x002b380001127983 */ /* 0x000ef60000300a00 */
[----:B------:R-:W-:Y:S11]  /*429b0*/  @!UPT UIADD3 URZ, URZ, URZ, URZ ;  /* 0x0000003f3f3ff290 */ /* 0x000ff6000fffe03f */
[----:B------:R-:W-:Y:S01]  /*429c0*/  STL.64 [R1+0xce0], R4 ;  /* 0x000ce00401007387 */ /* 0x000fe20000100a00 */
[----:B------:R0:W-:Y:S03]  /*429d0*/  STL.64 [R1+0xce8], R6 ;  /* 0x000ce80601007387 */ /* 0x0001e60000100a00 */
[----:B0-----:R-:W4:Y:S01]  /*429e0*/  LDL.LU.64 R6, [R1+0x2b30] ;  /* 0x002b300001067983 */ /* 0x001f220000300a00 */
[C---:B---3--:R-:W-:Y:S08]  /*429f0*/  HMMA.16816.F32 R16, R8.reuse, R18, R12 ;  /* 0x000000120810723c */ /* 0x048ff0000000180c */
[C---:B----4-:R-:W-:Y:S11]  /*42a00*/  HMMA.16816.F32 R20, R8.reuse, R6, R20 ;  /* 0x000000060814723c */ /* 0x050ff60000001814 */
[----:B------:R-:W-:Y:S11]  /*42a10*/  @!UPT UIADD3 URZ, URZ, URZ, URZ ;  /* 0x0000003f3f3ff290 */ /* 0x000ff6000fffe03f */
[----:B------:R-:W-:Y:S01]  /*42a20*/  @!UPT UIADD3 URZ, URZ, URZ, URZ ;  /* 0x0000003f3f3ff290 */ /* 0x000fe2000fffe03f */
[----:B------:R0:W-:Y:S01]  /*42a30*/  STL.64 [R1+0xcd0], R20 ;  /* 0x000cd01401007387 */ /* 0x0001e20000100a00 */
[----:B------:R1:W-:Y:S02]  /*42a40*/  STL.64 [R1+0xcd8], R22 ;  /* 0x000cd81601007387 */ /* 0x0003e40000100a00 */
[----:B0-----:R-:W-:Y:S02]  /*42a50*/  IMAD.MOV.U32 R20, RZ, RZ, R7 ;  /* 0x000000ffff147224 */ /* 0x001fe400078e0007 */
[----:B-1----:R-:W-:Y:S02]  /*42a60*/  IMAD.MOV.U32 R23, RZ, RZ, R6 ;  /* 0x000000ffff177224 */ /* 0x002fe400078e0006 */
[----:B------:R-:W2:Y:S01]  /*42a70*/  LDL.LU.64 R6, [R1+0x2b28] ;  /* 0x002b280001067983 */ /* 0x000ea20000300a00 */
[----:B------:R0:W-:Y:S02]  /*42a80*/  STL [R1+0x297c], R20 ;  /* 0x00297c1401007387 */ /* 0x0001e40000100800 */
[----:B------:R1:W-:Y:S01]  /*42a90*/  STL [R1+0x2978], R23 ;  /* 0x0029781701007387 */ /* 0x0003e20000100800 */
[----:B0-----:R-:W3:Y:S01]  /*42aa0*/  LDL.LU R20, [R1+0x480] ;  /* 0x0004800001147983 */ /* 0x001ee20000300800 */
[----:B------:R-:W3:Y:S02]  /*42ab0*/  LDL.LU R21, [R1+0x484] ;  /* 0x0004840001157983 */ /* 0x000ee40000300800 */
[----:B------:R-:W3:Y:S02]  /*42ac0*/  LDL.LU R22, [R1+0x488] ;  /* 0x0004880001167983 */ /* 0x000ee40000300800 */
[----:B-1----:R-:W3:Y:S01]  /*42ad0*/  LDL.LU R23, [R1+0x48c] ;  /* 0x00048c0001177983 */ /* 0x002ee20000300800 */
[----:B------:R-:W3:Y:S01]  /*42ae0*/  LDL.LU.64 R14, [R1+0x2b20] ;  /* 0x002b2000010e7983 */ /* 0x000ee20000300a00 */
[----:B------:R0:W-:Y:S02]  /*42af0*/  STL.64 [R1+0xcc0], R16 ;  /* 0x000cc01001007387 */ /* 0x0001e40000100a00 */
[----:B------:R-:W-:Y:S01]  /*42b00*/  STL.64 [R1+0xcc8], R18 ;  /* 0x000cc81201007387 */ /* 0x000fe20000100a00 */
[----:B0-----:R-:W4:Y:S01]  /*42b10*/  LDL.LU.64 R16, [R1+0x2b18] ;  /* 0x002b180001107983 */ /* 0x001f220000300a00 */
[C---:B--2---:R-:W-:Y:S08]  /*42b20*/  HMMA.16816.F32 R4, R8.reuse, R6, R24 ;  /* 0x000000060804723c */ /* 0x044ff00000001818 */
[----:B---3--:R-:W-:Y:S11]  /*42b30*/  HMMA.16816.F32 R20, R8, R14, R20 ;  /* 0x0000000e0814723c */ /* 0x008ff60000001814 */
[----:B------:R-:W-:Y:S11]  /*42b40*/  @!UPT UIADD3 URZ, URZ, URZ, URZ ;  /* 0x0000003f3f3ff290 */ /* 0x000ff6000fffe03f */
[----:B------:R-:W-:Y:S01]  /*42b50*/  @!UPT UIADD3 URZ, URZ, URZ, URZ ;  /* 0x0000003f3f3ff290 */ /* 0x000fe2000fffe03f */
[----:B------:R0:W-:Y:S01]  /*42b60*/  STL.64 [R1+0xcb0], R20 ;  /* 0x000cb01401007387 */ /* 0x0001e20000100a00 */
[----:B------:R1:W-:Y:S02]  /*42b70*/  STL.64 [R1+0xcb8], R22 ;  /* 0x000cb81601007387 */ /* 0x0003e40000100a00 */
[----:B0-----:R-:W-:Y:S02]  /*42b80*/  IMAD.MOV.U32 R21, RZ, RZ, R14 ;  /* 0x000000ffff157224 */ /* 0x001fe400078e000e */
[----:B-1----:R-:W-:Y:S01]  /*42b90*/  IMAD.MOV.U32 R22, RZ, RZ, R15 ;  /* 0x000000ffff167224 */ /* 0x002fe200078e000f */
[----:B------:R-:W2:Y:S01]  /*42ba0*/  LDL.LU R14, [R1+0x2b10] ;  /* 0x002b1000010e7983 */ /* 0x000ea20000300800 */
[----:B------:R-:W3:Y:S02]  /*42bb0*/  LDL.LU.64 R12, [R1+0x2b08] ;  /* 0x002b0800010c7983 */ /* 0x000ee40000300a00 */
[----:B------:R-:W-:Y:S01]  /*42bc0*/  STL [R1+0x2980], R21 ;  /* 0x0029801501007387 */ /* 0x000fe20000100800 */
[----:B------:R-:W-:Y:S01]  /*42bd0*/  STL [R1+0x2b00], R22 ;  /* 0x002b001601007387 */ /* 0x000fe20000100800 */
[----:B------:R-:W2:Y:S02]  /*42be0*/  LDL.LU R24, [R1+0x620] ;  /* 0x0006200001187983 */ /* 0x000ea40000300800 */
[----:B------:R-:W-:Y:S02]  /*42bf0*/  STL.64 [R1+0xca0], R4 ;  /* 0x000ca00401007387 */ /* 0x000fe40000100a00 */
[----:B------:R-:W-:Y:S01]  /*42c00*/  STL.64 [R1+0xca8], R6 ;  /* 0x000ca80601007387 */ /* 0x000fe20000100a00 */
[----:B------:R-:W2:Y:S01]  /*42c10*/  LDL.LU R25, [R1+0x624] ;  /* 0x0006240001197983 */ /* 0x000ea20000300800 */
        /* <DEDUP_REMOVED lines=8> */
[----:B------:R-:W2:Y:S04]  /*42ca0*/  LDL R18, [R1+0x48] ;  /* 0x0000480001127983 */ /* 0x000ea80000100800 */
[----:B------:R-:W2:Y:S01]  /*42cb0*/  LDL R19, [R1+0x4c] ;  /* 0x00004c0001137983 */ /* 0x000ea20000100800 */
[----:B------:R-:W3:Y:S02]  /*42cc0*/  LDL.LU R20, [R1+0x460] ;  /* 0x0004600001147983 */ /* 0x000ee40000300800 */
[----:B------:R-:W3:Y:S02]  /*42cd0*/  LDL.LU R21, [R1+0x464] ;  /* 0x0004640001157983 */ /* 0x000ee40000300800 */
[----:B------:R-:W3:Y:S01]  /*42ce0*/  LDL.LU R22, [R1+0x468] ;  /* 0x0004680001167983 */ /* 0x000ee20000300800 */
[----:B------:R-:W3:Y:S04]  /*42cf0*/  LDL.LU R23, [R1+0x46c] ;  /* 0x00046c0001177983 */ /* 0x000ee80000300800 */
[----:B--2---:R0:W-:Y:S01]  /*42d00*/  STL.64 [R1+0x2ae0], R18 ;  /* 0x002ae01201007387 */ /* 0x0041e20000100a00 */
[----:B----4-:R-:W-:Y:S03]  /*42d10*/  STL.64 [R1+0x2ad8], R16 ;  /* 0x002ad81001007387 */ /* 0x010fe60000100a00 */
[----:B0-----:R-:W2:Y:S04]  /*42d20*/  LDL.64 R18, [R1+0x58] ;  /* 0x0000580001127983 */ /* 0x001ea80000100a00 */
[----:B--2---:R0:W-:Y:S04]  /*42d30*/  STL.64 [R1+0x2af8], R18 ;  /* 0x002af81201007387 */ /* 0x0041e80000100a00 */
[----:B0-----:R-:W2:Y:S01]  /*42d40*/  LDL.64 R18, [R1+0x68] ;  /* 0x0000680001127983 */ /* 0x001ea20000100a00 */
[----:B------:R0:W-:Y:S02]  /*42d50*/  STL.64 [R1+0x2a58], R26 ;  /* 0x002a581a01007387 */ /* 0x0001e40000100a00 */
[----:B------:R-:W-:Y:S01]  /*42d60*/  STL.64 [R1+0x2a50], R24 ;  /* 0x002a501801007387 */ /* 0x000fe20000100a00 */
[----:B0-----:R-:W4:Y:S04]  /*42d70*/  LDL R26, [R1+0x1f8] ;  /* 0x0001f800011a7983 */ /* 0x001f280000100800 */
[----:B------:R-:W4:Y:S01]  /*42d80*/  LDL R27, [R1+0x1fc] ;  /* 0x0001fc00011b7983 */ /* 0x000f220000100800 */
[----:B---3--:R-:W-:-:S03]  /*42d90*/  IMAD.MOV.U32 R15, RZ, RZ, R12 ;  /* 0x000000ffff0f7224 */ /* 0x008fc600078e000c */
[----:B----4-:R0:W-:Y:S04]  /*42da0*/  STL.64 [R1+0x2a70], R26 ;  /* 0x002a701a01007387 */ /* 0x0101e80000100a00 */
[----:B0-----:R-:W3:Y:S01]  /*42db0*/  LDL R26, [R1+0x208] ;  /* 0x00020800011a7983 */ /* 0x001ee20000100800 */
[----:B------:R-:W-:Y:S02]  /*42dc0*/  IMAD.MOV.U32 R27, RZ, RZ, R14 ;  /* 0x000000ffff1b7224 */ /* 0x000fe400078e000e */
[----:B------:R-:W-:-:S03]  /*42dd0*/  IMAD.MOV.U32 R14, RZ, RZ, R13 ;  /* 0x000000ffff0e7224 */ /* 0x000fc600078e000d */
[----:B---3--:R-:W-:Y:S02]  /*42de0*/  STL.64 [R1+0x2a90], R26 ;  /* 0x002a901a01007387 */ /* 0x008fe40000100a00 */
[----:B------:R0:W-:Y:S02]  /*42df0*/  STL.64 [R1+0x2ab8], R14 ;  /* 0x002ab80e01007387 */ /* 0x0001e40000100a00 */
[----:B------:R-:W3:Y:S02]  /*42e00*/  LDL.LU R12, [R1+0x430] ;  /* 0x00043000010c7983 */ /* 0x000ee40000300800 */
[----:B------:R-:W3:Y:S01]  /*42e10*/  LDL.LU R13, [R1+0x434] ;  /* 0x00043400010d7983 */ /* 0x000ee20000300800 */
[----:B0-----:R-:W4:Y:S01]  /*42e20*/  LDL.LU R14, [R1+0x438] ;  /* 0x00043800010e7983 */ /* 0x001f220000300800 */
[----:B------:R-:W4:Y:S01]  /*42e30*/  LDL.LU R15, [R1+0x43c] ;  /* 0x00043c00010f7983 */ /* 0x000f220000300800 */
[----:B--2---:R-:W-:Y:S02]  /*42e40*/  HMMA.16816.F32 R20, R8, R18, R20 ;  /* 0x000000120814723c */ /* 0x004fe40000001814 */
[----:B----4-:R-:W-:Y:S01]  /*42e50*/  STL.64 [R1+0x2ad0], R14 ;  /* 0x002ad00e01007387 */ /* 0x010fe20000100a00 */
[----:B---3--:R0:W-:Y:S03]  /*42e60*/  STL.64 [R1+0x2ac8], R12 ;  /* 0x002ac80c01007387 */ /* 0x0081e60000100a00 */
[----:B0-----:R-:W2:Y:S01]  /*42e70*/  LDL.LU R12, [R1+0x440] ;  /* 0x00044000010c7983 */ /* 0x001ea20000300800 */
[----:B------:R-:W2:Y:S02]  /*42e80*/  LDL.LU R13, [R1+0x444] ;  /* 0x00044400010d7983 */ /* 0x000ea40000300800 */
[----:B------:R-:W3:Y:S02]  /*42e90*/  LDL.LU R14, [R1+0x448] ;  /* 0x00044800010e7983 */ /* 0x000ee40000300800 */
[----:B------:R-:W3:Y:S02]  /*42ea0*/  LDL.LU R15, [R1+0x44c] ;  /* 0x00044c00010f7983 */ /* 0x000ee40000300800 */
[----:B------:R-:W-:Y:S01]  /*42eb0*/  IMAD.MOV.U32 R28, RZ, RZ, R19 ;  /* 0x000000ffff1c7224 */ /* 0x000fe200078e0013 */
[----:B---3--:R-:W-:Y:S01]  /*42ec0*/  STL.64 [R1+0x2af0], R14 ;  /* 0x002af00e01007387 */ /* 0x008fe20000100a00 */
[----:B--2---:R0:W-:Y:S03]  /*42ed0*/  STL.64 [R1+0x2ae8], R12 ;  /* 0x002ae80c01007387 */ /* 0x0041e60000100a00 */
[----:B0-----:R-:W2:Y:S01]  /*42ee0*/  LDL.LU R12, [R1+0x450] ;  /* 0x00045000010c7983 */ /* 0x001ea20000300800 */
[----:B------:R-:W2:Y:S02]  /*42ef0*/  LDL.LU R13, [R1+0x454] ;  /* 0x00045400010d7983 */ /* 0x000ea40000300800 */
[----:B------:R-:W2:Y:S02]  /*42f00*/  LDL.LU R14, [R1+0x458] ;  /* 0x00045800010e7983 */ /* 0x000ea40000300800 */
[----:B------:R-:W2:Y:S01]  /*42f10*/  LDL.LU R15, [R1+0x45c] ;  /* 0x00045c00010f7983 */ /* 0x000ea20000300800 */
[----:B------:R-:W3:Y:S04]  /*42f20*/  LDL R6, [R1+0x28] ;  /* 0x0000280001067983 */ /* 0x000ee80000100800 */
[----:B------:R-:W3:Y:S01]  /*42f30*/  LDL R7, [R1+0x2c] ;  /* 0x00002c0001077983 */ /* 0x000ee20000100800 */
[----:B------:R-:W4:Y:S02]  /*42f40*/  LDL.LU R24, [R1+0x15e0] ;  /* 0x0015e00001187983 */ /* 0x000f240000300800 */
[----:B------:R-:W4:Y:S02]  /*42f50*/  LDL.LU R25, [R1+0x15e4] ;  /* 0x0015e40001197983 */ /* 0x000f240000300800 */
[----:B------:R-:W4:Y:S01]  /*42f60*/  LDL.LU R26, [R1+0x15e8] ;  /* 0x0015e800011a7983 */ /* 0x000f220000300800 */
[----:B------:R-:W4:Y:S01]  /*42f70*/  LDL.LU R27, [R1+0x15ec] ;  /* 0x0015ec00011b7983 */ /* 0x000f220000300800 */
[----:B------:R-:W-:Y:S02]  /*42f80*/  STL.64 [R1+0xc90], R20 ;  /* 0x000c901401007387 */ /* 0x000fe40000100a00 */
[----:B------:R0:W-:Y:S02]  /*42f90*/  STL.64 [R1+0xc98], R22 ;  /* 0x000c981601007387 */ /* 0x0001e40000100a00 */
[----:B0-----:R-:W2:Y:S01]  /*42fa0*/  LDL.LU R22, [R1+0x2b00] ;  /* 0x002b000001167983 */ /* 0x001ea20000300800 */
[----:B------:R-:W-:-:S02]  /*42fb0*/  IMAD.MOV.U32 R23, RZ, RZ, R18 ;  /* 0x000000ffff177224 */ /* 0x000fc400078e0012 */
[----:B------:R-:W2:Y:S02]  /*42fc0*/  LDL.LU.64 R18, [R1+0x2af8] ;  /* 0x002af80001127983 */ /* 0x000ea40000300a00 */
[----:B--2---:R-:W-:Y:S01]  /*42fd0*/  HMMA.16816.F32 R12, R8, R18, R12 ;  /* 0x00000012080c723c */ /* 0x004fe2000000180c */
        /* <DEDUP_REMOVED lines=8> */
[----:B------:R-:W2:Y:S01]  /*43060*/  LDL.LU.64 R16, [R1+0x2ad8] ;  /* 0x002ad80001107983 */ /* 0x000ea20000300a00 */
[----:B------:R2:W-:Y:S01]  /*43070*/  STL.64 [R1+0x2990], R22 ;  /* 0x0029901601007387 */ /* 0x0005e20000100a00 */
[----:B------:R-:W-:Y:S02]  /*43080*/  STL.64 [R1+0x2988], R20 ;  /* 0x0029881401007387 */ /* 0x000fe40000100a00 */
[----:B--2---:R-:W-:-:S02]  /*43090*/  IMAD.MOV.U32 R22, RZ, RZ, R17 ;  /* 0x000000ffff167224 */ /* 0x004fc400078e0011 */
[----:B------:R-:W-:Y:S02]  /*430a0*/  IMAD.MOV.U32 R23, RZ, RZ, R16 ;  /* 0x000000ffff177224 */ /* 0x000fe400078e0010 */
[C---:B------:R-:W-:Y:S01]  /*430b0*/  HMMA.16816.F32 R16, R8.reuse, R18, R12 ;  /* 0x000000120810723c */ /* 0x040fe2000000180c */
        /* <DEDUP_REMOVED lines=12> */
[----:B0-----:R-:W4:Y:S01]  /*43180*/  LDL.LU.64 R14, [R1+0x2ab8] ;  /* 0x002ab800010e7983 */ /* 0x001f220000300a00 */
[----:B------:R-:W3:Y:S02]  /*43190*/  LDL.LU.64 R18, [R1+0x2ab0] ;  /* 0x002ab00001127983 */ /* 0x000ee40000300a00 */
[----:B------:R-:W3:Y:S02]  /*431a0*/  LDL.LU.64 R16, [R1+0x2aa8] ;  /* 0x002aa80001107983 */ /* 0x000ee40000300a00 */
[----:B------:R-:W-:Y:S01]  /*431b0*/  STL.64 [R1+0x2a68], R22 ;  /* 0x002a681601007387 */ /* 0x000fe20000100a00 */
[----:B------:R0:W-:Y:S04]  /*431c0*/  STL.64 [R1+0x2a60], R20 ;  /* 0x002a601401007387 */ /* 0x0001e80000100a00 */
[----:B0-----:R-:W2:Y:S01]  /*431d0*/  LDL.LU R20, [R1+0x640] ;  /* 0x0006400001147983 */ /* 0x001ea20000300800 */
[----:B------:R-:W2:Y:S02]  /*431e0*/  LDL.LU R21, [R1+0x644] ;  /* 0x0006440001157983 */ /* 0x000ea40000300800 */
[----:B------:R-:W2:Y:S02]  /*431f0*/  LDL.LU R22, [R1+0x648] ;  /* 0x0006480001167983 */ /* 0x000ea40000300800 */
[----:B------:R-:W2:Y:S01]  /*43200*/  LDL.LU R23, [R1+0x64c] ;  /* 0x00064c0001177983 */ /* 0x000ea20000300800 */
[----:B---3--:R-:W-:Y:S01]  /*43210*/  HMMA.16816.F32 R16, R8, R6, R16 ;  /* 0x000000060810723c */ /* 0x008fe20000001810 */
[----:B--2---:R-:W-:Y:S01]  /*43220*/  STL.64 [R1+0x2a80], R22 ;  /* 0x002a801601007387 */ /* 0x004fe20000100a00 */
[----:B------:R0:W-:Y:S03]  /*43230*/  STL.64 [R1+0x2a78], R20 ;  /* 0x002a781401007387 */ /* 0x0001e60000100a00 */
[----:B0-----:R-:W2:Y:S01]  /*43240*/  LDL.LU R20, [R1+0x1420] ;  /* 0x0014200001147983 */ /* 0x001ea20000300800 */
[----:B------:R-:W2:Y:S02]  /*43250*/  LDL.LU R21, [R1+0x1424] ;  /* 0x0014240001157983 */ /* 0x000ea40000300800 */
[----:B------:R-:W2:Y:S02]  /*43260*/  LDL.LU R22, [R1+0x1428] ;  /* 0x0014280001167983 */ /* 0x000ea40000300800 */
[----:B------:R-:W2:Y:S01]  /*43270*/  LDL.LU R23, [R1+0x142c] ;  /* 0x00142c0001177983 */ /* 0x000ea20000300800 */
[----:B------:R-:W4:Y:S01]  /*43280*/  LDL.LU.64 R6, [R1+0x2aa0] ;  /* 0x002aa00001067983 */ /* 0x000f220000300a00 */
[----:B------:R-:W4:Y:S02]  /*43290*/  LDL.LU.64 R4, [R1+0x2a98] ;  /* 0x002a980001047983 */ /* 0x000f240000300a00 */
[----:B------:R-:W3:Y:S09]  /*432a0*/  LDL.64 R10, [R1+0x1d8] ;  /* 0x0001d800010a7983 */ /* 0x000ef20000100a00 */
[----:B------:R0:W-:Y:S01]  /*432b0*/  STL.64 [R1+0xc50], R16 ;  /* 0x000c501001007387 */ /* 0x0001e20000100a00 */
[----:B------:R1:W-:Y:S04]  /*432c0*/  STL.64 [R1+0xc58], R18 ;  /* 0x000c581201007387 */ /* 0x0003e80000100a00 */
[----:B0-----:R-:W2:Y:S01]  /*432d0*/  LDL.LU R16, [R1+0x610] ;  /* 0x0006100001107983 */ /* 0x001ea20000300800 */
[----:B------:R-:W2:Y:S02]  /*432e0*/  LDL.LU R17, [R1+0x614] ;  /* 0x0006140001117983 */ /* 0x000ea40000300800 */
[----:B-1----:R-:W2:Y:S02]  /*432f0*/  LDL.LU R18, [R1+0x618] ;  /* 0x0006180001127983 */ /* 0x002ea40000300800 */
[----:B------:R-:W2:Y:S01]  /*43300*/  LDL.LU R19, [R1+0x61c] ;  /* 0x00061c0001137983 */ /* 0x000ea20000300800 */
[C---:B----4-:R-:W-:Y:S01]  /*43310*/  HMMA.16816.F32 R12, R4.reuse, R14, R24 ;  /* 0x0000000e040c723c */ /* 0x050fe20000001818 */
[----:B------:R-:W2:Y:S11]  /*43320*/  LDL.LU.64 R26, [R1+0x2a90] ;  /* 0x002a9000011a7983 */ /* 0x000eb60000300a00 */
[----:B------:R-:W-:Y:S11]  /*43330*/  @!UPT UIADD3 URZ, URZ, URZ, URZ ;  /* 0x0000003f3f3ff290 */ /* 0x000ff6000fffe03f */
[----:B------:R-:W-:Y:S01]  /*43340*/  STL.64 [R1+0x660], R12 ;  /* 0x0006600c01007387 */ /* 0x000fe20000100a00 */
[----:B------:R0:W-:Y:S03]  /*43350*/  STL.64 [R1+0x668], R14 ;  /* 0x0006680e01007387 */ /* 0x0001e60000100a00 */
[----:B0-----:R-:W4:Y:S01]  /*43360*/  LDL.LU R15, [R1+0x2a88] ;  /* 0x002a8800010f7983 */ /* 0x001f220000300800 */
[----:B------:R-:W-:Y:S01]  /*43370*/  STL [R1+0x208c], R12 ;  /* 0x00208c0c01007387 */ /* 0x000fe20000100800 */
[----:B--2---:R-:W-:Y:S02]  /*43380*/  HMMA.16816.F32 R24, R4, R26, R20 ;  /* 0x0000001a0418723c */ /* 0x004fe40000001814 */
[----:B------:R-:W2:Y:S01]  /*43390*/  LDL.LU.64 R22, [R1+0x2a80] ;  /* 0x002a800001167983 */ /* 0x000ea20000300a00 */
[----:B------:R-:W2:Y:S11]  /*433a0*/  LDL.LU.64 R20, [R1+0x2a78] ;  /* 0x002a780001147983 */ /* 0x000eb60000300a00 */
[----:B------:R-:W-:Y:S09]  /*433b0*/  @!UPT UIADD3 URZ, URZ, URZ, URZ ;  /* 0x0000003f3f3ff290 */ /* 0x000ff2000fffe03f */
[----:B------:R-:W-:Y:S01]  /*433c0*/  STL.64 [R1+0x650], R24 ;  /* 0x0006501801007387 */ /* 0x000fe20000100a00 */
[----:B------:R0:W-:Y:S03]  /*433d0*/  STL.64 [R1+0x658], R26 ;  /* 0x0006581a01007387 */ /* 0x0001e60000100a00 */
[----:B0-----:R-:W2:Y:S01]  /*433e0*/  LDL.LU.64 R26, [R1+0x2a70] ;  /* 0x002a7000011a7983 */ /* 0x001ea20000300a00 */
[----:B------:R-:W-:-:S05]  /*433f0*/  IMAD.MOV.U32 R13, RZ, RZ, R24 ;  /* 0x000000ffff0d7224 */ /* 0x000fca00078e0018 */
[----:B------:R-:W-:Y:S01]  /*43400*/  STL [R1+0x2090], R13 ;  /* 0x0020900d01007387 */ /* 0x000fe20000100800 */
[----:B--2---:R-:W-:Y:S03]  /*43410*/  HMMA.16816.F32 R24, R4, R26, R20 ;  /* 0x0000001a0418723c */ /* 0x004fe60000001814 */
[----:B------:R-:W2:Y:S01]  /*43420*/  LDL.LU.64 R22, [R1+0x2a68] ;  /* 0x002a680001167983 */ /* 0x000ea20000300a00 */
[----:B------:R-:W2:Y:S11]  /*43430*/  LDL.LU.64 R20, [R1+0x2a60] ;  /* 0x002a600001147983 */ /* 0x000eb60000300a00 */
[----:B------:R-:W-:Y:S08]  /*43440*/  @!UPT UIADD3 URZ, URZ, URZ, URZ ;  /* 0x0000003f3f3ff290 */ /* 0x000ff0000fffe03f */
[----:B------:R-:W-:Y:S01]  /*43450*/  STL.64 [R1+0x640], R24 ;  /* 0x0006401801007387 */ /* 0x000fe20000100a00 */
[----:B------:R0:W-:Y:S02]  /*43460*/  STL.64 [R1+0x648], R26 ;  /* 0x0006481a01007387 */ /* 0x0001e40000100a00 */
[----:B------:R-:W-:Y:S01]  /*43470*/  IMAD.MOV.U32 R14, RZ, RZ, R24 ;  /* 0x000000ffff0e7224 */ /* 0x000fe200078e0018 */
[----:B0-----:R-:W4:Y:S01]  /*43480*/  LDL.LU.64 R26, [R1+0x2a58] ;  /* 0x002a5800011a7983 */ /* 0x001f220000300a00 */
[----:B------:R-:W4:Y:S03]  /*43490*/  LDL.LU.64 R24, [R1+0x2a50] ;  /* 0x002a500001187983 */ /* 0x000f260000300a00 */
[----:B------:R0:W-:Y:S02]  /*434a0*/  STL [R1+0x2094], R14 ;  /* 0x0020940e01007387 */ /* 0x0001e40000100800 */
[----:B0-----:R-:W-:-:S07]  /*434b0*/  IMAD.MOV.U32 R14, RZ, RZ, R29 ;  /* 0x000000ffff0e7224 */ /* 0x001fce00078e001d */
[C---:B----4-:R-:W-:Y:S01]  /*434c0*/  HMMA.16816.F32 R12, R4.reuse, R14, R24 ;  /* 0x0000000e040c723c */ /* 0x050fe20000001818 */
[----:B------:R-:W4:Y:S01]  /*434d0*/  LDL.LU.64 R26, [R1+0x2a48] ;  /* 0x002a4800011a7983 */ /* 0x000f220000300a00 */
[----:B------:R-:W4:Y:S11]  /*434e0*/  LDL.LU.64 R24, [R1+0x2a40] ;  /* 0x002a400001187983 */ /* 0x000f360000300a00 */
[----:B------:R-:W-:Y:S10]  /*434f0*/  @!UPT UIADD3 URZ, URZ, URZ, URZ ;  /* 0x0000003f3f3ff290 */ /* 0x000ff4000fffe03f */
[----:B------:R-:W-:Y:S01]  /*43500*/  STL.64 [R1+0x630], R12 ;  /* 0x0006300c01007387 */ /* 0x000fe20000100a00 */
[----:B------:R0:W-:Y:S02]  /*43510*/  STL.64 [R1+0x638], R14 ;  /* 0x0006380e01007387 */ /* 0x0001e40000100a00 */
[----:B0-----:R-:W-:Y:S02]  /*43520*/  IMAD.MOV.U32 R15, RZ, RZ, R12 ;  /* 0x000000ffff0f7224 */ /* 0x001fe400078e000c */
[----:B--2---:R-:W-:Y:S02]  /*43530*/  IMAD.MOV.U32 R14, RZ, RZ, R21 ;  /* 0x000000ffff0e7224 */ /* 0x004fe400078e0015 */
[----:B---3--:R-:W-:Y:S02]  /*43540*/  IMAD.MOV.U32 R13, RZ, RZ, R10 ;  /* 0x000000ffff0d7224 */ /* 0x008fe400078e000a */
[----:B------:R-:W-:Y:S01]  /*43550*/  IMAD.MOV.U32 R12, RZ, RZ, R11 ;  /* 0x000000ffff0c7224 */ /* 0x000fe200078e000b */
[----:B------:R0:W-:Y:S02]  /*43560*/  STL [R1+0x2098], R15 ;  /* 0x0020980f01007387 */ /* 0x0001e40000100800 */
[----:B0-----:R-:W-:Y:S01]  /*43570*/  IMAD.MOV.U32 R15, RZ, RZ, R20 ;  /* 0x000000ffff0f7224 */ /* 0x001fe200078e0014 */
[C---:B----4-:R-:W-:Y:S08]  /*43580*/  HMMA.16816.F32 R24, R4.reuse, R10, R24 ;  /* 0x0000000a0418723c */ /* 0x050ff00000001818 */
[----:B------:R-:W-:Y:S11]  /*43590*/  HMMA.16816.F32 R8, R4, R22, R16 ;  /* 0x000000160408723c */ /* 0x000ff60000001810 */
[----:B------:R-:W-:Y:S04]  /*435a0*/  @!UPT UIADD3 URZ, URZ, URZ, URZ ;  /* 0x0000003f3f3ff290 */ /* 0x000fe8000fffe03f */
[----:B------:R0:W-:Y:S01]  /*435b0*/  STL.64 [R1+0x620], R24 ;  /* 0x0006201801007387 */ /* 0x0001e20000100a00 */
[----:B------:R-:W-:Y:S03]  /*435c0*/  STL.64 [R1+0x628], R26 ;  /* 0x0006281a01007387 */ /* 0x000fe60000100a00 */
[----:B0-----:R-:W2:Y:S01]  /*435d0*/  LDL.LU.64 R24, [R1+0x2a38] ;  /* 0x002a380001187983 */ /* 0x001ea20000300a00 */
[----:B------:R-:W-:Y:S02]  /*435e0*/  STL.64 [R1+0x2878], R14 ;  /* 0x0028780e01007387 */ /* 0x000fe40000100a00 */
[----:B------:R-:W-:Y:S02]  /*435f0*/  STL.64 [R1+0x2870], R12 ;  /* 0x0028700c01007387 */ /* 0x000fe40000100a00 */
[----:B------:R-:W3:Y:S02]  /*43600*/  LDL.64 R22, [R1+0x138] ;  /* 0x0001380001167983 */ /* 0x000ee40000100a00 */
[----:B---3--:R2:W-:Y:S01]  /*43610*/  STL.64 [R1+0x29a0], R22 ;  /* 0x0029a01601007387 */ /* 0x0085e20000100a00 */
[----:B------:R-:W-:Y:S02]  /*43620*/  STL.64 [R1+0x610], R8 ;  /* 0x0006100801007387 */ /* 0x000fe40000100a00 */
[----:B------:R-:W-:Y:S02]  /*43630*/  STL.64 [R1+0x618], R10 ;  /* 0x0006180a01007387 */ /* 0x000fe40000100a00 */
[----:B--2---:R-:W-:-:S02]  /*43640*/  IMAD.MOV.U32 R22, RZ, RZ, R25 ;  /* 0x000000ffff167224 */ /* 0x004fc400078e0019 */
[----:B------:R-:W-:-:S05]  /*43650*/  IMAD.MOV.U32 R23, RZ, RZ, R24 ;  /* 0x000000ffff177224 */ /* 0x000fca00078e0018 */
[----:B------:R-:W-:Y:S01]  /*43660*/  STL.64 [R1+0x29b8], R22 ;  /* 0x0029b81601007387 */ /* 0x000fe20000100a00 */
[----:B------:R-:W2:Y:S03]  /*43670*/  LDL.64 R14, [R1+0x118] ;  /* 0x00011800010e7983 */ /* 0x000ea60000100a00 */
[----:B--2---:R0:W-:Y:S01]  /*43680*/  STL.64 [R1+0x2998], R14 ;  /* 0x0029980e01007387 */ /* 0x0041e20000100a00 */
[----:B------:R-:W2:Y:S02]  /*43690*/  LDL.LU R12, [R1+0x1360] ;  /* 0x00136000010c7983 */ /* 0x000ea40000300800 */
[----:B------:R-:W2:Y:S01]  /*436a0*/  LDL.LU R13, [R1+0x1364] ;  /* 0x00136400010d7983 */ /* 0x000ea20000300800 */
[----:B0-----:R-:W3:Y:S01]  /*436b0*/  LDL.LU R14, [R1+0x1368] ;  /* 0x00136800010e7983 */ /* 0x001ee20000300800 */
        /* <DEDUP_REMOVED lines=10> */
[----:B------:R-:W4:Y:S04]  /*43760*/  LDL.64 R22, [R1+0x168] ;  /* 0x0001680001167983 */ /* 0x000f280000100a00 */
[----:B----4-:R0:W-:Y:S04]  /*43770*/  STL.64 [R1+0x29e8], R22 ;  /* 0x0029e81601007387 */ /* 0x0101e80000100a00 */
[----:B0-----:R-:W4:Y:S04]  /*43780*/  LDL.64 R22, [R1+0x178] ;  /* 0x0001780001167983 */ /* 0x001f280000100a00 */
[----:B----4-:R-:W-:Y:S01]  /*43790*/  STL.64 [R1+0x2a00], R22 ;  /* 0x002a001601007387 */ /* 0x010fe20000100a00 */
[----:B---3--:R-:W-:Y:S02]  /*437a0*/  STL.64 [R1+0x29c8], R14 ;  /* 0x0029c80e01007387 */ /* 0x008fe40000100a00 */
[----:B--2---:R0:W-:Y:S02]  /*437b0*/  STL.64 [R1+0x29c0], R12 ;  /* 0x0029c00c01007387 */ /* 0x0041e40000100a00 */
[----:B0-----:R-:W2:Y:S01]  /*437c0*/  LDL.LU R12, [R1+0x1380] ;  /* 0x00138000010c7983 */ /* 0x001ea20000300800 */
[----:B------:R-:W2:Y:S02]  /*437d0*/  LDL.LU R13, [R1+0x1384] ;  /* 0x00138400010d7983 */ /* 0x000ea40000300800 */
[----:B------:R-:W3:Y:S02]  /*437e0*/  LDL.LU R14, [R1+0x1388] ;  /* 0x00138800010e7983 */ /* 0x000ee40000300800 */
[----:B------:R-:W3:Y:S01]  /*437f0*/  LDL.LU R15, [R1+0x138c] ;  /* 0x00138c00010f7983 */ /* 0x000ee20000300800 */
[----:B------:R-:W4:Y:S01]  /*43800*/  LDL.LU R16, [R1+0x600] ;  /* 0x0006000001107983 */ /* 0x000f220000300800 */
[----:B------:R-:W4:Y:S02]  /*43810*/  LDL.LU R17, [R1+0x604] ;  /* 0x0006040001117983 */ /* 0x000f240000300800 */
[----:B------:R-:W4:Y:S02]  /*43820*/  LDL.LU R18, [R1+0x608] ;  /* 0x0006080001127983 */ /* 0x000f240000300800 */
[----:B------:R-:W4:Y:S01]  /*43830*/  LDL.LU R19, [R1+0x60c] ;  /* 0x00060c0001137983 */ /* 0x000f220000300800 */
[----:B------:R-:W2:Y:S04]  /*43840*/  LDL.64 R22, [R1+0x188] ;  /* 0x0001880001167983 */ /* 0x000ea80000100a00 */
[----:B------:R-:W4:Y:S04]  /*43850*/  LDL.64 R10, [R1+0x1b8] ;  /* 0x0001b800010a7983 */ /* 0x000f280000100a00 */
[----:B------:R-:W3:Y:S04]  /*43860*/  LDL.64 R26, [R1+0x1a8] ;  /* 0x0001a800011a7983 */ /* 0x000ee80000100a00 */
[----:B--2---:R0:W-:Y:S01]  /*43870*/  STL.64 [R1+0x2a18], R22 ;  /* 0x002a181601007387 */ /* 0x0041e20000100a00 */
        /* <DEDUP_REMOVED lines=9> */
[----:B------:R-:W2:Y:S01]  /*43910*/  LDL.LU R23, [R1+0x5fc] ;  /* 0x0005fc0001177983 */ /* 0x000ea20000300800 */
[----:B---3--:R-:W-:Y:S01]  /*43920*/  STL.64 [R1+0x29e0], R14 ;  /* 0x0029e00e01007387 */ /* 0x008fe20000100a00 */
[----:B------:R0:W-:Y:S03]  /*43930*/  STL.64 [R1+0x29d8], R12 ;  /* 0x0029d80c01007387 */ /* 0x0001e60000100a00 */
[----:B0-----:R-:W3:Y:S01]  /*43940*/  LDL.LU R12, [R1+0x5b0] ;  /* 0x0005b000010c7983 */ /* 0x001ee20000300800 */
[----:B------:R-:W3:Y:S02]  /*43950*/  LDL.LU R13, [R1+0x5b4] ;  /* 0x0005b400010d7983 */ /* 0x000ee40000300800 */
[----:B------:R-:W2:Y:S02]  /*43960*/  LDL.LU R14, [R1+0x5b8] ;  /* 0x0005b800010e7983 */ /* 0x000ea40000300800 */
[----:B------:R-:W2:Y:S01]  /*43970*/  LDL.LU R15, [R1+0x5bc] ;  /* 0x0005bc00010f7983 */ /* 0x000ea20000300800 */
[C---:B----4-:R-:W-:Y:S01]  /*43980*/  HMMA.16816.F32 R16, R4.reuse, R10, R16 ;  /* 0x0000000a0410723c */ /* 0x050fe20000001810 */
[----:B--2---:R-:W-:Y:S01]  /*43990*/  STL.64 [R1+0x29f8], R14 ;  /* 0x0029f80e01007387 */ /* 0x004fe20000100a00 */
[----:B---3--:R0:W-:Y:S03]  /*439a0*/  STL.64 [R1+0x29f0], R12 ;  /* 0x0029f00c01007387 */ /* 0x0081e60000100a00 */
[----:B0-----:R-:W2:Y:S01]  /*439b0*/  LDL.LU R12, [R1+0x5c0] ;  /* 0x0005c000010c7983 */ /* 0x001ea20000300800 */
[----:B------:R-:W2:Y:S02]  /*439c0*/  LDL.LU R13, [R1+0x5c4] ;  /* 0x0005c400010d7983 */ /* 0x000ea40000300800 */
[----:B------:R-:W3:Y:S02]  /*439d0*/  LDL.LU R14, [R1+0x5c8] ;  /* 0x0005c800010e7983 */ /* 0x000ee40000300800 */
[----:B------:R-:W3:Y:S01]  /*439e0*/  LDL.LU R15, [R1+0x5cc] ;  /* 0x0005cc00010f7983 */ /* 0x000ee20000300800 */
[----:B------:R-:W-:Y:S01]  /*439f0*/  HMMA.16816.F32 R20, R4, R26, R20 ;  /* 0x0000001a0414723c */ /* 0x000fe20000001814 */
[----:B------:R-:W-:Y:S01]  /*43a00*/  IMAD.MOV.U32 R3, RZ, RZ, R27 ;  /* 0x000000ffff037224 */ /* 0x000fe200078e001b */
[----:B---3--:R-:W-:Y:S01]  /*43a10*/  STL.64 [R1+0x2a10], R14 ;  /* 0x002a100e01007387 */ /* 0x008fe20000100a00 */
[----:B--2---:R0:W-:Y:S03]  /*43a20*/  STL.64 [R1+0x2a08], R12 ;  /* 0x002a080c01007387 */ /* 0x0041e60000100a00 */
[----:B0-----:R-:W2:Y:S01]  /*43a30*/  LDL.LU R12, [R1+0x5d0] ;  /* 0x0005d000010c7983 */ /* 0x001ea20000300800 */
[----:B------:R-:W2:Y:S02]  /*43a40*/  LDL.LU R13, [R1+0x5d4] ;  /* 0x0005d400010d7983 */ /* 0x000ea40000300800 */
[----:B------:R-:W2:Y:S02]  /*43a50*/  LDL.LU R14, [R1+0x5d8] ;  /* 0x0005d800010e7983 */ /* 0x000ea40000300800 */
[----:B------:R-:W2:Y:S01]  /*43a60*/  LDL.LU R15, [R1+0x5dc] ;  /* 0x0005dc00010f7983 */ /* 0x000ea20000300800 */
[----:B------:R0:W-:Y:S01]  /*43a70*/  STL.64 [R1+0x600], R16 ;  /* 0x0006001001007387 */ /* 0x0001e20000100a00 */
[----:B------:R1:W-:Y:S02]  /*43a80*/  STL.64 [R1+0x608], R18 ;  /* 0x0006081201007387 */ /* 0x0003e40000100a00 */
[----:B0-----:R-:W-:-:S02]  /*43a90*/  IMAD.MOV.U32 R17, RZ, RZ, R11 ;  /* 0x000000ffff117224 */ /* 0x001fc400078e000b */
[----:B-1----:R-:W-:Y:S02]  /*43aa0*/  IMAD.MOV.U32 R18, RZ, RZ, R10 ;  /* 0x000000ffff127224 */ /* 0x002fe400078e000a */
[----:B------:R-:W0:Y:S04]  /*43ab0*/  LDSM.16.MT88.4 R8, [R0+0x9080] ;  /* 0x009080000008783b */ /* 0x000e280000004200 */
[----:B0-----:R-:W-:Y:S01]  /*43ac0*/  STL.64 [R1+0x2850], R10 ;  /* 0x0028500a01007387 */ /* 0x001fe20000100a00 */
[----:B------:R0:W-:Y:S03]  /*43ad0*/  STL.64 [R1+0x2848], R8 ;  /* 0x0028480801007387 */ /* 0x0001e60000100a00 */
[----:B0-----:R-:W3:Y:S01]  /*43ae0*/  LDL.LU R8, [R1+0x1340] ;  /* 0x0013400001087983 */ /* 0x001ee20000300800 */
[----:B------:R-:W3:Y:S02]  /*43af0*/  LDL.LU R9, [R1+0x1344] ;  /* 0x0013440001097983 */ /* 0x000ee40000300800 */
[----:B------:R-:W3:Y:S02]  /*43b00*/  LDL.LU R10, [R1+0x1348] ;  /* 0x00134800010a7983 */ /* 0x000ee40000300800 */
[----:B------:R-:W3:Y:S01]  /*43b10*/  LDL.LU R11, [R1+0x134c] ;  /* 0x00134c00010b7983 */ /* 0x000ee20000300800 */
[----:B------:R-:W-:Y:S01]  /*43b20*/  STL.64 [R1+0x5f0], R20 ;  /* 0x0005f01401007387 */ /* 0x000fe20000100a00 */
[----:B------:R0:W-:Y:S03]  /*43b30*/  STL.64 [R1+0x5f8], R22 ;  /* 0x0005f81601007387 */ /* 0x0001e60000100a00 */
[----:B0-----:R-:W4:Y:S01]  /*43b40*/  LDL.LU.64 R22, [R1+0x2a30] ;  /* 0x002a300001167983 */ /* 0x001f220000300a00 */
[----:B------:R-:W4:Y:S02]  /*43b50*/  LDL.LU.64 R20, [R1+0x2a28] ;  /* 0x002a280001147983 */ /* 0x000f240000300a00 */
[----:B------:R-:W4:Y:S02]  /*43b60*/  LDL.LU.64 R26, [R1+0x2a20] ;  /* 0x002a2000011a7983 */ /* 0x000f240000300a00 */
[----:B------:R-:W-:Y:S01]  /*43b70*/  STL [R1+0x27c8], R3 ;  /* 0x0027c80301007387 */ /* 0x000fe20000100800 */
[C---:B----4-:R-:W-:Y:S11]  /*43b80*/  HMMA.16816.F32 R20, R4.reuse, R26, R20 ;  /* 0x0000001a0414723c */ /* 0x050ff60000001814 */
[----:B------:R-:W-:Y:S11]  /*43b90*/  @!UPT UIADD3 URZ, URZ, URZ, URZ ;  /* 0x0000003f3f3ff290 */ /* 0x000ff6000fffe03f */
[----:B------:R-:W-:Y:S01]  /*43ba0*/  @!UPT UIADD3 URZ, URZ, URZ, URZ ;  /* 0x0000003f3f3ff290 */ /* 0x000fe2000fffe03f */
[----:B------:R-:W-:Y:S01]  /*43bb0*/  STL.64 [R1+0x5e0], R20 ;  /* 0x0005e01401007387 */ /* 0x000fe20000100a00 */
[----:B------:R0:W-:Y:S03]  /*43bc0*/  STL.64 [R1+0x5e8], R22 ;  /* 0x0005e81601007387 */ /* 0x0001e60000100a00 */
[----:B0-----:R-:W2:Y:S01]  /*43bd0*/  LDL.LU.64 R22, [R1+0x2a18] ;  /* 0x002a180001167983 */ /* 0x001ea20000300a00 */
[----:B------:R0:W-:Y:S02]  /*43be0*/  STL.64 [R1+0x2810], R26 ;  /* 0x0028101a01007387 */ /* 0x0001e40000100a00 */
[----:B------:R-:W4:Y:S01]  /*43bf0*/  LDL R29, [R1+0x2050] ;  /* 0x00205000011d7983 */ /* 0x000f220000100800 */
[----:B0-----:R-:W3:Y:S01]  /*43c00*/  LDL.64 R26, [R1+0x128] ;  /* 0x00012800011a7983 */ /* 0x001ee20000100a00 */
[C---:B--2---:R-:W-:Y:S03]  /*43c10*/  HMMA.16816.F32 R12, R4.reuse, R22, R12 ;  /* 0x00000016040c723c */ /* 0x044fe6000000180c */
[----:B----4-:R-:W-:Y:S01]  /*43c20*/  STL [R1+0x27cc], R29 ;  /* 0x0027cc1d01007387 */ /* 0x010fe20000100800 */
[----:B------:R-:W-:Y:S11]  /*43c30*/  IMAD.MOV.U32 R3, RZ, RZ, R23 ;  /* 0x000000ffff037224 */ /* 0x000ff600078e0017 */
[----:B------:R-:W-:Y:S08]  /*43c40*/  @!UPT UIADD3 URZ, URZ, URZ, URZ ;  /* 0x0000003f3f3ff290 */ /* 0x000ff0000fffe03f */
[----:B------:R-:W-:Y:S01]  /*43c50*/  STL.64 [R1+0x5d0], R12 ;  /* 0x0005d00c01007387 */ /* 0x000fe20000100a00 */
[----:B------:R0:W-:Y:S03]  /*43c60*/  STL.64 [R1+0x5d8], R14 ;  /* 0x0005d80e01007387 */ /* 0x0001e60000100a00 */
[----:B0-----:R-:W2:Y:S01]  /*43c70*/  LDL.LU.64 R14, [R1+0x2a10] ;  /* 0x002a1000010e7983 */ /* 0x001ea20000300a00 */
[----:B------:R-:W2:Y:S02]  /*43c80*/  LDL.LU.64 R12, [R1+0x2a08] ;  /* 0x002a0800010c7983 */ /* 0x000ea40000300a00 */
[----:B------:R-:W2:Y:S02]  /*43c90*/  LDL.LU.64 R22, [R1+0x2a00] ;  /* 0x002a000001167983 */ /* 0x000ea40000300a00 */
[----:B------:R-:W-:Y:S01]  /*43ca0*/  STL [R1+0x27d0], R3 ;  /* 0x0027d00301007387 */ /* 0x000fe20000100800 */
[C---:B--2---:R-:W-:Y:S01]  /*43cb0*/  HMMA.16816.F32 R12, R4.reuse, R22, R12 ;  /* 0x00000016040c723c */ /* 0x044fe2000000180c */
[----:B------:R-:W-:Y:S11]  /*43cc0*/  IMAD.MOV.U32 R29, RZ, RZ, R23 ;  /* 0x000000ffff1d7224 */ /* 0x000ff600078e0017 */
[----:B------:R-:W-:Y:S11]  /*43cd0*/  @!UPT UIADD3 URZ, URZ, URZ, URZ ;  /* 0x0000003f3f3ff290 */ /* 0x000ff6000fffe03f */
        /* <DEDUP_REMOVED lines=36> */
[----:B------:R-:W4:Y:S02]  /*43f20*/  LDL.LU.64 R22, [R1+0x2990] ;  /* 0x0029900001167983 */ /* 0x000f240000300a00 */
[----:B------:R-:W4:Y:S02]  /*43f30*/  LDL.LU.64 R20, [R1+0x2988] ;  /* 0x0029880001147983 */ /* 0x000f240000300a00 */
[----:B------:R-:W-:Y:S01]  /*43f40*/  STL [R1+0x2948], R18 ;  /* 0x0029481201007387 */ /* 0x000fe20000100800 */
[----:B------:R0:W-:Y:S04]  /*43f50*/  STL.64 [R1+0x2940], R16 ;  /* 0x0029401001007387 */ /* 0x0001e80000100a00 */
[----:B0-----:R-:W4:Y:S01]  /*43f60*/  LDL.LU R16, [R1+0x1350] ;  /* 0x0013500001107983 */ /* 0x001f220000300800 */
[----:B------:R-:W4:Y:S02]  /*43f70*/  LDL.LU R17, [R1+0x1354] ;  /* 0x0013540001117983 */ /* 0x000f240000300800 */
[----:B------:R-:W4:Y:S02]  /*43f80*/  LDL.LU R18, [R1+0x1358] ;  /* 0x0013580001127983 */ /* 0x000f240000300800 */
[----:B------:R-:W4:Y:S02]  /*43f90*/  LDL.LU R19, [R1+0x135c] ;  /* 0x00135c0001137983 */ /* 0x000f240000300800 */
[----:B---3--:R-:W-:Y:S01]  /*43fa0*/  IMAD.MOV.U32 R3, RZ, RZ, R27 ;  /* 0x000000ffff037224 */ /* 0x008fe200078e001b */
[C---:B--2---:R-:W-:Y:S08]  /*43fb0*/  HMMA.16816.F32 R8, R4.reuse, R14, R8 ;  /* 0x0000000e0408723c */ /* 0x044ff00000001808 */
[----:B----4-:R-:W-:Y:S11]  /*43fc0*/  HMMA.16816.F32 R16, R4, R26, R16 ;  /* 0x0000001a0410723c */ /* 0x010ff60000001810 */
[----:B------:R-:W-:Y:S11]  /*43fd0*/  @!UPT UIADD3 URZ, URZ, URZ, URZ ;  /* 0x0000003f3f3ff290 */ /* 0x000ff6000fffe03f */
[----:B------:R-:W-:Y:S01]  /*43fe0*/  @!UPT UIADD3 URZ, URZ, URZ, URZ ;  /* 0x0000003f3f3ff290 */ /* 0x000fe2000fffe03f */
[----:B------:R-:W-:Y:S01]  /*43ff0*/  STL.64 [R1+0x570], R16 ;  /* 0x0005701001007387 */ /* 0x000fe20000100a00 */
[----:B------:R-:W-:Y:S02]  /*44000*/  STL.64 [R1+0x578], R18 ;  /* 0x0005781201007387 */ /* 0x000fe40000100a00 */
[----:B------:R-:W-:Y:S02]  /*44010*/  STL.64 [R1+0x560], R8 ;  /* 0x0005600801007387 */ /* 0x000fe40000100a00 */
[----:B------:R-:W-:Y:S01]  /*44020*/  STL.64 [R1+0x568], R10 ;  /* 0x0005680a01007387 */ /* 0x000fe20000100a00 */
[----:B------:R-:W2:Y:S01]  /*44030*/  LDL.LU R24, [R1+0x1270] ;  /* 0x0012700001187983 */ /* 0x000ea20000300800 */
[----:B------:R-:W2:Y:S02]  /*44040*/  LDL.LU R25, [R1+0x1274] ;  /* 0x0012740001197983 */ /* 0x000ea40000300800 */
[----:B------:R-:W3:Y:S02]  /*44050*/  LDL.LU R26, [R1+0x1278] ;  /* 0x00127800011a7983 */ /* 0x000ee40000300800 */
[----:B------:R-:W3:Y:S02]  /*44060*/  LDL.LU R27, [R1+0x127c] ;  /* 0x00127c00011b7983 */ /* 0x000ee40000300800 */
[----:B------:R-:W-:-:S02]  /*44070*/  IMAD.MOV.U32 R2, RZ, RZ, R14 ;  /* 0x000000ffff027224 */ /* 0x000fc400078e000e */
[----:B------:R-:W-:Y:S02]  /*44080*/  IMAD.MOV.U32 R0, RZ, RZ, R15 ;  /* 0x000000ffff007224 */ /* 0x000fe400078e000f */
[----:B------:R-:W-:Y:S02]  /*44090*/  IMAD.MOV.U32 R14, RZ, RZ, R21 ;  /* 0x000000ffff0e7224 */ /* 0x000fe400078e0015 */
[----:B------:R-:W-:Y:S01]  /*440a0*/  IMAD.MOV.U32 R15, RZ, RZ, R20 ;  /* 0x000000ffff0f7224 */ /* 0x000fe200078e0014 */
[----:B---3--:R-:W-:Y:S01]  /*440b0*/  STL.64 [R1+0x2888], R26 ;  /* 0x0028881a01007387 */ /* 0x008fe20000100a00 */
[----:B--2---:R-:W-:Y:S02]  /*440c0*/  STL.64 [R1+0x2880], R24 ;  /* 0x0028801801007387 */ /* 0x004fe40000100a00 */
[----:B------:R-:W2:Y:S02]  /*440d0*/  LDL.LU R21, [R1+0x2980] ;  /* 0x0029800001157983 */ /* 0x000ea40000300800 */
[----:B------:R-:W3:Y:S01]  /*440e0*/  LDL.LU R20, [R1+0x297c] ;  /* 0x00297c0001147983 */ /* 0x000ee20000300800 */
[----:B------:R0:W-:Y:S02]  /*440f0*/  STL.64 [R1+0x2890], R14 ;  /* 0x0028900e01007387 */ /* 0x0001e40000100a00 */
[----:B0-----:R-:W-:-:S02]  /*44100*/  IMAD.MOV.U32 R14, RZ, RZ, R23 ;  /* 0x000000ffff0e7224 */ /* 0x001fc400078e0017 */
[----:B------:R-:W-:Y:S01]  /*44110*/  IMAD.MOV.U32 R15, RZ, RZ, R28 ;  /* 0x000000ffff0f7224 */ /* 0x000fe200078e001c */
[----:B------:R-:W4:Y:S01]  /*44120*/  LDL.LU R23, [R1+0x2978] ;  /* 0x0029780001177983 */ /* 0x000f220000300800 */
[----:B------:R-:W2:Y:S03]  /*44130*/  LDL.LU R28, [R1+0x2974] ;  /* 0x00297400011c7983 */ /* 0x000ea60000300800 */
[----:B------:R0:W-:Y:S01]  /*44140*/  STL.64 [R1+0x28a8], R14 ;  /* 0x0028a80e01007387 */ /* 0x0001e20000100a00 */
[----:B------:R-:W2:Y:S02]  /*44150*/  LDL.LU R24, [R1+0x1280] ;  /* 0x0012800001187983 */ /* 0x000ea40000300800 */
[----:B------:R-:W2:Y:S02]  /*44160*/  LDL.LU R25, [R1+0x1284] ;  /* 0x0012840001197983 */ /* 0x000ea40000300800 */
[----:B------:R-:W2:Y:S01]  /*44170*/  LDL.LU R26, [R1+0x1288] ;  /* 0x00128800011a7983 */ /* 0x000ea20000300800 */
[----:B------:R-:W2:Y:S04]  /*44180*/  LDL.LU R27, [R1+0x128c] ;  /* 0x00128c00011b7983 */ /* 0x000ea80000300800 */
[----:B0-----:R-:W2:Y:S04]  /*44190*/  LDL.64 R14, [R1+0x78] ;  /* 0x00007800010e7983 */ /* 0x001ea80000100a00 */
[----:B--2---:R0:W-:Y:S02]  /*441a0*/  STL.64 [R1+0x28b0], R14 ;  /* 0x0028b00e01007387 */ /* 0x0041e40000100a00 */
[----:B0-----:R-:W-:-:S02]  /*441b0*/  IMAD.MOV.U32 R14, RZ, RZ, R21 ;  /* 0x000000ffff0e7224 */ /* 0x001fc400078e0015 */
[----:B------:R-:W-:Y:S01]  /*441c0*/  IMAD.MOV.U32 R15, RZ, RZ, R22 ;  /* 0x000000ffff0f7224 */ /* 0x000fe200078e0016 */
[----:B------:R-:W2:Y:S01]  /*441d0*/  LDL.LU R21, [R1+0x2970] ;  /* 0x0029700001157983 */ /* 0x000ea20000300800 */
[----:B------:R-:W2:Y:S03]  /*441e0*/  LDL.LU R22, [R1+0x296c] ;  /* 0x00296c0001167983 */ /* 0x000ea60000300800 */
[----:B------:R0:W-:Y:S04]  /*441f0*/  STL.64 [R1+0x28c8], R14 ;  /* 0x0028c80e01007387 */ /* 0x0001e80000100a00 */
[----:B0-----:R-:W2:Y:S04]  /*44200*/  LDL.64 R14, [R1+0x98] ;  /* 0x00009800010e7983 */ /* 0x001ea80000100a00 */
[----:B--2---:R4:W-:Y:S02]  /*44210*/  STL.64 [R1+0x28d0], R14 ;  /* 0x0028d00e01007387 */ /* 0x0049e40000100a00 */
[----:B----4-:R-:W-:-:S02]  /*44220*/  IMAD.MOV.U32 R14, RZ, RZ, R23 ;  /* 0x000000ffff0e7224 */ /* 0x010fc400078e0017 */
[----:B---3--:R-:W-:Y:S01]  /*44230*/  IMAD.MOV.U32 R15, RZ, RZ, R20 ;  /* 0x000000ffff0f7224 */ /* 0x008fe200078e0014 */
[----:B------:R-:W2:Y:S01]  /*44240*/  LDL.LU R23, [R1+0x2968] ;  /* 0x0029680001177983 */ /* 0x000ea20000300800 */
[----:B------:R-:W3:Y:S03]  /*44250*/  LDL.LU R20, [R1+0x2964] ;  /* 0x0029640001147983 */ /* 0x000ee60000300800 */
[----:B------:R0:W-:Y:S04]  /*44260*/  STL.64 [R1+0x28e8], R14 ;  /* 0x0028e80e01007387 */ /* 0x0001e80000100a00 */
[----:B0-----:R-:W4:Y:S04]  /*44270*/  LDL.64 R14, [R1+0xb8] ;  /* 0x0000b800010e7983 */ /* 0x001f280000100a00 */
[----:B----4-:R0:W-:Y:S02]  /*44280*/  STL.64 [R1+0x28f0], R14 ;  /* 0x0028f00e01007387 */ /* 0x0101e40000100a00 */
[----:B0-----:R-:W-:-:S02]  /*44290*/  IMAD.MOV.U32 R14, RZ, RZ, R21 ;  /* 0x000000ffff0e7224 */ /* 0x001fc400078e0015 */
[----:B------:R-:W-:Y:S01]  /*442a0*/  IMAD.MOV.U32 R15, RZ, RZ, R28 ;  /* 0x000000ffff0f7224 */ /* 0x000fe200078e001c */
[----:B------:R-:W4:Y:S04]  /*442b0*/  LDL.LU R21, [R1+0x2960] ;  /* 0x0029600001157983 */ /* 0x000f280000300800 */
[----:B------:R-:W-:Y:S01]  /*442c0*/  STL.64 [R1+0x2908], R14 ;  /* 0x0029080e01007387 */ /* 0x000fe20000100a00 */
[----:B------:R-:W-:Y:S02]  /*442d0*/  STL.64 [R1+0x28a0], R26 ;  /* 0x0028a01a01007387 */ /* 0x000fe40000100a00 */
[----:B------:R0:W-:Y:S02]  /*442e0*/  STL.64 [R1+0x2898], R24 ;  /* 0x0028981801007387 */ /* 0x0001e40000100a00 */
[----:B0-----:R-:W4:Y:S01]  /*442f0*/  LDL.LU R24, [R1+0x1290] ;  /* 0x0012900001187983 */ /* 0x001f220000300800 */
[----:B------:R-:W4:Y:S02]  /*44300*/  LDL.LU R25, [R1+0x1294] ;  /* 0x0012940001197983 */ /* 0x000f240000300800 */
[----:B------:R-:W4:Y:S02]  /*44310*/  LDL.LU R26, [R1+0x1298] ;  /* 0x00129800011a7983 */ /* 0x000f240000300800 */
[----:B------:R-:W4:Y:S02]  /*44320*/  LDL.LU R27, [R1+0x129c] ;  /* 0x00129c00011b7983 */ /* 0x000f240000300800 */
[----:B--2---:R-:W-:-:S02]  /*44330*/  IMAD.MOV.U32 R14, RZ, RZ, R23 ;  /* 0x000000ffff0e7224 */ /* 0x004fc400078e0017 */
[----:B------:R-:W-:-:S05]  /*44340*/  IMAD.MOV.U32 R15, RZ, RZ, R22 ;  /* 0x000000ffff0f7224 */ /* 0x000fca00078e0016 */
[----:B------:R3:W-:Y:S02]  /*44350*/  STL.64 [R1+0x2920], R14 ;  /* 0x0029200e01007387 */ /* 0x0007e40000100a00 */
[----:B---3--:R-:W-:Y:S02]  /*44360*/  IMAD.MOV.U32 R15, RZ, RZ, R20 ;  /* 0x000000ffff0f7224 */ /* 0x008fe400078e0014 */
[----:B----4-:R-:W-:Y:S01]  /*44370*/  IMAD.MOV.U32 R14, RZ, RZ, R21 ;  /* 0x000000ffff0e7224 */ /* 0x010fe200078e0015 */
[----:B------:R-:W-:Y:S01]  /*44380*/  STL.64 [R1+0x28c0], R26 ;  /* 0x0028c01a01007387 */ /* 0x000fe20000100a00 */
[----:B------:R0:W-:Y:S03]  /*44390*/  STL.64 [R1+0x28b8], R24 ;  /* 0x0028b81801007387 */ /* 0x0001e60000100a00 */
[----:B0-----:R-:W2:Y:S01]  /*443a0*/  LDL.LU R24, [R1+0x12b0] ;  /* 0x0012b00001187983 */ /* 0x001ea20000300800 */
[----:B------:R-:W2:Y:S02]  /*443b0*/  LDL.LU R25, [R1+0x12b4] ;  /* 0x0012b40001197983 */ /* 0x000ea40000300800 */
[----:B------:R-:W3:Y:S02]  /*443c0*/  LDL.LU R26, [R1+0x12b8] ;  /* 0x0012b800011a7983 */ /* 0x000ee40000300800 */
[----:B------:R-:W3:Y:S01]  /*443d0*/  LDL.LU R27, [R1+0x12bc] ;  /* 0x0012bc00011b7983 */ /* 0x000ee20000300800 */
[----:B------:R-:W4:Y:S01]  /*443e0*/  LDL.64 R18, [R1+0x108] ;  /* 0x0001080001127983 */ /* 0x000f220000100a00 */
[----:B------:R-:W2:Y:S02]  /*443f0*/  LDL.LU R20, [R1+0x1320] ;  /* 0x0013200001147983 */ /* 0x000ea40000300800 */
[----:B------:R-:W2:Y:S02]  /*44400*/  LDL.LU R21, [R1+0x1324] ;  /* 0x0013240001157983 */ /* 0x000ea40000300800 */
[----:B------:R-:W2:Y:S01]  /*44410*/  LDL.LU R22, [R1+0x1328] ;  /* 0x0013280001167983 */ /* 0x000ea20000300800 */
[----:B------:R-:W2:Y:S04]  /*44420*/  LDL.LU R23, [R1+0x132c] ;  /* 0x00132c0001177983 */ /* 0x000ea80000300800 */
[----:B--2---:R-:W-:Y:S01]  /*44430*/  STL.64 [R1+0x2958], R22 ;  /* 0x0029581601007387 */ /* 0x004fe20000100a00 */
[----:B------:R0:W-:Y:S03]  /*44440*/  STL.64 [R1+0x2950], R20 ;  /* 0x0029501401007387 */ /* 0x0001e60000100a00 */
[----:B0-----:R-:W4:Y:S01]  /*44450*/  LDL.LU R20, [R1+0x1330] ;  /* 0x0013300001147983 */ /* 0x001f220000300800 */
[----:B------:R-:W4:Y:S02]  /*44460*/  LDL.LU R21, [R1+0x1334] ;  /* 0x0013340001157983 */ /* 0x000f240000300800 */
[----:B------:R-:W4:Y:S02]  /*44470*/  LDL.LU R22, [R1+0x1338] ;  /* 0x0013380001167983 */ /* 0x000f240000300800 */
[----:B------:R-:W4:Y:S01]  /*44480*/  LDL.LU R23, [R1+0x133c] ;  /* 0x00133c0001177983 */ /* 0x000f220000300800 */
[----:B------:R0:W-:Y:S04]  /*44490*/  STL.64 [R1+0x2938], R14 ;  /* 0x0029380e01007387 */ /* 0x0001e80000100a00 */
[----:B0-----:R-:W2:Y:S01]  /*444a0*/  LDL.64 R14, [R1+0xf8] ;  /* 0x0000f800010e7983 */ /* 0x001ea20000100a00 */
        /* <DEDUP_REMOVED lines=12> */
[C---:B----4-:R-:W-:Y:S01]  /*44570*/  HMMA.16816.F32 R20, R4.reuse, R18, R20 ;  /* 0x000000120414723c */ /* 0x050fe20000001814 */
[----:B---3--:R-:W-:Y:S01]  /*44580*/  STL.64 [R1+0x2918], R26 ;  /* 0x0029181a01007387 */ /* 0x008fe20000100a00 */
[----:B--2---:R0:W-:Y:S03]  /*44590*/  STL.64 [R1+0x2910], R24 ;  /* 0x0029101801007387 */ /* 0x0041e60000100a00 */
        /* <DEDUP_REMOVED lines=11> */
[----:B------:R-:W3:Y:S01]  /*44650*/  LDL.64 R10, [R1+0x48] ;  /* 0x00004800010a7983 */ /* 0x000ee20000100a00 */
[----:B------:R-:W-:Y:S02]  /*44660*/  STL.64 [R1+0x550], R20 ;  /* 0x0005501401007387 */ /* 0x000fe40000100a00 */
[----:B------:R0:W-:Y:S02]  /*44670*/  STL.64 [R1+0x558], R22 ;  /* 0x0005581601007387 */ /* 0x0001e40000100a00 */
[----:B0-----:R-:W4:Y:S01]  /*44680*/  LDL.LU.64 R22, [R1+0x2958] ;  /* 0x0029580001167983 */ /* 0x001f220000300a00 */
[----:B------:R-:W4:Y:S02]  /*44690*/  LDL.LU.64 R20, [R1+0x2950] ;  /* 0x0029500001147983 */ /* 0x000f240000300a00 */
[----:B------:R-:W2:Y:S02]  /*446a0*/  LDL.LU R18, [R1+0x2948] ;  /* 0x0029480001127983 */ /* 0x000ea40000300800 */
[----:B------:R-:W2:Y:S01]  /*446b0*/  LDL.LU.64 R16, [R1+0x2940] ;  /* 0x0029400001107983 */ /* 0x000ea20000300a00 */
[----:B------:R-:W-:Y:S01]  /*446c0*/  STL [R1+0x285c], R19 ;  /* 0x00285c1301007387 */ /* 0x000fe20000100800 */
[C---:B----4-:R-:W-:Y:S03]  /*446d0*/  HMMA.16816.F32 R20, R4.reuse, R14, R20 ;  /* 0x0000000e0414723c */ /* 0x050fe60000001814 */
[----:B--2---:R-:W-:Y:S11]  /*446e0*/  STL [R1+0x2858], R16 ;  /* 0x0028581001007387 */ /* 0x004ff60000100800 */
[----:B------:R-:W-:Y:S09]  /*446f0*/  @!UPT UIADD3 URZ, URZ, URZ, URZ ;  /* 0x0000003f3f3ff290 */ /* 0x000ff2000fffe03f */
[----:B------:R-:W-:Y:S01]  /*44700*/  STL.64 [R1+0x540], R20 ;  /* 0x0005401401007387 */ /* 0x000fe20000100a00 */
[----:B------:R0:W-:Y:S02]  /*44710*/  STL.64 [R1+0x548], R22 ;  /* 0x0005481601007387 */ /* 0x0001e40000100a00 */
[----:B0-----:R-:W-:Y:S02]  /*44720*/  IMAD.MOV.U32 R22, RZ, RZ, R14 ;  /* 0x000000ffff167224 */ /* 0x001fe400078e000e */
[----:B------:R-:W-:Y:S02]  /*44730*/  IMAD.MOV.U32 R23, RZ, RZ, R15 ;  /* 0x000000ffff177224 */ /* 0x000fe400078e000f */
[----:B------:R-:W2:Y:S03]  /*44740*/  LDL.LU.64 R14, [R1+0x2938] ;  /* 0x00293800010e7983 */ /* 0x000ea60000300a00 */
[----:B------:R-:W-:Y:S02]  /*44750*/  STL [R1+0x26ec], R23 ;  /* 0x0026ec1701007387 */ /* 0x000fe40000100800 */
[----:B------:R0:W-:Y:S02]  /*44760*/  STL [R1+0x26e8], R22 ;  /* 0x0026e81601007387 */ /* 0x0001e40000100800 */
[----:B------:R-:W4:Y:S01]  /*44770*/  LDL.LU R20, [R1+0x12e0] ;  /* 0x0012e00001147983 */ /* 0x000f220000300800 */
[----:B------:R-:W4:Y:S04]  /*44780*/  LDL.LU R21, [R1+0x12e4] ;  /* 0x0012e40001157983 */ /* 0x000f280000300800 */
[----:B0-----:R-:W4:Y:S01]  /*44790*/  LDL.LU R22, [R1+0x12e8] ;  /* 0x0012e80001167983 */ /* 0x001f220000300800 */
[----:B------:R-:W4:Y:S01]  /*447a0*/  LDL.LU R23, [R1+0x12ec] ;  /* 0x0012ec0001177983 */ /* 0x000f220000300800 */
        /* <DEDUP_REMOVED lines=20> */
[----:B0-----:R-:W4:Y:S02]  /*448f0*/  LDL.LU.64 R14, [R1+0x28f0] ;  /* 0x0028f000010e7983 */ /* 0x001f240000300a00 */
[C---:B----4-:R-:W-:Y:S11]  /*44900*/  HMMA.16816.F32 R20, R4.reuse, R14, R20 ;  /* 0x0000000e0414723c */ /* 0x050ff60000001814 */
[----:B------:R-:W-:Y:S11]  /*44910*/  @!UPT UIADD3 URZ, URZ, URZ, URZ ;  /* 0x0000003f3f3ff290 */ /* 0x000ff6000fffe03f */
[----:B------:R-:W-:Y:S01]  /*44920*/  @!UPT UIADD3 URZ, URZ, URZ, URZ ;  /* 0x0000003f3f3ff290 */ /* 0x000fe2000fffe03f */
[----:B------:R-:W-:Y:S01]  /*44930*/  STL.64 [R1+0x500], R20 ;  /* 0x0005001401007387 */ /* 0x000fe20000100a00 */
[----:B------:R0:W-:Y:S02]  /*44940*/  STL.64 [R1+0x508], R22 ;  /* 0x0005081601007387 */ /* 0x0001e40000100a00 */
[----:B0-----:R-:W-:Y:S02]  /*44950*/  IMAD.MOV.U32 R23, RZ, RZ, R14 ;  /* 0x000000ffff177224 */ /* 0x001fe400078e000e */
[----:B------:R-:W-:Y:S02]  /*44960*/  IMAD.MOV.U32 R22, RZ, RZ, R15 ;  /* 0x000000ffff167224 */ /* 0x000fe400078e000f */
[----:B------:R-:W2:Y:S03]  /*44970*/  LDL.LU.64 R14, [R1+0x28e8] ;  /* 0x0028e800010e7983 */ /* 0x000ea60000300a00 */
[----:B------:R0:W-:Y:S02]  /*44980*/  STL [R1+0x26f4], R22 ;  /* 0x0026f41601007387 */ /* 0x0001e40000100800 */
[----:B------:R1:W-:Y:S02]  /*44990*/  STL [R1+0x26f0], R23 ;  /* 0x0026f01701007387 */ /* 0x0003e40000100800 */
[----:B------:R-:W4:Y:S01]  /*449a0*/  LDL.LU R20, [R1+0x12c0] ;  /* 0x0012c00001147983 */ /* 0x000f220000300800 */
[----:B------:R-:W4:Y:S04]  /*449b0*/  LDL.LU R21, [R1+0x12c4] ;  /* 0x0012c40001157983 */ /* 0x000f280000300800 */
[----:B0-----:R-:W4:Y:S01]  /*449c0*/  LDL.LU R22, [R1+0x12c8] ;  /* 0x0012c80001167983 */ /* 0x001f220000300800 */
[----:B-1----:R-:W4:Y:S01]  /*449d0*/  LDL.LU R23, [R1+0x12cc] ;  /* 0x0012cc0001177983 */ /* 0x002f220000300800 */
        /* <DEDUP_REMOVED lines=35> */
[----:B------:R-:W2:Y:S02]  /*44c10*/  LDL.LU.64 R14, [R1+0x28a8] ;  /* 0x0028a800010e7983 */ /* 0x000ea40000300a00 */
[C---:B--2---:R-:W-:Y:S02]  /*44c20*/  HMMA.16816.F32 R12, R4.reuse, R14, R24 ;  /* 0x0000000e040c723c */ /* 0x044fe40000001818 */
[----:B------:R-:W2:Y:S01]  /*44c30*/  LDL.LU.64 R26, [R1+0x28a0] ;  /* 0x0028a000011a7983 */ /* 0x000ea20000300a00 */
[----:B------:R-:W2:Y:S11]  /*44c40*/  LDL.LU.64 R24, [R1+0x2898] ;  /* 0x0028980001187983 */ /* 0x000eb60000300a00 */
[----:B------:R-:W-:Y:S09]  /*44c50*/  @!UPT UIADD3 URZ, URZ, URZ, URZ ;  /* 0x0000003f3f3ff290 */ /* 0x000ff2000fffe03f */
[----:B------:R-:W-:Y:S01]  /*44c60*/  STL.64 [R1+0x4b0], R12 ;  /* 0x0004b00c01007387 */ /* 0x000fe20000100a00 */
[----:B------:R0:W-:Y:S03]  /*44c70*/  STL.64 [R1+0x4b8], R14 ;  /* 0x0004b80e01007387 */ /* 0x0001e60000100a00 */
[----:B0-----:R-:W2:Y:S02]  /*44c80*/  LDL.LU.64 R14, [R1+0x2890] ;  /* 0x00289000010e7983 */ /* 0x001ea40000300a00 */
[----:B--2---:R-:W-:Y:S02]  /*44c90*/  HMMA.16816.F32 R12, R4, R14, R24 ;  /* 0x0000000e040c723c */ /* 0x004fe40000001818 */
[----:B------:R-:W2:Y:S01]  /*44ca0*/  LDL.LU.64 R26, [R1+0x2888] ;  /* 0x00288800011a7983 */ /* 0x000ea20000300a00 */
[----:B------:R-:W2:Y:S02]  /*44cb0*/  LDL.LU.64 R24, [R1+0x2880] ;  /* 0x0028800001187983 */ /* 0x000ea40000300a00 */
[----:B---3--:R-:W-:-:S02]  /*44cc0*/  IMAD.MOV.U32 R21, RZ, RZ, R10 ;  /* 0x000000ffff157224 */ /* 0x008fc400078e000a */
[----:B------:R-:W-:Y:S11]  /*44cd0*/  IMAD.MOV.U32 R20, RZ, RZ, R11 ;  /* 0x000000ffff147224 */ /* 0x000ff600078e000b */
[----:B------:R-:W-:Y:S05]  /*44ce0*/  @!UPT UIADD3 URZ, URZ, URZ, URZ ;  /* 0x0000003f3f3ff290 */ /* 0x000fea000fffe03f */
        /* <DEDUP_REMOVED lines=8> */
[----:B------:R-:W-:Y:S02]  /*44d70*/  STL.64 [R1+0x498], R26 ;  /* 0x0004981a01007387 */ /* 0x000fe40000100a00 */
[----:B------:R-:W-:Y:S02]  /*44d80*/  STL.64 [R1+0x26d8], R20 ;  /* 0x0026d81401007387 */ /* 0x000fe40000100a00 */
[----:B------:R0:W-:Y:S02]  /*44d90*/  STL.64 [R1+0x2700], R22 ;  /* 0x0027001601007387 */ /* 0x0001e40000100a00 */
[----:B0-----:R-:W-:Y:S02]  /*44da0*/  IMAD.MOV.U32 R22, RZ, RZ, R18 ;  /* 0x000000ffff167224 */ /* 0x001fe400078e0012 */
[----:B------:R-:W-:-:S05]  /*44db0*/  IMAD.MOV.U32 R23, RZ, RZ, R17 ;  /* 0x000000ffff177224 */ /* 0x000fca00078e0011 */
[----:B------:R0:W-:Y:S01]  /*44dc0*/  STL.64 [R1+0x27e0], R22 ;  /* 0x0027e01601007387 */ /* 0x0001e20000100a00 */
        /* <DEDUP_REMOVED lines=10> */
[----:B0-----:R-:W3:Y:S01]  /*44e70*/  LDL.LU R16, [R1+0x1260] ;  /* 0x0012600001107983 */ /* 0x001ee20000300800 */
[----:B------:R-:W3:Y:S02]  /*44e80*/  LDL.LU R17, [R1+0x1264] ;  /* 0x0012640001117983 */ /* 0x000ee40000300800 */
[----:B------:R-:W3:Y:S02]  /*44e90*/  LDL.LU R18, [R1+0x1268] ;  /* 0x0012680001127983 */ /* 0x000ee40000300800 */
[----:B------:R-:W3:Y:S01]  /*44ea0*/  LDL.LU R19, [R1+0x126c] ;  /* 0x00126c0001137983 */ /* 0x000ee20000300800 */
[----:B------:R-:W2:Y:S01]  /*44eb0*/  LDL.64 R10, [R1+0x28] ;  /* 0x00002800010a7983 */ /* 0x000ea20000100a00 */
[----:B------:R-:W2:Y:S02]  /*44ec0*/  LDL.LU R24, [R1+0x880] ;  /* 0x0008800001187983 */ /* 0x000ea40000300800 */
[----:B------:R-:W2:Y:S02]  /*44ed0*/  LDL.LU R25, [R1+0x884] ;  /* 0x0008840001197983 */ /* 0x000ea40000300800 */
[----:B------:R-:W2:Y:S01]  /*44ee0*/  LDL.LU R26, [R1+0x888] ;  /* 0x00088800011a7983 */ /* 0x000ea20000300800 */
[----:B------:R-:W2:Y:S04]  /*44ef0*/  LDL.LU R27, [R1+0x88c] ;  /* 0x00088c00011b7983 */ /* 0x000ea80000300800 */
[----:B--2---:R-:W-:Y:S01]  /*44f00*/  STL.64 [R1+0x2820], R26 ;  /* 0x0028201a01007387 */ /* 0x004fe20000100a00 */
[----:B------:R0:W-:Y:S03]  /*44f10*/  STL.64 [R1+0x2818], R24 ;  /* 0x0028181801007387 */ /* 0x0001e60000100a00 */
[----:B0-----:R-:W2:Y:S01]  /*44f20*/  LDL.LU R24, [R1+0x890] ;  /* 0x0008900001187983 */ /* 0x001ea20000300800 */
[----:B------:R-:W2:Y:S02]  /*44f30*/  LDL.LU R25, [R1+0x894] ;  /* 0x0008940001197983 */ /* 0x000ea40000300800 */
[----:B------:R-:W2:Y:S02]  /*44f40*/  LDL.LU R26, [R1+0x898] ;  /* 0x00089800011a7983 */ /* 0x000ea40000300800 */
[----:B------:R-:W2:Y:S02]  /*44f50*/  LDL.LU R27, [R1+0x89c] ;  /* 0x00089c00011b7983 */ /* 0x000ea40000300800 */
[----:B--2---:R0:W-:Y:S01]  /*44f60*/  STL.64 [R1+0x2830], R26 ;  /* 0x0028301a01007387 */ /* 0x0041e20000100a00 */
[----:B------:R-:W-:Y:S03]  /*44f70*/  STL.64 [R1+0x2828], R24 ;  /* 0x0028281801007387 */ /* 0x000fe60000100a00 */
[----:B0-----:R-:W2:Y:S01]  /*44f80*/  LDL.64 R26, [R1+0x208] ;  /* 0x00020800011a7983 */ /* 0x001ea20000100a00 */
[----:B---3--:R-:W-:Y:S03]  /*44f90*/  HMMA.16816.F32 R16, R4, R14, R16 ;  /* 0x0000000e0410723c */ /* 0x008fe60000001810 */
[----:B--2---:R0:W-:Y:S04]  /*44fa0*/  STL.64 [R1+0x2838], R26 ;  /* 0x0028381a01007387 */ /* 0x0041e80000100a00 */
[----:B0-----:R-:W2:Y:S04]  /*44fb0*/  LDL R26, [R1+0x218] ;  /* 0x00021800011a7983 */ /* 0x001ea80000100800 */
[----:B------:R-:W2:Y:S01]  /*44fc0*/  LDL R27, [R1+0x21c] ;  /* 0x00021c00011b7983 */ /* 0x000ea20000100800 */
[----:B------:R4:W-:Y:S02]  /*44fd0*/  STL.64 [R1+0x27f0], R22 ;  /* 0x0027f01601007387 */ /* 0x0009e40000100a00 */
[----:B------:R-:W-:Y:S02]  /*44fe0*/  STL.64 [R1+0x27e8], R20 ;  /* 0x0027e81401007387 */ /* 0x000fe40000100a00 */
[----:B----4-:R-:W-:-:S02]  /*44ff0*/  IMAD.MOV.U32 R22, RZ, RZ, R13 ;  /* 0x000000ffff167224 */ /* 0x010fc400078e000d */
[----:B------:R-:W-:-:S05]  /*45000*/  IMAD.MOV.U32 R23, RZ, RZ, R12 ;  /* 0x000000ffff177224 */ /* 0x000fca00078e000c */
[----:B------:R0:W-:Y:S04]  /*45010*/  STL.64 [R1+0x2808], R22 ;  /* 0x0028081601007387 */ /* 0x0001e80000100a00 */
[----:B0-----:R-:W3:Y:S04]  /*45020*/  LDL.64 R22, [R1+0x1e8] ;  /* 0x0001e80001167983 */ /* 0x001ee80000100a00 */
[----:B---3--:R0:W-:Y:S01]  /*45030*/  STL.64 [R1+0x2840], R22 ;  /* 0x0028401601007387 */ /* 0x0081e20000100a00 */
[----:B------:R-:W2:Y:S02]  /*45040*/  LDL.LU R20, [R1+0x15d0] ;  /* 0x0015d00001147983 */ /* 0x000ea40000300800 */
[----:B------:R-:W2:Y:S01]  /*45050*/  LDL.LU R21, [R1+0x15d4] ;  /* 0x0015d40001157983 */ /* 0x000ea20000300800 */
[----:B0-----:R-:W2:Y:S01]  /*45060*/  LDL.LU R22, [R1+0x15d8] ;  /* 0x0015d80001167983 */ /* 0x001ea20000300800 */
[----:B------:R-:W2:Y:S02]  /*45070*/  LDL.LU R23, [R1+0x15dc] ;  /* 0x0015dc0001177983 */ /* 0x000ea40000300800 */
[----:B------:R-:W-:Y:S02]  /*45080*/  STL.64 [R1+0x480], R16 ;  /* 0x0004801001007387 */ /* 0x000fe40000100a00 */
[----:B------:R0:W-:Y:S02]  /*45090*/  STL.64 [R1+0x488], R18 ;  /* 0x0004881201007387 */ /* 0x0001e40000100a00 */
[----:B0-----:R-:W3:Y:S01]  /*450a0*/  LDL.LU.64 R18, [R1+0x2868] ;  /* 0x0028680001127983 */ /* 0x001ee20000300a00 */
[----:B------:R-:W3:Y:S02]  /*450b0*/  LDL.LU.64 R16, [R1+0x2860] ;  /* 0x0028600001107983 */ /* 0x000ee40000300a00 */
[----:B------:R0:W-:Y:S02]  /*450c0*/  STL.64 [R1+0x25e0], R14 ;  /* 0x0025e00e01007387 */ /* 0x0001e40000100a00 */
[----:B------:R-:W4:Y:S01]  /*450d0*/  LDL.LU R12, [R1+0x1430] ;  /* 0x00143000010c7983 */ /* 0x000f220000300800 */
[----:B------:R-:W4:Y:S04]  /*450e0*/  LDL.LU R13, [R1+0x1434] ;  /* 0x00143400010d7983 */ /* 0x000f280000300800 */
[----:B0-----:R-:W4:Y:S01]  /*450f0*/  LDL.LU R14, [R1+0x1438] ;  /* 0x00143800010e7983 */ /* 0x001f220000300800 */
[----:B------:R-:W4:Y:S01]  /*45100*/  LDL.LU R15, [R1+0x143c] ;  /* 0x00143c00010f7983 */ /* 0x000f220000300800 */
[----:B---3--:R-:W-:Y:S02]  /*45110*/  HMMA.16816.F32 R4, R4, R10, R16 ;  /* 0x0000000a0404723c */ /* 0x008fe40000001810 */
[----:B------:R-:W3:Y:S01]  /*45120*/  LDL.LU R19, [R1+0x285c] ;  /* 0x00285c0001137983 */ /* 0x000ee20000300800 */
[----:B------:R-:W2:Y:S04]  /*45130*/  LDL.LU R16, [R1+0x2858] ;  /* 0x0028580001107983 */ /* 0x000ea80000300800 */
[----:B------:R-:W-:-:S02]  /*45140*/  IMAD.MOV.U32 R18, RZ, RZ, R10 ;  /* 0x000000ffff127224 */ /* 0x000fc400078e000a */
[----:B------:R-:W-:Y:S11]  /*45150*/  IMAD.MOV.U32 R17, RZ, RZ, R11 ;  /* 0x000000ffff117224 */ /* 0x000ff600078e000b */
[----:B------:R-:W-:Y:S03]  /*45160*/  @!UPT UIADD3 URZ, URZ, URZ, URZ ;  /* 0x0000003f3f3ff290 */ /* 0x000fe6000fffe03f */
[----:B------:R0:W-:Y:S01]  /*45170*/  STL.64 [R1+0x470], R4 ;  /* 0x0004700401007387 */ /* 0x0001e20000100a00 */
[----:B------:R1:W-:Y:S02]  /*45180*/  STL.64 [R1+0x478], R6 ;  /* 0x0004780601007387 */ /* 0x0003e40000100a00 */
[----:B------:R-:W2:Y:S02]  /*45190*/  LDL.LU.64 R10, [R1+0x2850] ;  /* 0x00285000010a7983 */ /* 0x000ea40000300a00 */
[----:B------:R-:W2:Y:S01]  /*451a0*/  LDL.LU.64 R8, [R1+0x2848] ;  /* 0x0028480001087983 */ /* 0x000ea20000300a00 */
[----:B0-----:R-:W3:Y:S01]  /*451b0*/  LDL.LU R4, [R1+0x850] ;  /* 0x0008500001047983 */ /* 0x001ee20000300800 */
[----:B------:R-:W3:Y:S02]  /*451c0*/  LDL.LU R5, [R1+0x854] ;  /* 0x0008540001057983 */ /* 0x000ee40000300800 */
[----:B-1----:R-:W3:Y:S02]  /*451d0*/  LDL.LU R6, [R1+0x858] ;  /* 0x0008580001067983 */ /* 0x002ee40000300800 */
[----:B------:R-:W3:Y:S01]  /*451e0*/  LDL.LU R7, [R1+0x85c] ;  /* 0x00085c0001077983 */ /* 0x000ee20000300800 */
[C---:B--2---:R-:W-:Y:S01]  /*451f0*/  HMMA.16816.F32 R24, R8.reuse, R26, R20 ;  /* 0x0000001a0818723c */ /* 0x044fe20000001814 */
[----:B---3--:R-:W-:Y:S01]  /*45200*/  STL.64 [R1+0x2800], R6 ;  /* 0x0028000601007387 */ /* 0x008fe20000100a00 */
[----:B------:R0:W-:Y:S03]  /*45210*/  STL.64 [R1+0x27f8], R4 ;  /* 0x0027f80401007387 */ /* 0x0001e60000100a00 */
        /* <DEDUP_REMOVED lines=8> */
[----:B0-----:R-:W4:Y:S02]  /*452a0*/  LDL.LU.64 R26, [R1+0x2838] ;  /* 0x00283800011a7983 */ /* 0x001f240000300a00 */
[C---:B----4-:R-:W-:Y:S11]  /*452b0*/  HMMA.16816.F32 R12, R8.reuse, R26, R12 ;  /* 0x0000001a080c723c */ /* 0x050ff6000000180c */
[----:B------:R-:W-:Y:S11]  /*452c0*/  @!UPT UIADD3 URZ, URZ, URZ, URZ ;  /* 0x0000003f3f3ff290 */ /* 0x000ff6000fffe03f */
[----:B------:R-:W-:Y:S01]  /*452d0*/  @!UPT UIADD3 URZ, URZ, URZ, URZ ;  /* 0x0000003f3f3ff290 */ /* 0x000fe2000fffe03f */
[----:B------:R0:W-:Y:S01]  /*452e0*/  STL.64 [R1+0x450], R12 ;  /* 0x0004500c01007387 */ /* 0x0001e20000100a00 */
[----:B------:R1:W-:Y:S02]  /*452f0*/  STL.64 [R1+0x458], R14 ;  /* 0x0004580e01007387 */ /* 0x0003e40000100a00 */
[----:B0-----:R-:W-:Y:S02]  /*45300*/  IMAD.MOV.U32 R13, RZ, RZ, R26 ;  /* 0x000000ffff0d7224 */ /* 0x001fe400078e001a */
[----:B------:R-:W-:Y:S02]  /*45310*/  IMAD.MOV.U32 R12, RZ, RZ, R27 ;  /* 0x000000ffff0c7224 */ /* 0x000fe400078e001b */
[----:B------:R-:W4:Y:S01]  /*45320*/  LDL.LU.64 R26, [R1+0x2830] ;  /* 0x00283000011a7983 */ /* 0x000f220000300a00 */
[----:B------:R-:W4:Y:S02]  /*45330*/  LDL.LU.64 R24, [R1+0x2828] ;  /* 0x0028280001187983 */ /* 0x000f240000300a00 */
[----:B------:R4:W-:Y:S02]  /*45340*/  STL.64 [R1+0x26e0], R12 ;  /* 0x0026e00c01007387 */ /* 0x0009e40000100a00 */
[----:B-1----:R-:W4:Y:S01]  /*45350*/  LDL R14, [R1+0x1f8] ;  /* 0x0001f800010e7983 */ /* 0x002f220000100800 */
[----:B------:R-:W4:Y:S02]  /*45360*/  LDL R15, [R1+0x1fc] ;  /* 0x0001fc00010f7983 */ /* 0x000f240000100800 */
[----:B----4-:R-:W-:Y:S02]  /*45370*/  HMMA.16816.F32 R12, R8, R14, R24 ;  /* 0x0000000e080c723c */ /* 0x010fe40000001818 */
[----:B------:R-:W4:Y:S01]  /*45380*/  LDL.LU.64 R26, [R1+0x2820] ;  /* 0x00282000011a7983 */ /* 0x000f220000300a00 */
[----:B------:R-:W4:Y:S11]  /*45390*/  LDL.LU.64 R24, [R1+0x2818] ;  /* 0x0028180001187983 */ /* 0x000f360000300a00 */
[----:B------:R-:W-:Y:S09]  /*453a0*/  @!UPT UIADD3 URZ, URZ, URZ, URZ ;  /* 0x0000003f3f3ff290 */ /* 0x000ff2000fffe03f */
[----:B------:R-:W-:Y:S01]  /*453b0*/  STL.64 [R1+0x890], R12 ;  /* 0x0008900c01007387 */ /* 0x000fe20000100a00 */
[----:B------:R0:W-:Y:S02]  /*453c0*/  STL.64 [R1+0x898], R14 ;  /* 0x0008980e01007387 */ /* 0x0001e40000100a00 */
[----:B0-----:R-:W-:Y:S02]  /*453d0*/  IMAD.MOV.U32 R14, RZ, RZ, R28 ;  /* 0x000000ffff0e7224 */ /* 0x001fe400078e001c */
[----:B------:R-:W-:Y:S02]  /*453e0*/  IMAD.MOV.U32 R15, RZ, RZ, R19 ;  /* 0x000000ffff0f7224 */ /* 0x000fe400078e0013 */
[----:B---3--:R-:W-:-:S03]  /*453f0*/  IMAD.MOV.U32 R19, RZ, RZ, R23 ;  /* 0x000000ffff137224 */ /* 0x008fc600078e0017 */
[----:B------:R0:W-:Y:S04]  /*45400*/  STL.64 [R1+0x2708], R14 ;  /* 0x0027080e01007387 */ /* 0x0001e80000100a00 */
[----:B0-----:R-:W3:Y:S01]  /*45410*/  LDL.64 R14, [R1+0x1c8] ;  /* 0x0001c800010e7983 */ /* 0x001ee20000100a00 */
[C---:B----4-:R-:W-:Y:S11]  /*45420*/  HMMA.16816.F32 R24, R8.reuse, R22, R24 ;  /* 0x000000160818723c */ /* 0x050ff60000001818 */
[----:B------:R-:W-:Y:S11]  /*45430*/  @!UPT UIADD3 URZ, URZ, URZ, URZ ;  /* 0x0000003f3f3ff290 */ /* 0x000ff6000fffe03f */
[----:B------:R-:W-:Y:S01]  /*45440*/  @!UPT UIADD3 URZ, URZ, URZ, URZ ;  /* 0x0000003f3f3ff290 */ /* 0x000fe2000fffe03f */
[----:B------:R0:W-:Y:S01]  /*45450*/  STL.64 [R1+0x880], R24 ;  /* 0x0008801801007387 */ /* 0x0001e20000100a00 */
[----:B------:R1:W-:Y:S02]  /*45460*/  STL.64 [R1+0x888], R26 ;  /* 0x0008881a01007387 */ /* 0x0003e40000100a00 */
[----:B0-----:R-:W-:Y:S01]  /*45470*/  IMAD.MOV.U32 R24, RZ, RZ, R22 ;  /* 0x000000ffff187224 */ /* 0x001fe200078e0016 */
[----:B-1----:R-:W4:Y:S01]  /*45480*/  LDL.LU.64 R26, [R1+0x2810] ;  /* 0x00281000011a7983 */ /* 0x002f220000300a00 */
[----:B------:R-:W2:Y:S02]  /*45490*/  LDL.LU.64 R22, [R1+0x2808] ;  /* 0x0028080001167983 */ /* 0x000ea40000300a00 */
[----:B------:R-:W-:Y:S02]  /*454a0*/  STL.64 [R1+0x2738], R18 ;  /* 0x0027381201007387 */ /* 0x000fe40000100a00 */
[----:B------:R-:W-:Y:S01]  /*454b0*/  STL [R1+0x2730], R17 ;  /* 0x0027301101007387 */ /* 0x000fe20000100800 */
[C---:B--2---:R-:W-:Y:S01]  /*454c0*/  HMMA.16816.F32 R20, R8.reuse, R22, R4 ;  /* 0x000000160814723c */ /* 0x044fe20000001804 */
[----:B------:R-:W2:Y:S01]  /*454d0*/  LDL.LU.64 R6, [R1+0x2800] ;  /* 0x0028000001067983 */ /* 0x000ea20000300a00 */
[----:B------:R-:W2:Y:S11]  /*454e0*/  LDL.LU.64 R4, [R1+0x27f8] ;  /* 0x0027f80001047983 */ /* 0x000eb60000300a00 */
[----:B------:R-:W-:Y:S10]  /*454f0*/  @!UPT UIADD3 URZ, URZ, URZ, URZ ;  /* 0x0000003f3f3ff290 */ /* 0x000ff4000fffe03f */
[----:B------:R-:W-:Y:S01]  /*45500*/  STL.64 [R1+0x870], R20 ;  /* 0x0008701401007387 */ /* 0x000fe20000100a00 */
[----:B------:R0:W-:Y:S03]  /*45510*/  STL.64 [R1+0x878], R22 ;  /* 0x0008781601007387 */ /* 0x0001e60000100a00 */
[----:B0-----:R-:W3:Y:S01]  /*45520*/  LDL.LU.64 R22, [R1+0x27f0] ;  /* 0x0027f00001167983 */ /* 0x001ee20000300a00 */
[----:B------:R-:W3:Y:S02]  /*45530*/  LDL.LU.64 R20, [R1+0x27e8] ;  /* 0x0027e80001147983 */ /* 0x000ee40000300a00 */
[C---:B---3--:R-:W-:Y:S11]  /*45540*/  HMMA.16816.F32 R20, R8.reuse, R14, R20 ;  /* 0x0000000e0814723c */ /* 0x048ff60000001814 */
[----:B------:R-:W-:Y:S11]  /*45550*/  @!UPT UIADD3 URZ, URZ, URZ, URZ ;  /* 0x0000003f3f3ff290 */ /* 0x000ff6000fffe03f */
[----:B------:R-:W-:Y:S01]  /*45560*/  @!UPT UIADD3 URZ, URZ, URZ, URZ ;  /* 0x0000003f3f3ff290 */ /* 0x000fe2000fffe03f */
[----:B------:R-:W-:Y:S01]  /*45570*/  STL.64 [R1+0x860], R20 ;  /* 0x0008601401007387 */ /* 0x000fe20000100a00 */
[----:B------:R0:W-:Y:S03]  /*45580*/  STL.64 [R1+0x868], R22 ;  /* 0x0008681601007387 */ /* 0x0001e60000100a00 */
[----:B0-----:R-:W2:Y:S01]  /*45590*/  LDL.LU.64 R22, [R1+0x27e0] ;  /* 0x0027e00001167983 */ /* 0x001ea20000300a00 */
[----:B------:R-:W-:Y:S02]  /*455a0*/  IMAD.MOV.U32 R25, RZ, RZ, R15 ;  /* 0x000000ffff197224 */ /* 0x000fe400078e000f */
[----:B----4-:R-:W-:Y:S03]  /*455b0*/  STL.64 [R1+0x27b0], R26 ;  /* 0x0027b01a01007387 */ /* 0x010fe60000100a00 */
[----:B------:R-:W-:Y:S01]  /*455c0*/  STL.64 [R1+0x27a8], R24 ;  /* 0x0027a81801007387 */ /* 0x000fe20000100a00 */
[----:B--2---:R-:W-:Y:S03]  /*455d0*/  HMMA.16816.F32 R4, R8, R22, R4 ;  /* 0x000000160804723c */ /* 0x004fe60000001804 */
[----:B------:R-:W2:Y:S04]  /*455e0*/  LDL R22, [R1+0x128] ;  /* 0x0001280001167983 */ /* 0x000ea80000100800 */
[----:B------:R-:W-:Y:S11]  /*455f0*/  IMAD.MOV.U32 R23, RZ, RZ, R3 ;  /* 0x000000ffff177224 */ /* 0x000ff600078e0003 */
[----:B------:R-:W-:Y:S05]  /*45600*/  @!UPT UIADD3 URZ, URZ, URZ, URZ ;  /* 0x0000003f3f3ff290 */ /* 0x000fea000fffe03f */
[----:B------:R-:W-:Y:S01]  /*45610*/  STL.64 [R1+0x850], R4 ;  /* 0x0008500401007387 */ /* 0x000fe20000100a00 */
[----:B------:R-:W-:Y:S02]  /*45620*/  STL.64 [R1+0x858], R6 ;  /* 0x0008580601007387 */ /* 0x000fe40000100a00 */
[----:B------:R-:W3:Y:S01]  /*45630*/  LDL.LU R3, [R1+0x27d8] ;  /* 0x0027d80001037983 */ /* 0x000ee20000300800 */
[----:B--2---:R0:W-:Y:S02]  /*45640*/  STL.64 [R1+0x2710], R22 ;  /* 0x0027101601007387 */ /* 0x0041e40000100a00 */
[----:B0-----:R-:W-:Y:S02]  /*45650*/  IMAD.MOV.U32 R22, RZ, RZ, R29 ;  /* 0x000000ffff167224 */ /* 0x001fe400078e001d */
[----:B------:R-:W-:Y:S01]  /*45660*/  IMAD.MOV.U32 R23, RZ, RZ, R16 ;  /* 0x000000ffff177224 */ /* 0x000fe200078e0010 */
[----:B------:R-:W2:Y:S01]  /*45670*/  LDL.LU R29, [R1+0x27d4] ;  /* 0x0027d400011d7983 */ /* 0x000ea20000300800 */
[----:B------:R-:W4:Y:S02]  /*45680*/  LDL.LU R16, [R1+0x9b0] ;  /* 0x0009b00001107983 */ /* 0x000f240000300800 */
[----:B------:R-:W4:Y:S02]  /*45690*/  LDL.LU R17, [R1+0x9b4] ;  /* 0x0009b40001117983 */ /* 0x000f240000300800 */
[----:B------:R-:W2:Y:S01]  /*456a0*/  LDL.LU R18, [R1+0x9b8] ;  /* 0x0009b80001127983 */ /* 0x000ea20000300800 */
[----:B------:R-:W2:Y:S04]  /*456b0*/  LDL.LU R19, [R1+0x9bc] ;  /* 0x0009bc0001137983 */ /* 0x000ea80000300800 */
[----:B--2---:R0:W-:Y:S01]  /*456c0*/  STL.64 [R1+0x2748], R18 ;  /* 0x0027481201007387 */ /* 0x0041e20000100a00 */
[----:B----4-:R-:W-:Y:S03]  /*456d0*/  STL.64 [R1+0x2740], R16 ;  /* 0x0027401001007387 */ /* 0x010fe60000100a00 */
[----:B0-----:R-:W2:Y:S04]  /*456e0*/  LDL.64 R18, [R1+0x158] ;  /* 0x0001580001127983 */ /* 0x001ea80000100a00 */
[----:B--2---:R0:W-:Y:S04]  /*456f0*/  STL.64 [R1+0x2758], R18 ;  /* 0x0027581201007387 */ /* 0x0041e80000100a00 */
[----:B0-----:R-:W2:Y:S01]  /*45700*/  LDL R18, [R1+0x168] ;  /* 0x0001680001127983 */ /* 0x001ea20000100800 */
[----:B---3--:R-:W-:-:S02]  /*45710*/  IMAD.MOV.U32 R19, RZ, RZ, R3 ;  /* 0x000000ffff137224 */ /* 0x008fc400078e0003 */
[----:B------:R-:W3:Y:S03]  /*45720*/  LDL.LU R3, [R1+0x27d0] ;  /* 0x0027d00001037983 */ /* 0x000ee60000300800 */
[----:B--2---:R-:W-:Y:S01]  /*45730*/  STL.64 [R1+0x2770], R18 ;  /* 0x0027701201007387 */ /* 0x004fe20000100a00 */
[----:B------:R0:W-:Y:S03]  /*45740*/  STL.64 [R1+0x2728], R22 ;  /* 0x0027281601007387 */ /* 0x0001e60000100a00 */
[----:B0-----:R-:W2:Y:S04]  /*45750*/  LDL.64 R22, [R1+0x148] ;  /* 0x0001480001167983 */ /* 0x001ea80000100a00 */
[----:B--2---:R0:W-:Y:S01]  /*45760*/  STL.64 [R1+0x2750], R22 ;  /* 0x0027501601007387 */ /* 0x0041e20000100a00 */
[----:B------:R-:W2:Y:S02]  /*45770*/  LDL.LU R20, [R1+0x9c0] ;  /* 0x0009c00001147983 */ /* 0x000ea40000300800 */
[----:B------:R-:W2:Y:S01]  /*45780*/  LDL.LU R21, [R1+0x9c4] ;  /* 0x0009c40001157983 */ /* 0x000ea20000300800 */
[----:B0-----:R-:W4:Y:S01]  /*45790*/  LDL.LU R22, [R1+0x9c8] ;  /* 0x0009c80001167983 */ /* 0x001f220000300800 */
[----:B------:R-:W4:Y:S02]  /*457a0*/  LDL.LU R23, [R1+0x9cc] ;  /* 0x0009cc0001177983 */ /* 0x000f240000300800 */
[----:B------:R-:W2:Y:S02]  /*457b0*/  LDL R18, [R1+0x178] ;  /* 0x0001780001127983 */ /* 0x000ea40000100800 */
[----:B------:R-:W-:-:S02]  /*457c0*/  IMAD.MOV.U32 R19, RZ, RZ, R29 ;  /* 0x000000ffff137224 */ /* 0x000fc400078e001d */
[----:B------:R-:W3:Y:S04]  /*457d0*/  LDL.LU R29, [R1+0x27cc] ;  /* 0x0027cc00011d7983 */ /* 0x000ee80000300800 */
[----:B--2---:R0:W-:Y:S01]  /*457e0*/  STL.64 [R1+0x2788], R18 ;  /* 0x0027881201007387 */ /* 0x0041e20000100a00 */
[----:B------:R-:W-:-:S03]  /*457f0*/  IMAD.MOV.U32 R28, RZ, RZ, R14 ;  /* 0x000000ffff1c7224 */ /* 0x000fc600078e000e */
[----:B---3--:R-:W1:Y:S04]  /*45800*/  LDSM.16.MT88.4 R4, [R29+0x9000] ;  /* 0x009000001d04783b */ /* 0x008e680000004200 */
[----:B0-----:R-:W2:Y:S01]  /*45810*/  LDL R18, [R1+0x188] ;  /* 0x0001880001127983 */ /* 0x001ea20000100800 */
[----:B------:R-:W-:Y:S02]  /*45820*/  IMAD.MOV.U32 R19, RZ, RZ, R3 ;  /* 0x000000ffff137224 */ /* 0x000fe400078e0003 */
[----:B------:R-:W3:Y:S03]  /*45830*/  LDL.LU R3, [R1+0x27c8] ;  /* 0x0027c80001037983 */ /* 0x000ee60000300800 */
[----:B--2---:R-:W-:Y:S01]  /*45840*/  STL.64 [R1+0x27a0], R18 ;  /* 0x0027a01201007387 */ /* 0x004fe20000100a00 */
[----:B----4-:R-:W-:Y:S02]  /*45850*/  STL.64 [R1+0x2768], R22 ;  /* 0x0027681601007387 */ /* 0x010fe40000100a00 */
[----:B------:R0:W-:Y:S02]  /*45860*/  STL.64 [R1+0x2760], R20 ;  /* 0x0027601401007387 */ /* 0x0001e40000100a00 */
[----:B0-----:R-:W2:Y:S01]  /*45870*/  LDL.LU R20, [R1+0x9d0] ;  /* 0x0009d00001147983 */ /* 0x001ea20000300800 */
[----:B------:R-:W2:Y:S02]  /*45880*/  LDL.LU R21, [R1+0x9d4] ;  /* 0x0009d40001157983 */ /* 0x000ea40000300800 */
[----:B------:R-:W4:Y:S02]  /*45890*/  LDL.LU R22, [R1+0x9d8] ;  /* 0x0009d80001167983 */ /* 0x000f240000300800 */
[----:B------:R-:W4:Y:S01]  /*458a0*/  LDL.LU R23, [R1+0x9dc] ;  /* 0x0009dc0001177983 */ /* 0x000f220000300800 */
[----:B------:R-:W2:Y:S01]  /*458b0*/  LDL R26, [R1+0x1a8] ;  /* 0x0001a800011a7983 */ /* 0x000ea20000100800 */
        /* <DEDUP_REMOVED lines=9> */
[----:B------:R-:W2:Y:S01]  /*45950*/  LDL.LU R19, [R1+0xa1c] ;  /* 0x000a1c0001137983 */ /* 0x000ea20000300800 */
[----:B----4-:R-:W-:Y:S01]  /*45960*/  STL.64 [R1+0x2780], R22 ;  /* 0x0027801601007387 */ /* 0x010fe20000100a00 */
[----:B------:R0:W-:Y:S03]  /*45970*/  STL.64 [R1+0x2778], R20 ;  /* 0x0027781401007387 */ /* 0x0001e60000100a00 */
[----:B0-----:R-:W4:Y:S01]  /*45980*/  LDL.LU R20, [R1+0x9e0] ;  /* 0x0009e00001147983 */ /* 0x001f220000300800 */
[----:B------:R-:W4:Y:S02]  /*45990*/  LDL.LU R21, [R1+0x9e4] ;  /* 0x0009e40001157983 */ /* 0x000f240000300800 */
[----:B------:R-:W2:Y:S02]  /*459a0*/  LDL.LU R22, [R1+0x9e8] ;  /* 0x0009e80001167983 */ /* 0x000ea40000300800 */
[----:B------:R-:W2:Y:S02]  /*459b0*/  LDL.LU R23, [R1+0x9ec] ;  /* 0x0009ec0001177983 */ /* 0x000ea40000300800 */
[----:B---3--:R-:W-:Y:S01]  /*459c0*/  IMAD.MOV.U32 R27, RZ, RZ, R3 ;  /* 0x000000ffff1b7224 */ /* 0x008fe200078e0003 */
[----:B--2---:R-:W-:Y:S01]  /*459d0*/  STL.64 [R1+0x2798], R22 ;  /* 0x0027981601007387 */ /* 0x004fe20000100a00 */
[----:B----4-:R0:W-:Y:S03]  /*459e0*/  STL.64 [R1+0x2790], R20 ;  /* 0x0027901401007387 */ /* 0x0101e60000100a00 */
[----:B0-----:R-:W2:Y:S01]  /*459f0*/  LDL.LU R20, [R1+0x9f0] ;  /* 0x0009f00001147983 */ /* 0x001ea20000300800 */
[----:B------:R-:W2:Y:S02]  /*45a00*/  LDL.LU R21, [R1+0x9f4] ;  /* 0x0009f40001157983 */ /* 0x000ea40000300800 */
[----:B------:R-:W2:Y:S02]  /*45a10*/  LDL.LU R22, [R1+0x9f8] ;  /* 0x0009f80001167983 */ /* 0x000ea40000300800 */
[----:B------:R-:W2:Y:S01]  /*45a20*/  LDL.LU R23, [R1+0x9fc] ;  /* 0x0009fc0001177983 */ /* 0x000ea20000300800 */
[----:B------:R-:W3:Y:S01]  /*45a30*/  LDL.LU R12, [R1+0x990] ;  /* 0x00099000010c7983 */ /* 0x000ee20000300800 */
[----:B------:R-:W3:Y:S02]  /*45a40*/  LDL.LU R13, [R1+0x994] ;  /* 0x00099400010d7983 */ /* 0x000ee40000300800 */
[----:B------:R-:W4:Y:S02]  /*45a50*/  LDL.LU R14, [R1+0x998] ;  /* 0x00099800010e7983 */ /* 0x000f240000300800 */
[----:B------:R-:W4:Y:S01]  /*45a60*/  LDL.LU R15, [R1+0x99c] ;  /* 0x00099c00010f7983 */ /* 0x000f220000300800 */
[C---:B------:R-:W-:Y:S01]  /*45a70*/  HMMA.16816.F32 R24, R8.reuse, R26, R16 ;  /* 0x0000001a0818723c */ /* 0x040fe20000001810 */
[----:B----4-:R-:W-:Y:S01]  /*45a80*/  STL.64 [R1+0x2720], R14 ;  /* 0x0027200e01007387 */ /* 0x010fe20000100a00 */
[----:B---3--:R0:W-:Y:S03]  /*45a90*/  STL.64 [R1+0x2718], R12 ;  /* 0x0027180c01007387 */ /* 0x0081e60000100a00 */
[----:B0-----:R-:W3:Y:S01]  /*45aa0*/  LDL.LU R12, [R1+0x9a0] ;  /* 0x0009a000010c7983 */ /* 0x001ee20000300800 */
[----:B------:R-:W3:Y:S02]  /*45ab0*/  LDL.LU R13, [R1+0x9a4] ;  /* 0x0009a400010d7983 */ /* 0x000ee40000300800 */
[----:B------:R-:W3:Y:S02]  /*45ac0*/  LDL.LU R14, [R1+0x9a8] ;  /* 0x0009a800010e7983 */ /* 0x000ee40000300800 */
[----:B------:R-:W3:Y:S01]  /*45ad0*/  LDL.LU R15, [R1+0x9ac] ;  /* 0x0009ac00010f7983 */ /* 0x000ee20000300800 */
[----:B-1----:R-:W-:Y:S01]  /*45ae0*/  STL.64 [R1+0x25c8], R6 ;  /* 0x0025c80601007387 */ /* 0x002fe20000100a00 */
[----:B------:R0:W-:Y:S03]  /*45af0*/  STL.64 [R1+0x25c0], R4 ;  /* 0x0025c00401007387 */ /* 0x0001e60000100a00 */
[----:B0-----:R-:W4:Y:S01]  /*45b00*/  LDL.LU R4, [R1+0x970] ;  /* 0x0009700001047983 */ /* 0x001f220000300800 */
[----:B------:R-:W4:Y:S02]  /*45b10*/  LDL.LU R5, [R1+0x974] ;  /* 0x0009740001057983 */ /* 0x000f240000300800 */
[----:B------:R-:W4:Y:S02]  /*45b20*/  LDL.LU R6, [R1+0x978] ;  /* 0x0009780001067983 */ /* 0x000f240000300800 */
[----:B------:R-:W4:Y:S01]  /*45b30*/  LDL.LU R7, [R1+0x97c] ;  /* 0x00097c0001077983 */ /* 0x000f220000300800 */
[----:B------:R-:W2:Y:S01]  /*45b40*/  LDL.LU.64 R18, [R1+0x27c0] ;  /* 0x0027c00001127983 */ /* 0x000ea20000300a00 */
[----:B------:R-:W2:Y:S02]  /*45b50*/  LDL.LU.64 R16, [R1+0x27b8] ;  /* 0x0027b80001107983 */ /* 0x000ea40000300a00 */
[----:B------:R-:W-:Y:S02]  /*45b60*/  STL.64 [R1+0xa10], R24 ;  /* 0x000a101801007387 */ /* 0x000fe40000100a00 */
[----:B------:R0:W-:Y:S02]  /*45b70*/  STL.64 [R1+0xa18], R26 ;  /* 0x000a181a01007387 */ /* 0x0001e40000100a00 */
        /* <DEDUP_REMOVED lines=8> */
[----:B------:R-:W-:Y:S02]  /*45c00*/  STL.64 [R1+0x2558], R26 ;  /* 0x0025581a01007387 */ /* 0x000fe40000100a00 */
[----:B---3--:R-:W-:Y:S01]  /*45c10*/  STL.64 [R1+0x2610], R24 ;  /* 0x0026101801007387 */ /* 0x008fe20000100a00 */
        /* <DEDUP_REMOVED lines=33> */
[----:B------:R-:W-:Y:S11]  /*45e30*/  IMAD.MOV.U32 R3, RZ, RZ, R23 ;  /* 0x000000ffff037224 */ /* 0x000ff600078e0017 */
[----:B------:R-:W-:Y:S11]  /*45e40*/  @!UPT UIADD3 URZ, URZ, URZ, URZ ;  /* 0x0000003f3f3ff290 */ /* 0x000ff6000fffe03f */
[----:B------:R0:W-:Y:S01]  /*45e50*/  STL.64 [R1+0x9b0], R16 ;  /* 0x0009b01001007387 */ /* 0x0001e20000100a00 */
[----:B------:R1:W-:Y:S02]  /*45e60*/  STL.64 [R1+0x9b8], R18 ;  /* 0x0009b81201007387 */ /* 0x0003e40000100a00 */
[----:B0-----:R-:W-:Y:S01]  /*45e70*/  IMAD.MOV.U32 R16, RZ, RZ, R22 ;  /* 0x000000ffff107224 */ /* 0x001fe200078e0016 */
[----:B-1----:R-:W2:Y:S01]  /*45e80*/  LDL.LU.64 R18, [R1+0x2738] ;  /* 0x0027380001127983 */ /* 0x002ea20000300a00 */
[----:B------:R-:W3:Y:S02]  /*45e90*/  LDL.LU R17, [R1+0x2730] ;  /* 0x0027300001117983 */ /* 0x000ee40000300800 */
[----:B------:R-:W2:Y:S01]  /*45ea0*/  LDL.LU.64 R22, [R1+0x2728] ;  /* 0x0027280001167983 */ /* 0x000ea20000300a00 */
[----:B------:R0:W-:Y:S01]  /*45eb0*/  STL [R1+0x25b8], R16 ;  /* 0x0025b81001007387 */ /* 0x0001e20000100800 */
[C---:B--2---:R-:W-:Y:S03]  /*45ec0*/  HMMA.16816.F32 R20, R8.reuse, R22, R12 ;  /* 0x000000160814723c */ /* 0x044fe6000000180c */
[----:B------:R-:W-:Y:S01]  /*45ed0*/  STL.64 [R1+0x2620], R18 ;  /* 0x0026201201007387 */ /* 0x000fe20000100a00 */
[----:B---3--:R1:W-:Y:S02]  /*45ee0*/  STL [R1+0x2618], R17 ;  /* 0x0026181101007387 */ /* 0x0083e40000100800 */
[----:B0-----:R-:W2:Y:S01]  /*45ef0*/  LDL.LU R16, [R1+0x980] ;  /* 0x0009800001107983 */ /* 0x001ea20000300800 */
[----:B-1----:R-:W2:Y:S01]  /*45f00*/  LDL.LU R17, [R1+0x984] ;  /* 0x0009840001117983 */ /* 0x002ea20000300800 */
[----:B------:R-:W2:Y:S02]  /*45f10*/  LDL.LU R18, [R1+0x988] ;  /* 0x0009880001127983 */ /* 0x000ea40000300800 */
[----:B------:R-:W2:Y:S02]  /*45f20*/  LDL.LU R19, [R1+0x98c] ;  /* 0x00098c0001137983 */ /* 0x000ea40000300800 */
[----:B------:R-:W3:Y:S01]  /*45f30*/  LDL.LU.64 R14, [R1+0x2720] ;  /* 0x00272000010e7983 */ /* 0x000ee20000300a00 */
[----:B------:R-:W3:Y:S10]  /*45f40*/  LDL.LU.64 R12, [R1+0x2718] ;  /* 0x00271800010c7983 */ /* 0x000ef40000300a00 */
[----:B------:R-:W-:Y:S01]  /*45f50*/  STL.64 [R1+0x9a0], R20 ;  /* 0x0009a01401007387 */ /* 0x000fe20000100a00 */
[----:B------:R0:W-:Y:S03]  /*45f60*/  STL.64 [R1+0x9a8], R22 ;  /* 0x0009a81601007387 */ /* 0x0001e60000100a00 */
[----:B0-----:R-:W3:Y:S02]  /*45f70*/  LDL.LU.64 R22, [R1+0x2710] ;  /* 0x0027100001167983 */ /* 0x001ee40000300a00 */
[C---:B---3--:R-:W-:Y:S02]  /*45f80*/  HMMA.16816.F32 R20, R8.reuse, R22, R12 ;  /* 0x000000160814723c */ /* 0x048fe4000000180c */
[----:B------:R-:W4:Y:S06]  /*45f90*/  LDL.LU.64 R14, [R1+0x2708] ;  /* 0x00270800010e7983 */ /* 0x000f2c0000300a00 */
[C---:B--2---:R-:W-:Y:S11]  /*45fa0*/  HMMA.16816.F32 R16, R8.reuse, R26, R16 ;  /* 0x0000001a0810723c */ /* 0x044ff60000001810 */
[----:B------:R-:W-:Y:S04]  /*45fb0*/  @!UPT UIADD3 URZ, URZ, URZ, URZ ;  /* 0x0000003f3f3ff290 */ /* 0x000fe8000fffe03f */
[----:B------:R-:W-:Y:S01]  /*45fc0*/  STL.64 [R1+0x990], R20 ;  /* 0x0009901401007387 */ /* 0x000fe20000100a00 */
[----:B------:R0:W-:Y:S03]  /*45fd0*/  STL.64 [R1+0x998], R22 ;  /* 0x0009981601007387 */ /* 0x0001e60000100a00 */
[----:B0-----:R-:W2:Y:S01]  /*45fe0*/  LDL.LU.64 R22, [R1+0x2700] ;  /* 0x0027000001167983 */ /* 0x001ea20000300a00 */
[----:B----4-:R-:W-:Y:S03]  /*45ff0*/  HMMA.16816.F32 R12, R8, R14, R4 ;  /* 0x0000000e080c723c */ /* 0x010fe60000001804 */
[----:B------:R-:W3:Y:S01]  /*46000*/  LDL R6, [R1+0x68] ;  /* 0x0000680001067983 */ /* 0x000ee20000100800 */
[----:B------:R-:W-:Y:S02]  /*46010*/  STL.64 [R1+0x980], R16 ;  /* 0x0009801001007387 */ /* 0x000fe40000100a00 */
[----:B------:R2:W-:Y:S11]  /*46020*/  STL.64 [R1+0x988], R18 ;  /* 0x0009881201007387 */ /* 0x0005f60000100a00 */
[----:B------:R-:W-:Y:S06]  /*46030*/  @!UPT UIADD3 URZ, URZ, URZ, URZ ;  /* 0x0000003f3f3ff290 */ /* 0x000fec000fffe03f */
[----:B------:R-:W-:Y:S01]  /*46040*/  STL.64 [R1+0x970], R12 ;  /* 0x0009700c01007387 */ /* 0x000fe20000100a00 */
[----:B------:R-:W-:Y:S02]  /*46050*/  STL.64 [R1+0x978], R14 ;  /* 0x0009780e01007387 */ /* 0x000fe40000100a00 */
[----:B------:R-:W3:Y:S02]  /*46060*/  LDL R7, [R1+0x6c] ;  /* 0x00006c0001077983 */ /* 0x000ee40000100800 */
[----:B--2---:R-:W-:Y:S02]  /*46070*/  IMAD.MOV.U32 R18, RZ, RZ, R23 ;  /* 0x000000ffff127224 */ /* 0x004fe400078e0017 */
[----:B------:R-:W-:Y:S01]  /*46080*/  IMAD.MOV.U32 R19, RZ, RZ, R22 ;  /* 0x000000ffff137224 */ /* 0x000fe200078e0016 */
[----:B---3--:R0:W-:Y:S01]  /*46090*/  STL.64 [R1+0x2628], R6 ;  /* 0x0026280601007387 */ /* 0x0081e20000100a00 */
[----:B------:R-:W2:Y:S02]  /*460a0*/  LDL.LU R23, [R1+0x26fc] ;  /* 0x0026fc0001177983 */ /* 0x000ea40000300800 */
[----:B------:R-:W3:Y:S02]  /*460b0*/  LDL.LU R22, [R1+0x26f8] ;  /* 0x0026f80001167983 */ /* 0x000ee40000300800 */
[----:B------:R1:W-:Y:S01]  /*460c0*/  STL.64 [R1+0x2630], R18 ;  /* 0x0026301201007387 */ /* 0x0003e20000100a00 */
[----:B------:R-:W4:Y:S01]  /*460d0*/  LDL.LU R4, [R1+0x8e0] ;  /* 0x0008e00001047983 */ /* 0x000f220000300800 */
[----:B------:R-:W4:Y:S03]  /*460e0*/  LDL.LU R5, [R1+0x8e4] ;  /* 0x0008e40001057983 */ /* 0x000f260000300800 */
[----:B0-----:R-:W2:Y:S01]  /*460f0*/  LDL.LU R6, [R1+0x8e8] ;  /* 0x0008e80001067983 */ /* 0x001ea20000300800 */
[----:B------:R-:W2:Y:S03]  /*46100*/  LDL.LU R7, [R1+0x8ec] ;  /* 0x0008ec0001077983 */ /* 0x000ea60000300800 */
[----:B--2---:R-:W-:Y:S01]  /*46110*/  STL.64 [R1+0x2640], R6 ;  /* 0x0026400601007387 */ /* 0x004fe20000100a00 */
[----:B----4-:R0:W-:Y:S02]  /*46120*/  STL.64 [R1+0x2638], R4 ;  /* 0x0026380401007387 */ /* 0x0101e40000100a00 */
[----:B-1----:R-:W2:Y:S02]  /*46130*/  LDL R18, [R1+0x88] ;  /* 0x0000880001127983 */ /* 0x002ea40000100800 */
[----:B------:R-:W2:Y:S02]  /*46140*/  LDL R19, [R1+0x8c] ;  /* 0x00008c0001137983 */ /* 0x000ea40000100800 */
[----:B--2---:R3:W-:Y:S01]  /*46150*/  STL.64 [R1+0x2648], R18 ;  /* 0x0026481201007387 */ /* 0x0047e20000100a00 */
[----:B0-----:R-:W2:Y:S02]  /*46160*/  LDL.LU R4, [R1+0x8f0] ;  /* 0x0008f00001047983 */ /* 0x001ea40000300800 */
[----:B------:R-:W2:Y:S02]  /*46170*/  LDL.LU R5, [R1+0x8f4] ;  /* 0x0008f40001057983 */ /* 0x000ea40000300800 */
[----:B------:R-:W4:Y:S01]  /*46180*/  LDL.LU R6, [R1+0x8f8] ;  /* 0x0008f80001067983 */ /* 0x000f220000300800 */
[----:B------:R-:W4:Y:S01]  /*46190*/  LDL.LU R7, [R1+0x8fc] ;  /* 0x0008fc0001077983 */ /* 0x000f220000300800 */
[----:B---3--:R-:W-:-:S02]  /*461a0*/  IMAD.MOV.U32 R18, RZ, RZ, R22 ;  /* 0x000000ffff127224 */ /* 0x008fc400078e0016 */
[----:B------:R-:W-:Y:S01]  /*461b0*/  IMAD.MOV.U32 R19, RZ, RZ, R23 ;  /* 0x000000ffff137224 */ /* 0x000fe200078e0017 */
[----:B----4-:R-:W-:Y:S01]  /*461c0*/  STL.64 [R1+0x2658], R6 ;  /* 0x0026580601007387 */ /* 0x010fe20000100a00 */
        /* <DEDUP_REMOVED lines=9> */
[----:B----4-:R-:W-:Y:S02]  /*46260*/  STL.64 [R1+0x2668], R4 ;  /* 0x0026680401007387 */ /* 0x010fe40000100a00 */
[----:B-1----:R-:W2:Y:S02]  /*46270*/  LDL R18, [R1+0xa8] ;  /* 0x0000a80001127983 */ /* 0x002ea40000100800 */
[----:B------:R-:W2:Y:S02]  /*46280*/  LDL R19, [R1+0xac] ;  /* 0x0000ac0001137983 */ /* 0x000ea40000100800 */
[----:B--2---:R3:W-:Y:S02]  /*46290*/  STL.64 [R1+0x2678], R18 ;  /* 0x0026781201007387 */ /* 0x0047e40000100a00 */
[----:B---3--:R-:W-:-:S02]  /*462a0*/  IMAD.MOV.U32 R18, RZ, RZ, R23 ;  /* 0x000000ffff127224 */ /* 0x008fc400078e0017 */
[----:B------:R-:W-:Y:S01]  /*462b0*/  IMAD.MOV.U32 R19, RZ, RZ, R22 ;  /* 0x000000ffff137224 */ /* 0x000fe200078e0016 */
[----:B------:R-:W2:Y:S01]  /*462c0*/  LDL.LU R23, [R1+0x26ec] ;  /* 0x0026ec0001177983 */ /* 0x000ea20000300800 */
[----:B------:R-:W2:Y:S03]  /*462d0*/  LDL.LU R22, [R1+0x26e8] ;  /* 0x0026e80001167983 */ /* 0x000ea60000300800 */
[----:B------:R0:W-:Y:S01]  /*462e0*/  STL.64 [R1+0x2690], R18 ;  /* 0x0026901201007387 */ /* 0x0001e20000100a00 */
[----:B------:R-:W3:Y:S02]  /*462f0*/  LDL.LU R4, [R1+0x910] ;  /* 0x0009100001047983 */ /* 0x000ee40000300800 */
[----:B------:R-:W3:Y:S02]  /*46300*/  LDL.LU R5, [R1+0x914] ;  /* 0x0009140001057983 */ /* 0x000ee40000300800 */
[----:B------:R-:W4:Y:S01]  /*46310*/  LDL.LU R6, [R1+0x918] ;  /* 0x0009180001067983 */ /* 0x000f220000300800 */
[----:B------:R-:W4:Y:S04]  /*46320*/  LDL.LU R7, [R1+0x91c] ;  /* 0x00091c0001077983 */ /* 0x000f280000300800 */
[----:B0-----:R-:W2:Y:S04]  /*46330*/  LDL R18, [R1+0xc8] ;  /* 0x0000c80001127983 */ /* 0x001ea80000100800 */
[----:B------:R-:W2:Y:S01]  /*46340*/  LDL R19, [R1+0xcc] ;  /* 0x0000cc0001137983 */ /* 0x000ea20000100800 */
[----:B------:R-:W3:Y:S02]  /*46350*/  LDL.LU R12, [R1+0x960] ;  /* 0x00096000010c7983 */ /* 0x000ee40000300800 */
[----:B------:R-:W3:Y:S02]  /*46360*/  LDL.LU R13, [R1+0x964] ;  /* 0x00096400010d7983 */ /* 0x000ee40000300800 */
[----:B------:R-:W3:Y:S01]  /*46370*/  LDL.LU R14, [R1+0x968] ;  /* 0x00096800010e7983 */ /* 0x000ee20000300800 */
[----:B------:R-:W3:Y:S04]  /*46380*/  LDL.LU R15, [R1+0x96c] ;  /* 0x00096c00010f7983 */ /* 0x000ee80000300800 */
[----:B--2---:R-:W-:Y:S01]  /*46390*/  STL.64 [R1+0x26a8], R18 ;  /* 0x0026a81201007387 */ /* 0x004fe20000100a00 */
[----:B----4-:R-:W-:Y:S02]  /*463a0*/  STL.64 [R1+0x2688], R6 ;  /* 0x0026880601007387 */ /* 0x010fe40000100a00 */
[----:B---3--:R0:W-:Y:S02]  /*463b0*/  STL.64 [R1+0x2680], R4 ;  /* 0x0026800401007387 */ /* 0x0081e40000100a00 */
[----:B0-----:R-:W2:Y:S01]  /*463c0*/  LDL.LU R4, [R1+0x920] ;  /* 0x0009200001047983 */ /* 0x001ea20000300800 */
[----:B------:R-:W2:Y:S02]  /*463d0*/  LDL.LU R5, [R1+0x924] ;  /* 0x0009240001057983 */ /* 0x000ea40000300800 */
[----:B------:R-:W3:Y:S02]  /*463e0*/  LDL.LU R6, [R1+0x928] ;  /* 0x0009280001067983 */ /* 0x000ee40000300800 */
[----:B------:R-:W3:Y:S01]  /*463f0*/  LDL.LU R7, [R1+0x92c] ;  /* 0x00092c0001077983 */ /* 0x000ee20000300800 */
[----:B------:R-:W4:Y:S04]  /*46400*/  LDL R18, [R1+0xd8] ;  /* 0x0000d80001127983 */ /* 0x000f280000100800 */
[----:B------:R-:W4:Y:S04]  /*46410*/  LDL R19, [R1+0xdc] ;  /* 0x0000dc0001137983 */ /* 0x000f280000100800 */
[----:B----4-:R-:W-:Y:S01]  /*46420*/  STL.64 [R1+0x26c0], R18 ;  /* 0x0026c01201007387 */ /* 0x010fe20000100a00 */
[----:B---3--:R-:W-:Y:S02]  /*46430*/  STL.64 [R1+0x26a0], R6 ;  /* 0x0026a00601007387 */ /* 0x008fe40000100a00 */
[----:B--2---:R0:W-:Y:S02]  /*46440*/  STL.64 [R1+0x2698], R4 ;  /* 0x0026980401007387 */ /* 0x0041e40000100a00 */
[----:B0-----:R-:W2:Y:S01]  /*46450*/  LDL.LU R4, [R1+0x930] ;  /* 0x0009300001047983 */ /* 0x001ea20000300800 */
[----:B------:R-:W2:Y:S02]  /*46460*/  LDL.LU R5, [R1+0x934] ;  /* 0x0009340001057983 */ /* 0x000ea40000300800 */
[----:B------:R-:W3:Y:S02]  /*46470*/  LDL.LU R6, [R1+0x938] ;  /* 0x0009380001067983 */ /* 0x000ee40000300800 */
[----:B------:R-:W3:Y:S01]  /*46480*/  LDL.LU R7, [R1+0x93c] ;  /* 0x00093c0001077983 */ /* 0x000ee20000300800 */
[----:B------:R-:W4:Y:S04]  /*46490*/  LDL R18, [R1+0xe8] ;  /* 0x0000e80001127983 */ /* 0x000f280000100800 */
[----:B------:R-:W4:Y:S01]  /*464a0*/  LDL R19, [R1+0xec] ;  /* 0x0000ec0001137983 */ /* 0x000f220000100800 */
[----:B------:R-:W-:Y:S03]  /*464b0*/  HMMA.16816.F32 R20, R8, R22, R12 ;  /* 0x000000160814723c */ /* 0x000fe6000000180c */
        /* <DEDUP_REMOVED lines=16> */
[----:B------:R-:W3:Y:S01]  /*465c0*/  LDL.LU.64 R12, [R1+0x26e0] ;  /* 0x0026e000010c7983 */ /* 0x000ee20000300a00 */
[----:B------:R0:W-:Y:S02]  /*465d0*/  STL.64 [R1+0x960], R20 ;  /* 0x0009601401007387 */ /* 0x0001e40000100a00 */
[----:B------:R1:W-:Y:S01]  /*465e0*/  STL.64 [R1+0x968], R22 ;  /* 0x0009681601007387 */ /* 0x0003e20000100a00 */
[----:B0-----:R-:W2:Y:S02]  /*465f0*/  LDL.LU.64 R20, [R1+0x26d8] ;  /* 0x0026d80001147983 */ /* 0x001ea40000300a00 */
[----:B--2---:R-:W-:-:S02]  /*46600*/  IMAD.MOV.U32 R14, RZ, RZ, R21 ;  /* 0x000000ffff0e7224 */ /* 0x004fc400078e0015 */
[----:B------:R-:W-:-:S05]  /*46610*/  IMAD.MOV.U32 R15, RZ, RZ, R20 ;  /* 0x000000ffff0f7224 */ /* 0x000fca00078e0014 */
[----:B------:R0:W-:Y:S01]  /*46620*/  STL.64 [R1+0x25f8], R14 ;  /* 0x0025f80e01007387 */ /* 0x0001e20000100a00 */
[----:B------:R-:W2:Y:S02]  /*46630*/  LDL.LU R20, [R1+0x8a0] ;  /* 0x0008a00001147983 */ /* 0x000ea40000300800 */
[----:B------:R-:W2:Y:S02]  /*46640*/  LDL.LU R21, [R1+0x8a4] ;  /* 0x0008a40001157983 */ /* 0x000ea40000300800 */
[----:B-1----:R-:W2:Y:S01]  /*46650*/  LDL.LU R22, [R1+0x8a8] ;  /* 0x0008a80001167983 */ /* 0x002ea20000300800 */
[----:B------:R-:W2:Y:S04]  /*46660*/  LDL.LU R23, [R1+0x8ac] ;  /* 0x0008ac0001177983 */ /* 0x000ea80000300800 */
[----:B0-----:R-:W3:Y:S04]  /*46670*/  LDL R14, [R1+0x58] ;  /* 0x00005800010e7983 */ /* 0x001ee80000100800 */
[----:B------:R-:W3:Y:S01]  /*46680*/  LDL R15, [R1+0x5c] ;  /* 0x00005c00010f7983 */ /* 0x000ee20000100800 */
[C---:B----4-:R-:W-:Y:S03]  /*46690*/  HMMA.16816.F32 R16, R8.reuse, R18, R4 ;  /* 0x000000120810723c */ /* 0x050fe60000001804 */
[----:B--2---:R-:W-:Y:S01]  /*466a0*/  STL.64 [R1+0x25f0], R22 ;  /* 0x0025f01601007387 */ /* 0x004fe20000100a00 */
[----:B------:R0:W-:Y:S03]  /*466b0*/  STL.64 [R1+0x25e8], R20 ;  /* 0x0025e81401007387 */ /* 0x0001e60000100a00 */
        /* <DEDUP_REMOVED lines=10> */
[----:B------:R-:W4:Y:S01]  /*46760*/  LDL.LU.64 R6, [R1+0x26d0] ;  /* 0x0026d00001067983 */ /* 0x000f220000300a00 */
[----:B------:R-:W4:Y:S02]  /*46770*/  LDL.LU.64 R4, [R1+0x26c8] ;  /* 0x0026c80001047983 */ /* 0x000f240000300a00 */
[----:B------:R-:W-:Y:S02]  /*46780*/  STL.64 [R1+0x950], R16 ;  /* 0x0009501001007387 */ /* 0x000fe40000100a00 */
[----:B------:R0:W-:Y:S02]  /*46790*/  STL.64 [R1+0x958], R18 ;  /* 0x0009581201007387 */ /* 0x0001e40000100a00 */
        /* <DEDUP_REMOVED lines=48> */
[----:B0-----:R-:W2:Y:S01]  /*46aa0*/  LDL.LU.64 R18, [R1+0x2620] ;  /* 0x0026200001127983 */ /* 0x001ea20000300a00 */
[----:B------:R-:W2:Y:S01]  /*46ab0*/  LDL.LU R17, [R1+0x2618] ;  /* 0x0026180001117983 */ /* 0x000ea20000300800 */
[----:B----4-:R-:W-:Y:S02]  /*46ac0*/  HMMA.16816.F32 R4, R8, R6, R24 ;  /* 0x000000060804723c */ /* 0x010fe40000001818 */
[----:B------:R-:W4:Y:S05]  /*46ad0*/  LDL.LU.64 R24, [R1+0x2610] ;  /* 0x0026100001187983 */ /* 0x000f2a0000300a00 */
[----:B------:R-:W-:Y:S11]  /*46ae0*/  IMAD.MOV.U32 R26, RZ, RZ, R28 ;  /* 0x000000ffff1a7224 */ /* 0x000ff600078e001c */
[----:B------:R-:W-:Y:S05]  /*46af0*/  @!UPT UIADD3 URZ, URZ, URZ, URZ ;  /* 0x0000003f3f3ff290 */ /* 0x000fea000fffe03f */
[----:B------:R-:W-:Y:S01]  /*46b00*/  STL.64 [R1+0x8d0], R4 ;  /* 0x0008d00401007387 */ /* 0x000fe20000100a00 */
[----:B------:R-:W-:Y:S02]  /*46b10*/  STL.64 [R1+0x8d8], R6 ;  /* 0x0008d80601007387 */ /* 0x000fe40000100a00 */
[----:B----4-:R-:W-:-:S05]  /*46b20*/  IMAD.MOV.U32 R27, RZ, RZ, R25 ;  /* 0x000000ffff1b7224 */ /* 0x010fca00078e0019 */
[----:B------:R0:W-:Y:S04]  /*46b30*/  STL.64 [R1+0x2570], R26 ;  /* 0x0025701a01007387 */ /* 0x0001e80000100a00 */
[----:B0-----:R-:W4:Y:S04]  /*46b40*/  LDL.LU.64 R26, [R1+0x1d8] ;  /* 0x0001d800011a7983 */ /* 0x001f280000300a00 */
[----:B----4-:R0:W-:Y:S02]  /*46b50*/  STL.64 [R1+0x2578], R26 ;  /* 0x0025781a01007387 */ /* 0x0101e40000100a00 */
[----:B0-----:R-:W-:-:S02]  /*46b60*/  IMAD.MOV.U32 R26, RZ, RZ, R24 ;  /* 0x000000ffff1a7224 */ /* 0x001fc400078e0018 */
[----:B--2---:R-:W-:-:S05]  /*46b70*/  IMAD.MOV.U32 R27, RZ, RZ, R19 ;  /* 0x000000ffff1b7224 */ /* 0x004fca00078e0013 */
[----:B------:R0:W-:Y:S01]  /*46b80*/  STL.64 [R1+0x2590], R26 ;  /* 0x0025901a01007387 */ /* 0x0001e20000100a00 */
[----:B------:R-:W2:Y:S02]  /*46b90*/  LDL.LU R24, [R1+0x1410] ;  /* 0x0014100001187983 */ /* 0x000ea40000300800 */
[----:B------:R-:W2:Y:S01]  /*46ba0*/  LDL.LU R25, [R1+0x1414] ;  /* 0x0014140001197983 */ /* 0x000ea20000300800 */
[----:B0-----:R-:W4:Y:S01]  /*46bb0*/  LDL.LU R26, [R1+0x1418] ;  /* 0x00141800011a7983 */ /* 0x001f220000300800 */
[----:B------:R-:W4:Y:S02]  /*46bc0*/  LDL.LU R27, [R1+0x141c] ;  /* 0x00141c00011b7983 */ /* 0x000f240000300800 */
[----:B------:R-:W-:Y:S02]  /*46bd0*/  IMAD.MOV.U32 R6, RZ, RZ, R18 ;  /* 0x000000ffff067224 */ /* 0x000fe400078e0012 */
[----:B------:R-:W2:Y:S04]  /*46be0*/  LDL.LU.64 R18, [R1+0x218] ;  /* 0x0002180001127983 */ /* 0x000ea80000300a00 */
[----:B----4-:R3:W-:Y:S02]  /*46bf0*/  STL.64 [R1+0x25a0], R26 ;  /* 0x0025a01a01007387 */ /* 0x0107e40000100a00 */
[----:B---3--:R-:W-:-:S02]  /*46c00*/  IMAD.MOV.U32 R26, RZ, RZ, R13 ;  /* 0x000000ffff1a7224 */ /* 0x008fc400078e000d */
[----:B------:R-:W-:Y:S02]  /*46c10*/  IMAD.MOV.U32 R27, RZ, RZ, R12 ;  /* 0x000000ffff1b7224 */ /* 0x000fe400078e000c */
[C---:B------:R-:W-:Y:S01]  /*46c20*/  HMMA.16816.F32 R12, R8.reuse, R14, R20 ;  /* 0x0000000e080c723c */ /* 0x040fe20000001814 */
[----:B--2---:R-:W-:Y:S01]  /*46c30*/  STL.64 [R1+0x2598], R24 ;  /* 0x0025981801007387 */ /* 0x004fe20000100a00 */
[----:B------:R-:W2:Y:S02]  /*46c40*/  LDL.LU.64 R22, [R1+0x2608] ;  /* 0x0026080001167983 */ /* 0x000ea40000300a00 */
        /* <DEDUP_REMOVED lines=14> */
[----:B------:R-:W2:Y:S11]  /*46d30*/  LDL.LU.64 R20, [R1+0x25d0] ;  /* 0x0025d00001147983 */ /* 0x000eb60000300a00 */
[----:B------:R-:W-:Y:S09]  /*46d40*/  @!UPT UIADD3 URZ, URZ, URZ, URZ ;  /* 0x0000003f3f3ff290 */ /* 0x000ff2000fffe03f */
[----:B------:R0:W-:Y:S01]  /*46d50*/  STL.64 [R1+0x8a0], R12 ;  /* 0x0008a00c01007387 */ /* 0x0001e20000100a00 */
[----:B------:R1:W-:Y:S03]  /*46d60*/  STL.64 [R1+0x8a8], R14 ;  /* 0x0008a80e01007387 */ /* 0x0003e60000100a00 */
[----:B0-----:R-:W3:Y:S01]  /*46d70*/  LDL.LU R12, [R1+0x15a0] ;  /* 0x0015a000010c7983 */ /* 0x001ee20000300800 */
[----:B------:R-:W3:Y:S02]  /*46d80*/  LDL.LU R13, [R1+0x15a4] ;  /* 0x0015a400010d7983 */ /* 0x000ee40000300800 */
[----:B-1----:R-:W4:Y:S02]  /*46d90*/  LDL.LU R14, [R1+0x15a8] ;  /* 0x0015a800010e7983 */ /* 0x002f240000300800 */
[----:B------:R-:W4:Y:S02]  /*46da0*/  LDL.LU R15, [R1+0x15ac] ;  /* 0x0015ac00010f7983 */ /* 0x000f240000300800 */
[----:B----4-:R-:W-:Y:S01]  /*46db0*/  STL.64 [R1+0x2568], R14 ;  /* 0x0025680e01007387 */ /* 0x010fe20000100a00 */
[----:B---3--:R0:W-:Y:S03]  /*46dc0*/  STL.64 [R1+0x2560], R12 ;  /* 0x0025600c01007387 */ /* 0x0081e60000100a00 */
[----:B0-----:R-:W3:Y:S01]  /*46dd0*/  LDL.LU R12, [R1+0x13e0] ;  /* 0x0013e000010c7983 */ /* 0x001ee20000300800 */
[----:B------:R-:W3:Y:S02]  /*46de0*/  LDL.LU R13, [R1+0x13e4] ;  /* 0x0013e400010d7983 */ /* 0x000ee40000300800 */
[----:B------:R-:W4:Y:S02]  /*46df0*/  LDL.LU R14, [R1+0x13e8] ;  /* 0x0013e800010e7983 */ /* 0x000f240000300800 */
[----:B------:R-:W4:Y:S02]  /*46e00*/  LDL.LU R15, [R1+0x13ec] ;  /* 0x0013ec00010f7983 */ /* 0x000f240000300800 */
[----:B------:R-:W-:-:S07]  /*46e10*/  IMAD.MOV.U32 R7, RZ, RZ, R17 ;  /* 0x000000ffff077224 */ /* 0x000fce00078e0011 */
[----:B--2---:R-:W-:Y:S01]  /*46e20*/  HMMA.16816.F32 R8, R8, R6, R20 ;  /* 0x000000060808723c */ /* 0x004fe20000001814 */
[----:B----4-:R-:W-:Y:S01]  /*46e30*/  STL.64 [R1+0x2588], R14 ;  /* 0x0025880e01007387 */ /* 0x010fe20000100a00 */
        /* <DEDUP_REMOVED lines=13> */
[----:B------:R-:W3:Y:S02]  /*46f10*/  LDL.LU R20, [R1+0x1600] ;  /* 0x0016000001147983 */ /* 0x000ee40000300800 */
[----:B------:R-:W-:Y:S01]  /*46f20*/  STL.64 [R1+0xb10], R8 ;  /* 0x000b100801007387 */ /* 0x000fe20000100a00 */
[----:B------:R0:W-:Y:S01]  /*46f30*/  STL.64 [R1+0xb18], R10 ;  /* 0x000b180a01007387 */ /* 0x0001e20000100a00 */
[----:B------:R-:W3:Y:S02]  /*46f40*/  LDL.LU R21, [R1+0x1604] ;  /* 0x0016040001157983 */ /* 0x000ee40000300800 */
[----:B------:R-:W3:Y:S02]  /*46f50*/  LDL.LU R22, [R1+0x1608] ;  /* 0x0016080001167983 */ /* 0x000ee40000300800 */
[----:B------:R-:W3:Y:S01]  /*46f60*/  LDL.LU R23, [R1+0x160c] ;  /* 0x00160c0001177983 */ /* 0x000ee20000300800 */
[----:B0-----:R-:W4:Y:S01]  /*46f70*/  LDL.LU.64 R10, [R1+0x1b8] ;  /* 0x0001b800010a7983 */ /* 0x001f220000300a00 */
[C---:B---3--:R-:W-:Y:S08]  /*46f80*/  HMMA.16816.F32 R20, R4.reuse, R18, R20 ;  /* 0x000000120414723c */ /* 0x048ff00000001814 */
[----:B--2---:R-:W-:Y:S11]  /*46f90*/  HMMA.16816.F32 R24, R4, R26, R12 ;  /* 0x0000001a0418723c */ /* 0x004ff6000000180c */
[----:B------:R-:W-:Y:S04]  /*46fa0*/  @!UPT UIADD3 URZ, URZ, URZ, URZ ;  /* 0x0000003f3f3ff290 */ /* 0x000fe8000fffe03f */
[----:B------:R0:W-:Y:S01]  /*46fb0*/  STL.64 [R1+0x440], R20 ;  /* 0x0004401401007387 */ /* 0x0001e20000100a00 */
[----:B------:R1:W-:Y:S02]  /*46fc0*/  STL.64 [R1+0x448], R22 ;  /* 0x0004481601007387 */ /* 0x0003e40000100a00 */
[----:B------:R-:W2:Y:S02]  /*46fd0*/  LDL.LU R16, [R1+0x25b8] ;  /* 0x0025b80001107983 */ /* 0x000ea40000300800 */
[----:B------:R-:W-:Y:S02]  /*46fe0*/  STL [R1+0x2408], R19 ;  /* 0x0024081301007387 */ /* 0x000fe40000100800 */
[----:B0-----:R-:W-:-:S05]  /*46ff0*/  IMAD.MOV.U32 R21, RZ, RZ, R18 ;  /* 0x000000ffff157224 */ /* 0x001fca00078e0012 */
[----:B------:R-:W-:Y:S01]  /*47000*/  STL [R1+0x2404], R21 ;  /* 0x0024041501007387 */ /* 0x000fe20000100800 */
[----:B-1----:R-:W3:Y:S02]  /*47010*/  LDL.LU.64 R22, [R1+0x1f8] ;  /* 0x0001f80001167983 */ /* 0x002ee40000300a00 */
[----:B------:R-:W2:Y:S02]  /*47020*/  LDL.LU.64 R14, [R1+0x25b0] ;  /* 0x0025b000010e7983 */ /* 0x000ea40000300a00 */
[----:B------:R-:W2:Y:S01]  /*47030*/  LDL.LU.64 R12, [R1+0x25a8] ;  /* 0x0025a800010c7983 */ /* 0x000ea20000300a00 */
        /* <DEDUP_REMOVED lines=9> */
[----:B0-----:R-:W2:Y:S01]  /*470d0*/  LDL.LU.64 R26, [R1+0x2590] ;  /* 0x00259000011a7983 */ /* 0x001ea20000300a00 */
[----:B------:R-:W-:Y:S02]  /*470e0*/  IMAD.MOV.U32 R21, RZ, RZ, R23 ;  /* 0x000000ffff157224 */ /* 0x000fe400078e0017 */
[----:B------:R-:W-:-:S03]  /*470f0*/  IMAD.MOV.U32 R19, RZ, RZ, R22 ;  /* 0x000000ffff137224 */ /* 0x000fc600078e0016 */
[----:B------:R0:W-:Y:S01]  /*47100*/  STL [R1+0x2410], R21 ;  /* 0x0024101501007387 */ /* 0x0001e20000100800 */
[----:B------:R-:W3:Y:S03]  /*47110*/  LDL.LU R20, [R1+0x13f0] ;  /* 0x0013f00001147983 */ /* 0x000ee60000300800 */
[----:B0-----:R-:W3:Y:S01]  /*47120*/  LDL.LU R21, [R1+0x13f4] ;  /* 0x0013f40001157983 */ /* 0x001ee20000300800 */
[----:B------:R-:W3:Y:S02]  /*47130*/  LDL.LU R22, [R1+0x13f8] ;  /* 0x0013f80001167983 */ /* 0x000ee40000300800 */
[----:B------:R-:W3:Y:S02]  /*47140*/  LDL.LU R23, [R1+0x13fc] ;  /* 0x0013fc0001177983 */ /* 0x000ee40000300800 */
[----:B------:R-:W-:Y:S01]  /*47150*/  STL [R1+0x240c], R19 ;  /* 0x00240c1301007387 */ /* 0x000fe20000100800 */
[C---:B--2---:R-:W-:Y:S01]  /*47160*/  HMMA.16816.F32 R24, R4.reuse, R26, R12 ;  /* 0x0000001a0418723c */ /* 0x044fe2000000180c */
[----:B------:R-:W2:Y:S01]  /*47170*/  LDL.LU.64 R14, [R1+0x2588] ;  /* 0x00258800010e7983 */ /* 0x000ea20000300a00 */
[----:B------:R-:W2:Y:S11]  /*47180*/  LDL.LU.64 R12, [R1+0x2580] ;  /* 0x00258000010c7983 */ /* 0x000eb60000300a00 */
[----:B------:R-:W-:Y:S10]  /*47190*/  @!UPT UIADD3 URZ, URZ, URZ, URZ ;  /* 0x0000003f3f3ff290 */ /* 0x000ff4000fffe03f */
[----:B------:R-:W-:Y:S01]  /*471a0*/  STL.64 [R1+0x410], R24 ;  /* 0x0004101801007387 */ /* 0x000fe20000100a00 */
[----:B------:R0:W-:Y:S03]  /*471b0*/  STL.64 [R1+0x418], R26 ;  /* 0x0004181a01007387 */ /* 0x0001e60000100a00 */
[----:B0-----:R-:W3:Y:S02]  /*471c0*/  LDL.LU.64 R26, [R1+0x2578] ;  /* 0x00257800011a7983 */ /* 0x001ee40000300a00 */
[C---:B---3--:R-:W-:Y:S01]  /*471d0*/  HMMA.16816.F32 R20, R4.reuse, R26, R20 ;  /* 0x0000001a0414723c */ /* 0x048fe20000001814 */
        /* <DEDUP_REMOVED lines=8> */
[----:B------:R-:W3:Y:S01]  /*47260*/  LDL.LU R20, [R1+0x13d0] ;  /* 0x0013d00001147983 */ /* 0x000ee20000300800 */
[----:B0-----:R-:W3:Y:S01]  /*47270*/  LDL.LU R21, [R1+0x13d4] ;  /* 0x0013d40001157983 */ /* 0x001ee20000300800 */
[----:B------:R-:W3:Y:S02]  /*47280*/  LDL.LU R22, [R1+0x13d8] ;  /* 0x0013d80001167983 */ /* 0x000ee40000300800 */
[----:B------:R-:W3:Y:S02]  /*47290*/  LDL.LU R23, [R1+0x13dc] ;  /* 0x0013dc0001177983 */ /* 0x000ee40000300800 */
[----:B----4-:R-:W-:Y:S01]  /*472a0*/  IMAD.MOV.U32 R19, RZ, RZ, R10 ;  /* 0x000000ffff137224 */ /* 0x010fe200078e000a */
[C---:B--2---:R-:W-:Y:S01]  /*472b0*/  HMMA.16816.F32 R24, R4.reuse, R26, R12 ;  /* 0x0000001a0418723c */ /* 0x044fe2000000180c */
[----:B------:R-:W2:Y:S01]  /*472c0*/  LDL.LU.64 R14, [R1+0x2568] ;  /* 0x00256800010e7983 */ /* 0x000ea20000300a00 */
[----:B------:R-:W2:Y:S06]  /*472d0*/  LDL.LU.64 R12, [R1+0x2560] ;  /* 0x00256000010c7983 */ /* 0x000eac0000300a00 */
[----:B---3--:R-:W-:Y:S11]  /*472e0*/  HMMA.16816.F32 R20, R4, R10, R20 ;  /* 0x0000000a0414723c */ /* 0x008ff60000001814 */
[----:B------:R-:W-:Y:S04]  /*472f0*/  @!UPT UIADD3 URZ, URZ, URZ, URZ ;  /* 0x0000003f3f3ff290 */ /* 0x000fe8000fffe03f */
[----:B------:R-:W-:Y:S01]  /*47300*/  STL.64 [R1+0x3f0], R24 ;  /* 0x0003f01801007387 */ /* 0x000fe20000100a00 */
[----:B------:R0:W-:Y:S03]  /*47310*/  STL.64 [R1+0x3f8], R26 ;  /* 0x0003f81a01007387 */ /* 0x0001e60000100a00 */
[----:B0-----:R-:W2:Y:S04]  /*47320*/  LDL.LU.64 R26, [R1+0x2558] ;  /* 0x00255800011a7983 */ /* 0x001ea80000300a00 */
[----:B------:R0:W-:Y:S02]  /*47330*/  STL.64 [R1+0x3e0], R20 ;  /* 0x0003e01401007387 */ /* 0x0001e40000100a00 */
[----:B0-----:R-:W-:-:S02]  /*47340*/  IMAD.MOV.U32 R21, RZ, RZ, R11 ;  /* 0x000000ffff157224 */ /* 0x001fc400078e000b */
[----:B------:R-:W0:Y:S04]  /*47350*/  LDSM.16.MT88.4 R8, [R29+0x9080] ;  /* 0x009080001d08783b */ /* 0x000e280000004200 */
[----:B------:R1:W-:Y:S01]  /*47360*/  STL.64 [R1+0x3e8], R22 ;  /* 0x0003e81601007387 */ /* 0x0003e20000100a00 */
[----:B------:R-:W-:Y:S03]  /*47370*/  STL [R1+0x2420], R21 ;  /* 0x0024201501007387 */ /* 0x000fe60000100800 */
[----:B-1----:R-:W3:Y:S01]  /*47380*/  LDL.LU.64 R22, [R1+0x1a8] ;  /* 0x0001a80001167983 */ /* 0x002ee20000300a00 */
[----:B------:R-:W-:Y:S03]  /*47390*/  STL [R1+0x241c], R19 ;  /* 0x00241c1301007387 */ /* 0x000fe60000100800 */
[----:B0-----:R-:W-:Y:S01]  /*473a0*/  STL.64 [R1+0x23f0], R10 ;  /* 0x0023f00a01007387 */ /* 0x001fe20000100a00 */
[----:B------:R0:W-:Y:S03]  /*473b0*/  STL.64 [R1+0x23e8], R8 ;  /* 0x0023e80801007387 */ /* 0x0001e60000100a00 */
[----:B0-----:R-:W3:Y:S01]  /*473c0*/  LDL.LU R8, [R1+0x15b0] ;  /* 0x0015b00001087983 */ /* 0x001ee20000300800 */
[----:B------:R-:W3:Y:S02]  /*473d0*/  LDL.LU R9, [R1+0x15b4] ;  /* 0x0015b40001097983 */ /* 0x000ee40000300800 */
[----:B------:R-:W3:Y:S02]  /*473e0*/  LDL.LU R10, [R1+0x15b8] ;  /* 0x0015b800010a7983 */ /* 0x000ee40000300800 */
[----:B------:R-:W3:Y:S01]  /*473f0*/  LDL.LU R11, [R1+0x15bc] ;  /* 0x0015bc00010b7983 */ /* 0x000ee20000300800 */
[C---:B--2---:R-:W-:Y:S08]  /*47400*/  HMMA.16816.F32 R12, R4.reuse, R26, R12 ;  /* 0x0000001a040c723c */ /* 0x044ff0000000180c */
[----:B---3--:R-:W-:Y:S11]  /*47410*/  HMMA.16816.F32 R8, R4, R22, R8 ;  /* 0x000000160408723c */ /* 0x008ff60000001808 */
[----:B------:R-:W-:Y:S11]  /*47420*/  @!UPT UIADD3 URZ, URZ, URZ, URZ ;  /* 0x0000003f3f3ff290 */ /* 0x000ff6000fffe03f */
[----:B------:R-:W-:Y:S01]  /*47430*/  @!UPT UIADD3 URZ, URZ, URZ, URZ ;  /* 0x0000003f3f3ff290 */ /* 0x000fe2000fffe03f */
[----:B------:R-:W-:Y:S01]  /*47440*/  STL.64 [R1+0x3d0], R8 ;  /* 0x0003d00801007387 */ /* 0x000fe20000100a00 */
[----:B------:R-:W-:Y:S02]  /*47450*/  STL.64 [R1+0x3d8], R10 ;  /* 0x0003d80a01007387 */ /* 0x000fe40000100a00 */
[----:B------:R0:W-:Y:S02]  /*47460*/  STL.64 [R1+0x3c0], R12 ;  /* 0x0003c00c01007387 */ /* 0x0001e40000100a00 */
[----:B------:R1:W-:Y:S01]  /*47470*/  STL.64 [R1+0x3c8], R14 ;  /* 0x0003c80e01007387 */ /* 0x0003e20000100a00 */
[----:B0-----:R-:W2:Y:S01]  /*47480*/  LDL.LU R12, [R1+0x1540] ;  /* 0x00154000010c7983 */ /* 0x001ea20000300800 */
[----:B------:R-:W2:Y:S02]  /*47490*/  LDL.LU R13, [R1+0x1544] ;  /* 0x00154400010d7983 */ /* 0x000ea40000300800 */
[----:B-1----:R-:W3:Y:S02]  /*474a0*/  LDL.LU R14, [R1+0x1548] ;  /* 0x00154800010e7983 */ /* 0x002ee40000300800 */
[----:B------:R-:W3:Y:S02]  /*474b0*/  LDL.LU R15, [R1+0x154c] ;  /* 0x00154c00010f7983 */ /* 0x000ee40000300800 */
[----:B------:R-:W-:-:S02]  /*474c0*/  IMAD.MOV.U32 R9, RZ, RZ, R22 ;  /* 0x000000ffff097224 */ /* 0x000fc400078e0016 */
[----:B------:R-:W-:Y:S02]  /*474d0*/  IMAD.MOV.U32 R8, RZ, RZ, R23 ;  /* 0x000000ffff087224 */ /* 0x000fe400078e0017 */
[----:B------:R-:W-:Y:S02]  /*474e0*/  IMAD.MOV.U32 R11, RZ, RZ, R26 ;  /* 0x000000ffff0b7224 */ /* 0x000fe400078e001a */
[----:B------:R-:W-:Y:S01]  /*474f0*/  IMAD.MOV.U32 R10, RZ, RZ, R27 ;  /* 0x000000ffff0a7224 */ /* 0x000fe200078e001b */
[----:B---3--:R0:W-:Y:S01]  /*47500*/  STL.64 [R1+0x2528], R14 ;  /* 0x0025280e01007387 */ /* 0x0081e20000100a00 */
[----:B--2---:R-:W-:Y:S02]  /*47510*/  STL.64 [R1+0x2520], R12 ;  /* 0x0025200c01007387 */ /* 0x004fe40000100a00 */
[----:B0-----:R-:W-:Y:S02]  /*47520*/  IMAD.MOV.U32 R14, RZ, RZ, R16 ;  /* 0x000000ffff0e7224 */ /* 0x001fe400078e0010 */
[----:B------:R-:W-:-:S05]  /*47530*/  IMAD.MOV.U32 R15, RZ, RZ, R3 ;  /* 0x000000ffff0f7224 */ /* 0x000fca00078e0003 */
[----:B------:R0:W-:Y:S01]  /*47540*/  STL.64 [R1+0x2538], R14 ;  /* 0x0025380e01007387 */ /* 0x0001e20000100a00 */
[----:B------:R-:W2:Y:S02]  /*47550*/  LDL.LU R20, [R1+0x1590] ;  /* 0x0015900001147983 */ /* 0x000ea40000300800 */
[----:B------:R-:W2:Y:S02]  /*47560*/  LDL.LU R21, [R1+0x1594] ;  /* 0x0015940001157983 */ /* 0x000ea40000300800 */
[----:B------:R-:W2:Y:S01]  /*47570*/  LDL.LU R22, [R1+0x1598] ;  /* 0x0015980001167983 */ /* 0x000ea20000300800 */
[----:B------:R-:W2:Y:S01]  /*47580*/  LDL.LU R23, [R1+0x159c] ;  /* 0x00159c0001177983 */ /* 0x000ea20000300800 */
[----:B------:R-:W2:Y:S02]  /*47590*/  LDL.LU.64 R18, [R1+0x188] ;  /* 0x0001880001127983 */ /* 0x000ea40000300a00 */
[----:B------:R-:W3:Y:S02]  /*475a0*/  LDL.LU R24, [R1+0x1580] ;  /* 0x0015800001187983 */ /* 0x000ee40000300800 */
[----:B------:R-:W3:Y:S01]  /*475b0*/  LDL.LU R25, [R1+0x1584] ;  /* 0x0015840001197983 */ /* 0x000ee20000300800 */
[----:B------:R-:W3:Y:S01]  /*475c0*/  LDL.LU R26, [R1+0x1588] ;  /* 0x00158800011a7983 */ /* 0x000ee20000300800 */
[----:B------:R-:W3:Y:S02]  /*475d0*/  LDL.LU R27, [R1+0x158c] ;  /* 0x00158c00011b7983 */ /* 0x000ee40000300800 */
[----:B0-----:R-:W-:-:S02]  /*475e0*/  IMAD.MOV.U32 R14, RZ, RZ, R2 ;  /* 0x000000ffff0e7224 */ /* 0x001fc400078e0002 */
[----:B------:R-:W-:-:S05]  /*475f0*/  IMAD.MOV.U32 R15, RZ, RZ, R0 ;  /* 0x000000ffff0f7224 */ /* 0x000fca00078e0000 */
[----:B------:R0:W-:Y:S04]  /*47600*/  STL.64 [R1+0x2550], R14 ;  /* 0x0025500e01007387 */ /* 0x0001e80000100a00 */
[----:B0-----:R-:W3:Y:S01]  /*47610*/  LDL.LU.64 R14, [R1+0x178] ;  /* 0x00017800010e7983 */ /* 0x001ee20000300a00 */
[----:B------:R0:W-:Y:S02]  /*47620*/  STL.64 [R1+0x2430], R10 ;  /* 0x0024300a01007387 */ /* 0x0001e40000100a00 */
[----:B------:R1:W-:Y:S01]  /*47630*/  STL.64 [R1+0x2428], R8 ;  /* 0x0024280801007387 */ /* 0x0003e20000100a00 */
[----:B0-----:R-:W4:Y:S04]  /*47640*/  LDL.LU.64 R10, [R1+0x108] ;  /* 0x00010800010a7983 */ /* 0x001f280000300a00 */
[----:B----4-:R0:W-:Y:S01]  /*47650*/  STL.64 [R1+0x2500], R10 ;  /* 0x0025000a01007387 */ /* 0x0101e20000100a00 */
[----:B-1----:R-:W4:Y:S02]  /*47660*/  LDL.LU R8, [R1+0x1520] ;  /* 0x0015200001087983 */ /* 0x002f240000300800 */
[----:B------:R-:W4:Y:S01]  /*47670*/  LDL.LU R9, [R1+0x1524] ;  /* 0x0015240001097983 */ /* 0x000f220000300800 */
[----:B0-----:R-:W2:Y:S01]  /*47680*/  LDL.LU R10, [R1+0x1528] ;  /* 0x00152800010a7983 */ /* 0x001ea20000300800 */
[----:B------:R-:W2:Y:S03]  /*47690*/  LDL.LU R11, [R1+0x152c] ;  /* 0x00152c00010b7983 */ /* 0x000ea60000300800 */
[----:B--2---:R0:W-:Y:S01]  /*476a0*/  STL.64 [R1+0x2510], R10 ;  /* 0x0025100a01007387 */ /* 0x0041e20000100a00 */
[----:B----4-:R-:W-:Y:S03]  /*476b0*/  STL.64 [R1+0x2508], R8 ;  /* 0x0025080801007387 */ /* 0x010fe60000100a00 */
[----:B0-----:R-:W2:Y:S04]  /*476c0*/  LDL.LU.64 R10, [R1+0x128] ;  /* 0x00012800010a7983 */ /* 0x001ea80000300a00 */
[----:B--2---:R0:W-:Y:S04]  /*476d0*/  STL.64 [R1+0x2518], R10 ;  /* 0x0025180a01007387 */ /* 0x0041e80000100a00 */
[----:B0-----:R-:W2:Y:S01]  /*476e0*/  LDL.LU.64 R10, [R1+0x138] ;  /* 0x00013800010a7983 */ /* 0x001ea20000300a00 */
[C---:B------:R-:W-:Y:S08]  /*476f0*/  HMMA.16816.F32 R20, R4.reuse, R18, R20 ;  /* 0x000000120414723c */ /* 0x040ff00000001814 */
[----:B---3--:R-:W-:Y:S01]  /*47700*/  HMMA.16816.F32 R24, R4, R14, R24 ;  /* 0x0000000e0418723c */ /* 0x008fe20000001818 */
        /* <DEDUP_REMOVED lines=9> */
[----:B------:R-:W2:Y:S02]  /*477a0*/  LDL.LU R10, [R1+0x1568] ;  /* 0x00156800010a7983 */ /* 0x000ea40000300800 */
[----:B------:R-:W2:Y:S01]  /*477b0*/  LDL.LU R11, [R1+0x156c] ;  /* 0x00156c00010b7983 */ /* 0x000ea20000300800 */
[----:B------:R0:W-:Y:S01]  /*477c0*/  STL.64 [R1+0x3b0], R20 ;  /* 0x0003b01401007387 */ /* 0x0001e20000100a00 */
[----:B------:R-:W-:Y:S02]  /*477d0*/  STL.64 [R1+0x3b8], R22 ;  /* 0x0003b81601007387 */ /* 0x000fe40000100a00 */
[----:B------:R1:W-:Y:S02]  /*477e0*/  STL [R1+0x2444], R19 ;  /* 0x0024441301007387 */ /* 0x0003e40000100800 */
[----:B------:R-:W3:Y:S01]  /*477f0*/  LDL.LU R16, [R1+0x1570] ;  /* 0x0015700001107983 */ /* 0x000ee20000300800 */
[----:B------:R-:W3:Y:S01]  /*47800*/  LDL.LU R17, [R1+0x1574] ;  /* 0x0015740001117983 */ /* 0x000ee20000300800 */
[----:B0-----:R-:W-:-:S03]  /*47810*/  IMAD.MOV.U32 R21, RZ, RZ, R18 ;  /* 0x000000ffff157224 */ /* 0x001fc600078e0012 */
[----:B------:R-:W3:Y:S01]  /*47820*/  LDL.LU R18, [R1+0x1578] ;  /* 0x0015780001127983 */ /* 0x000ee20000300800 */
[----:B-1----:R-:W3:Y:S02]  /*47830*/  LDL.LU R19, [R1+0x157c] ;  /* 0x00157c0001137983 */ /* 0x002ee40000300800 */
[----:B------:R-:W-:Y:S02]  /*47840*/  STL [R1+0x2440], R21 ;  /* 0x0024401501007387 */ /* 0x000fe40000100800 */
[----:B------:R-:W3:Y:S01]  /*47850*/  LDL.LU.64 R22, [R1+0x168] ;  /* 0x0001680001167983 */ /* 0x000ee20000300a00 */
[----:B------:R-:W-:Y:S01]  /*47860*/  STL.64 [R1+0x3a0], R24 ;  /* 0x0003a01801007387 */ /* 0x000fe20000100a00 */
[----:B------:R0:W-:Y:S02]  /*47870*/  STL.64 [R1+0x3a8], R26 ;  /* 0x0003a81a01007387 */ /* 0x0001e40000100a00 */
[----:B0-----:R-:W-:Y:S02]  /*47880*/  IMAD.MOV.U32 R27, RZ, RZ, R14 ;  /* 0x000000ffff1b7224 */ /* 0x001fe400078e000e */
[----:B------:R-:W-:-:S02]  /*47890*/  IMAD.MOV.U32 R26, RZ, RZ, R15 ;  /* 0x000000ffff1a7224 */ /* 0x000fc400078e000f */
[----:B------:R-:W2:Y:S03]  /*478a0*/  LDL.LU.64 R14, [R1+0x2550] ;  /* 0x00255000010e7983 */ /* 0x000ea60000300a00 */
[----:B------:R0:W-:Y:S02]  /*478b0*/  STL.64 [R1+0x2438], R26 ;  /* 0x0024381a01007387 */ /* 0x0001e40000100a00 */
[----:B------:R-:W4:Y:S02]  /*478c0*/  LDL.LU R24, [R1+0x1510] ;  /* 0x0015100001187983 */ /* 0x000f240000300800 */
[----:B------:R-:W4:Y:S01]  /*478d0*/  LDL.LU R25, [R1+0x1514] ;  /* 0x0015140001197983 */ /* 0x000f220000300800 */
[----:B0-----:R-:W4:Y:S01]  /*478e0*/  LDL.LU R26, [R1+0x1518] ;  /* 0x00151800011a7983 */ /* 0x001f220000300800 */
[----:B------:R-:W4:Y:S01]  /*478f0*/  LDL.LU R27, [R1+0x151c] ;  /* 0x00151c00011b7983 */ /* 0x000f220000300800 */
[C---:B---3--:R-:W-:Y:S08]  /*47900*/  HMMA.16816.F32 R16, R4.reuse, R22, R16 ;  /* 0x000000160410723c */ /* 0x048ff00000001810 */
[C---:B--2---:R-:W-:Y:S11]  /*47910*/  HMMA.16816.F32 R12, R4.reuse, R14, R8 ;  /* 0x0000000e040c723c */ /* 0x044ff60000001808 */
[----:B------:R-:W-:Y:S04]  /*47920*/  @!UPT UIADD3 URZ, URZ, URZ, URZ ;  /* 0x0000003f3f3ff290 */ /* 0x000fe8000fffe03f */
[----:B------:R-:W-:Y:S01]  /*47930*/  STL.64 [R1+0x390], R16 ;  /* 0x0003901001007387 */ /* 0x000fe20000100a00 */
[----:B------:R-:W-:Y:S02]  /*47940*/  STL.64 [R1+0x398], R18 ;  /* 0x0003981201007387 */ /* 0x000fe40000100a00 */
[----:B------:R-:W2:Y:S02]  /*47950*/  LDL.LU.64 R10, [R1+0x2548] ;  /* 0x00254800010a7983 */ /* 0x000ea40000300a00 */
[----:B------:R-:W2:Y:S03]  /*47960*/  LDL.LU.64 R8, [R1+0x2540] ;  /* 0x0025400001087983 */ /* 0x000ea60000300a00 */
[----:B------:R-:W-:Y:S01]  /*47970*/  STL.64 [R1+0x380], R12 ;  /* 0x0003800c01007387 */ /* 0x000fe20000100a00 */
[----:B------:R0:W-:Y:S03]  /*47980*/  STL.64 [R1+0x388], R14 ;  /* 0x0003880e01007387 */ /* 0x0001e60000100a00 */
[----:B0-----:R-:W2:Y:S02]  /*47990*/  LDL.LU.64 R14, [R1+0x2538] ;  /* 0x00253800010e7983 */ /* 0x001ea40000300a00 */
[C---:B--2---:R-:W-:Y:S02]  /*479a0*/  HMMA.16816.F32 R12, R4.reuse, R14, R8 ;  /* 0x0000000e040c723c */ /* 0x044fe40000001808 */
[----:B------:R-:W2:Y:S11]  /*479b0*/  LDL.LU.64 R10, [R1+0x2530] ;  /* 0x00253000010a7983 */ /* 0x000eb60000300a00 */
[----:B------:R-:W-:Y:S10]  /*479c0*/  @!UPT UIADD3 URZ, URZ, URZ, URZ ;  /* 0x0000003f3f3ff290 */ /* 0x000ff4000fffe03f */
[----:B------:R-:W-:Y:S01]  /*479d0*/  STL.64 [R1+0x370], R12 ;  /* 0x0003700c01007387 */ /* 0x000fe20000100a00 */
[----:B------:R0:W-:Y:S03]  /*479e0*/  STL.64 [R1+0x378], R14 ;  /* 0x0003780e01007387 */ /* 0x0001e60000100a00 */
[----:B0-----:R-:W2:Y:S01]  /*479f0*/  LDL.LU.64 R14, [R1+0x2528] ;  /* 0x00252800010e7983 */ /* 0x001ea20000300a00 */
[----:B------:R-:W2:Y:S02]  /*47a00*/  LDL.LU.64 R12, [R1+0x2520] ;  /* 0x00252000010c7983 */ /* 0x000ea40000300a00 */
        /* <DEDUP_REMOVED lines=8> */
[----:B------:R0:W-:Y:S02]  /*47a90*/  STL [R1+0x225c], R12 ;  /* 0x00225c0c01007387 */ /* 0x0001e40000100800 */
[----:B------:R1:W-:Y:S01]  /*47aa0*/  STL [R1+0x2258], R13 ;  /* 0x0022580d01007387 */ /* 0x0003e20000100800 */
[----:B0-----:R-:W2:Y:S01]  /*47ab0*/  LDL.LU R12, [R1+0x1530] ;  /* 0x00153000010c7983 */ /* 0x001ea20000300800 */
[----:B-1----:R-:W2:Y:S02]  /*47ac0*/  LDL.LU R13, [R1+0x1534] ;  /* 0x00153400010d7983 */ /* 0x002ea40000300800 */
[----:B------:R-:W2:Y:S02]  /*47ad0*/  LDL.LU R14, [R1+0x1538] ;  /* 0x00153800010e7983 */ /* 0x000ea40000300800 */
[----:B------:R-:W2:Y:S02]  /*47ae0*/  LDL.LU R15, [R1+0x153c] ;  /* 0x00153c00010f7983 */ /* 0x000ea40000300800 */
[C---:B--2---:R-:W-:Y:S11]  /*47af0*/  HMMA.16816.F32 R12, R4.reuse, R10, R12 ;  /* 0x0000000a040c723c */ /* 0x044ff6000000180c */
[----:B------:R-:W-:Y:S11]  /*47b00*/  @!UPT UIADD3 URZ, URZ, URZ, URZ ;  /* 0x0000003f3f3ff290 */ /* 0x000ff6000fffe03f */
[----:B------:R-:W-:Y:S01]  /*47b10*/  @!UPT UIADD3 URZ, URZ, URZ, URZ ;  /* 0x0000003f3f3ff290 */ /* 0x000fe2000fffe03f */
[----:B------:R-:W-:Y:S01]  /*47b20*/  STL.64 [R1+0x350], R12 ;  /* 0x0003500c01007387 */ /* 0x000fe20000100a00 */
[----:B------:R0:W-:Y:S02]  /*47b30*/  STL.64 [R1+0x358], R14 ;  /* 0x0003580e01007387 */ /* 0x0001e40000100a00 */
[----:B0-----:R-:W-:Y:S02]  /*47b40*/  IMAD.MOV.U32 R14, RZ, RZ, R11 ;  /* 0x000000ffff0e7224 */ /* 0x001fe400078e000b */
[----:B------:R-:W-:Y:S02]  /*47b50*/  IMAD.MOV.U32 R15, RZ, RZ, R10 ;  /* 0x000000ffff0f7224 */ /* 0x000fe400078e000a */
[----:B------:R-:W2:Y:S01]  /*47b60*/  LDL.LU.64 R10, [R1+0x2510] ;  /* 0x00251000010a7983 */ /* 0x000ea20000300a00 */
[----:B------:R-:W2:Y:S02]  /*47b70*/  LDL.LU.64 R8, [R1+0x2508] ;  /* 0x0025080001087983 */ /* 0x000ea40000300a00 */
[----:B------:R-:W-:Y:S02]  /*47b80*/  STL [R1+0x2264], R14 ;  /* 0x0022640e01007387 */ /* 0x000fe40000100800 */
[----:B------:R0:W-:Y:S02]  /*47b90*/  STL [R1+0x2260], R15 ;  /* 0x0022600f01007387 */ /* 0x0001e40000100800 */
[----:B0-----:R-:W2:Y:S02]  /*47ba0*/  LDL.LU.64 R14, [R1+0x118] ;  /* 0x00011800010e7983 */ /* 0x001ea40000300a00 */
[----:B--2---:R-:W-:Y:S11]  /*47bb0*/  HMMA.16816.F32 R8, R4, R14, R8 ;  /* 0x0000000e0408723c */ /* 0x004ff60000001808 */
[----:B------:R-:W-:Y:S11]  /*47bc0*/  @!UPT UIADD3 URZ, URZ, URZ, URZ ;  /* 0x0000003f3f3ff290 */ /* 0x000ff6000fffe03f */
[----:B------:R-:W-:Y:S01]  /*47bd0*/  @!UPT UIADD3 URZ, URZ, URZ, URZ ;  /* 0x0000003f3f3ff290 */ /* 0x000fe2000fffe03f */
[----:B------:R-:W-:Y:S01]  /*47be0*/  STL.64 [R1+0x340], R8 ;  /* 0x0003400801007387 */ /* 0x000fe20000100a00 */
[----:B------:R0:W-:Y:S03]  /*47bf0*/  STL.64 [R1+0x348], R10 ;  /* 0x0003480a01007387 */ /* 0x0001e60000100a00 */
[----:B0-----:R-:W4:Y:S01]  /*47c00*/  LDL.LU.64 R10, [R1+0x2500] ;  /* 0x00250000010a7983 */ /* 0x001f220000300a00 */
[----:B------:R-:W-:Y:S02]  /*47c10*/  IMAD.MOV.U32 R17, RZ, RZ, R14 ;  /* 0x000000ffff117224 */ /* 0x000fe400078e000e */
[----:B------:R-:W-:Y:S02]  /*47c20*/  IMAD.MOV.U32 R16, RZ, RZ, R15 ;  /* 0x000000ffff107224 */ /* 0x000fe400078e000f */
[----:B------:R-:W-:-:S03]  /*47c30*/  IMAD.MOV.U32 R19, RZ, RZ, R22 ;  /* 0x000000ffff137224 */ /* 0x000fc600078e0016 */
[----:B------:R-:W-:Y:S01]  /*47c40*/  STL [R1+0x226c], R16 ;  /* 0x00226c1001007387 */ /* 0x000fe20000100800 */
[----:B------:R-:W-:Y:S02]  /*47c50*/  STL [R1+0x2268], R17 ;  /* 0x0022681101007387 */ /* 0x000fe40000100800 */
[----:B------:R-:W-:Y:S01]  /*47c60*/  STL [R1+0x24c0], R19 ;  /* 0x0024c01301007387 */ /* 0x000fe20000100800 */
[----:B----4-:R-:W-:Y:S11]  /*47c70*/  HMMA.16816.F32 R12, R4, R10, R24 ;  /* 0x0000000a040c723c */ /* 0x010ff60000001818 */
[----:B------:R-:W-:Y:S11]  /*47c80*/  @!UPT UIADD3 URZ, URZ, URZ, URZ ;  /* 0x0000003f3f3ff290 */ /* 0x000ff6000fffe03f */
[----:B------:R-:W-:Y:S01]  /*47c90*/  @!UPT UIADD3 URZ, URZ, URZ, URZ ;  /* 0x0000003f3f3ff290 */ /* 0x000fe2000fffe03f */
[----:B------:R-:W-:Y:S01]  /*47ca0*/  STL.64 [R1+0x330], R12 ;  /* 0x0003300c01007387 */ /* 0x000fe20000100a00 */
[----:B------:R-:W-:Y:S02]  /*47cb0*/  STL.64 [R1+0x338], R14 ;  /* 0x0003380e01007387 */ /* 0x000fe40000100a00 */
[----:B------:R-:W2:Y:S02]  /*47cc0*/  LDL.LU.64 R26, [R1+0xe8] ;  /* 0x0000e800011a7983 */ /* 0x000ea40000300a00 */
[----:B--2---:R0:W-:Y:S04]  /*47cd0*/  STL.64 [R1+0x24f0], R26 ;  /* 0x0024f01a01007387 */ /* 0x0041e80000100a00 */
[----:B0-----:R-:W2:Y:S01]  /*47ce0*/  LDL.LU.64 R26, [R1+0xf8] ;  /* 0x0000f800011a7983 */ /* 0x001ea20000300a00 */
[----:B------:R-:W3:Y:S02]  /*47cf0*/  LDL.LU R16, [R1+0x14c0] ;  /* 0x0014c00001107983 */ /* 0x000ee40000300800 */
[----:B------:R-:W3:Y:S02]  /*47d00*/  LDL.LU R17, [R1+0x14c4] ;  /* 0x0014c40001117983 */ /* 0x000ee40000300800 */
[----:B------:R-:W4:Y:S01]  /*47d10*/  LDL.LU R18, [R1+0x14c8] ;  /* 0x0014c80001127983 */ /* 0x000f220000300800 */
[----:B------:R-:W4:Y:S01]  /*47d20*/  LDL.LU R19, [R1+0x14cc] ;  /* 0x0014cc0001137983 */ /* 0x000f220000300800 */
[----:B------:R-:W2:Y:S02]  /*47d30*/  LDL.LU R12, [R1+0x14d0] ;  /* 0x0014d000010c7983 */ /* 0x000ea40000300800 */
[----:B------:R-:W2:Y:S02]  /*47d40*/  LDL.LU R13, [R1+0x14d4] ;  /* 0x0014d400010d7983 */ /* 0x000ea40000300800 */
[----:B------:R-:W2:Y:S01]  /*47d50*/  LDL.LU R14, [R1+0x14d8] ;  /* 0x0014d800010e7983 */ /* 0x000ea20000300800 */
[----:B------:R-:W2:Y:S04]  /*47d60*/  LDL.LU R15, [R1+0x14dc] ;  /* 0x0014dc00010f7983 */ /* 0x000ea80000300800 */
[----:B--2---:R0:W-:Y:S01]  /*47d70*/  STL.64 [R1+0x24e0], R14 ;  /* 0x0024e00e01007387 */ /* 0x0041e20000100a00 */
[----:B------:R1:W-:Y:S03]  /*47d80*/  STL.64 [R1+0x24d8], R12 ;  /* 0x0024d80c01007387 */ /* 0x0003e60000100a00 */
[----:B0-----:R-:W2:Y:S04]  /*47d90*/  LDL.LU.64 R14, [R1+0xd8] ;  /* 0x0000d800010e7983 */ /* 0x001ea80000300a00 */
[----:B--2---:R0:W-:Y:S01]  /*47da0*/  STL.64 [R1+0x24f8], R14 ;  /* 0x0024f80e01007387 */ /* 0x0041e20000100a00 */
[----:B-1----:R-:W2:Y:S02]  /*47db0*/  LDL.LU R12, [R1+0x1500] ;  /* 0x00150000010c7983 */ /* 0x002ea40000300800 */
[----:B------:R-:W2:Y:S01]  /*47dc0*/  LDL.LU R13, [R1+0x1504] ;  /* 0x00150400010d7983 */ /* 0x000ea20000300800 */
[----:B0-----:R-:W2:Y:S01]  /*47dd0*/  LDL.LU R14, [R1+0x1508] ;  /* 0x00150800010e7983 */ /* 0x001ea20000300800 */
[----:B------:R-:W2:Y:S02]  /*47de0*/  LDL.LU R15, [R1+0x150c] ;  /* 0x00150c00010f7983 */ /* 0x000ea40000300800 */
[----:B----4-:R0:W-:Y:S02]  /*47df0*/  STL.64 [R1+0x24d0], R18 ;  /* 0x0024d01201007387 */ /* 0x0101e40000100a00 */
[----:B---3--:R1:W-:Y:S01]  /*47e00*/  STL.64 [R1+0x24c8], R16 ;  /* 0x0024c81001007387 */ /* 0x0083e20000100a00 */
[----:B0-----:R-:W3:Y:S01]  /*47e10*/  LDL.LU.64 R18, [R1+0xc8] ;  /* 0x0000c80001127983 */ /* 0x001ee20000300a00 */
[----:B------:R-:W-:-:S02]  /*47e20*/  IMAD.MOV.U32 R22, RZ, RZ, R10 ;  /* 0x000000ffff167224 */ /* 0x000fc400078e000a */
[----:B------:R-:W-:Y:S01]  /*47e30*/  IMAD.MOV.U32 R20, RZ, RZ, R11 ;  /* 0x000000ffff147224 */ /* 0x000fe200078e000b */
[----:B---3--:R0:W-:Y:S01]  /*47e40*/  STL.64 [R1+0x24e8], R18 ;  /* 0x0024e81201007387 */ /* 0x0081e20000100a00 */
[----:B-1----:R-:W3:Y:S02]  /*47e50*/  LDL.LU R16, [R1+0x14e0] ;  /* 0x0014e00001107983 */ /* 0x002ee40000300800 */
[----:B------:R-:W3:Y:S01]  /*47e60*/  LDL.LU R17, [R1+0x14e4] ;  /* 0x0014e40001117983 */ /* 0x000ee20000300800 */
[----:B0-----:R-:W3:Y:S01]  /*47e70*/  LDL.LU R18, [R1+0x14e8] ;  /* 0x0014e80001127983 */ /* 0x001ee20000300800 */
[----:B------:R-:W3:Y:S02]  /*47e80*/  LDL.LU R19, [R1+0x14ec] ;  /* 0x0014ec0001137983 */ /* 0x000ee40000300800 */
[----:B------:R-:W4:Y:S01]  /*47e90*/  LDL.LU.64 R10, [R1+0xa8] ;  /* 0x0000a800010a7983 */ /* 0x000f220000300a00 */
[----:B--2---:R-:W-:Y:S01]  /*47ea0*/  HMMA.16816.F32 R12, R4, R26, R12 ;  /* 0x0000001a040c723c */ /* 0x004fe2000000180c */
[----:B------:R-:W-:-:S02]  /*47eb0*/  IMAD.MOV.U32 R21, RZ, RZ, R23 ;  /* 0x000000ffff157224 */ /* 0x000fc400078e0017 */
[----:B------:R-:W-:Y:S02]  /*47ec0*/  IMAD.MOV.U32 R23, RZ, RZ, R27 ;  /* 0x000000ffff177224 */ /* 0x000fe400078e001b */
[----:B------:R-:W-:Y:S01]  /*47ed0*/  IMAD.MOV.U32 R0, RZ, RZ, R26 ;  /* 0x000000ffff007224 */ /* 0x000fe200078e001a */
[----:B----4-:R0:W-:Y:S04]  /*47ee0*/  STL.64 [R1+0x24b8], R10 ;  /* 0x0024b80a01007387 */ /* 0x0101e80000100a00 */
[----:B0-----:R-:W2:Y:S01]  /*47ef0*/  LDL.LU.64 R10, [R1+0xb8] ;  /* 0x0000b800010a7983 */ /* 0x001ea20000300a00 */
[----:B------:R-:W-:Y:S02]  /*47f00*/  STL [R1+0x2274], R20 ;  /* 0x0022741401007387 */ /* 0x000fe40000100800 */
[----:B------:R-:W-:Y:S10]  /*47f10*/  STL [R1+0x2270], R22 ;  /* 0x0022701601007387 */ /* 0x000ff40000100800 */
[----:B------:R-:W-:Y:S01]  /*47f20*/  STL.64 [R1+0x320], R12 ;  /* 0x0003200c01007387 */ /* 0x000fe20000100a00 */
[----:B------:R0:W-:Y:S04]  /*47f30*/  STL.64 [R1+0x328], R14 ;  /* 0x0003280e01007387 */ /* 0x0001e80000100a00 */
[----:B0-----:R-:W3:Y:S01]  /*47f40*/  LDL.LU.64 R14, [R1+0x24f8] ;  /* 0x0024f800010e7983 */ /* 0x001ee20000300a00 */
[----:B------:R-:W4:Y:S02]  /*47f50*/  LDL.LU.64 R26, [R1+0x24f0] ;  /* 0x0024f000011a7983 */ /* 0x000f240000300a00 */
[----:B------:R-:W-:Y:S02]  /*47f60*/  STL [R1+0x227c], R23 ;  /* 0x00227c1701007387 */ /* 0x000fe40000100800 */
[----:B------:R0:W-:Y:S01]  /*47f70*/  STL [R1+0x24a0], R21 ;  /* 0x0024a01501007387 */ /* 0x0001e20000100800 */
[----:B------:R-:W4:Y:S04]  /*47f80*/  LDL.LU R20, [R1+0x14f0] ;  /* 0x0014f00001147983 */ /* 0x000f280000300800 */
[----:B0-----:R-:W4:Y:S01]  /*47f90*/  LDL.LU R21, [R1+0x14f4] ;  /* 0x0014f40001157983 */ /* 0x001f220000300800 */
[----:B------:R-:W4:Y:S02]  /*47fa0*/  LDL.LU R22, [R1+0x14f8] ;  /* 0x0014f80001167983 */ /* 0x000f240000300800 */
[----:B------:R-:W4:Y:S02]  /*47fb0*/  LDL.LU R23, [R1+0x14fc] ;  /* 0x0014fc0001177983 */ /* 0x000f240000300800 */
[----:B------:R-:W-:Y:S01]  /*47fc0*/  STL [R1+0x2278], R0 ;  /* 0x0022780001007387 */ /* 0x000fe20000100800 */
[C---:B----4-:R-:W-:Y:S11]  /*47fd0*/  HMMA.16816.F32 R20, R4.reuse, R26, R20 ;  /* 0x0000001a0414723c */ /* 0x050ff60000001814 */
[----:B------:R-:W-:Y:S11]  /*47fe0*/  @!UPT UIADD3 URZ, URZ, URZ, URZ ;  /* 0x0000003f3f3ff290 */ /* 0x000ff6000fffe03f */
[----:B------:R-:W-:Y:S01]  /*47ff0*/  @!UPT UIADD3 URZ, URZ, URZ, URZ ;  /* 0x0000003f3f3ff290 */ /* 0x000fe2000fffe03f */
[----:B------:R0:W-:Y:S01]  /*48000*/  STL.64 [R1+0x310], R20 ;  /* 0x0003101401007387 */ /* 0x0001e20000100a00 */
[----:B------:R1:W-:Y:S03]  /*48010*/  STL.64 [R1+0x318], R22 ;  /* 0x0003181601007387 */ /* 0x0003e60000100a00 */
[----:B0-----:R-:W4:Y:S01]  /*48020*/  LDL.LU R20, [R1+0x14a0] ;  /* 0x0014a00001147983 */ /* 0x001f220000300800 */
[----:B------:R-:W4:Y:S02]  /*48030*/  LDL.LU R21, [R1+0x14a4] ;  /* 0x0014a40001157983 */ /* 0x000f240000300800 */
[----:B-1----:R-:W2:Y:S02]  /*48040*/  LDL.LU R22, [R1+0x14a8] ;  /* 0x0014a80001167983 */ /* 0x002ea40000300800 */
[----:B------:R-:W2:Y:S01]  /*48050*/  LDL.LU R23, [R1+0x14ac] ;  /* 0x0014ac0001177983 */ /* 0x000ea20000300800 */
[----:B---3--:R-:W-:Y:S01]  /*48060*/  HMMA.16816.F32 R16, R4, R14, R16 ;  /* 0x0000000e0410723c */ /* 0x008fe20000001810 */
[----:B------:R-:W-:-:S02]  /*48070*/  IMAD.MOV.U32 R2, RZ, RZ, R27 ;  /* 0x000000ffff027224 */ /* 0x000fc400078e001b */
[----:B------:R-:W-:Y:S02]  /*48080*/  IMAD.MOV.U32 R3, RZ, RZ, R26 ;  /* 0x000000ffff037224 */ /* 0x000fe400078e001a */
[----:B------:R-:W-:Y:S02]  /*48090*/  IMAD.MOV.U32 R29, RZ, RZ, R14 ;  /* 0x000000ffff1d7224 */ /* 0x000fe400078e000e */
[----:B------:R-:W-:Y:S01]  /*480a0*/  IMAD.MOV.U32 R28, RZ, RZ, R15 ;  /* 0x000000ffff1c7224 */ /* 0x000fe200078e000f */
[----:B--2---:R-:W-:Y:S01]  /*480b0*/  STL.64 [R1+0x24b0], R22 ;  /* 0x0024b01601007387 */ /* 0x004fe20000100a00 */
[----:B----4-:R0:W-:Y:S03]  /*480c0*/  STL.64 [R1+0x24a8], R20 ;  /* 0x0024a81401007387 */ /* 0x0101e60000100a00 */
[----:B0-----:R-:W2:Y:S01]  /*480d0*/  LDL.LU R20, [R1+0x14b0] ;  /* 0x0014b00001147983 */ /* 0x001ea20000300800 */
[----:B------:R-:W2:Y:S02]  /*480e0*/  LDL.LU R21, [R1+0x14b4] ;  /* 0x0014b40001157983 */ /* 0x000ea40000300800 */
[----:B------:R-:W2:Y:S02]  /*480f0*/  LDL.LU R22, [R1+0x14b8] ;  /* 0x0014b80001167983 */ /* 0x000ea40000300800 */
[----:B------:R-:W2:Y:S01]  /*48100*/  LDL.LU R23, [R1+0x14bc] ;  /* 0x0014bc0001177983 */ /* 0x000ea20000300800 */
[----:B------:R-:W3:Y:S01]  /*48110*/  LDL.LU.64 R26, [R1+0x98] ;  /* 0x00009800011a7983 */ /* 0x000ee20000300a00 */
[----:B------:R-:W-:Y:S02]  /*48120*/  STL [R1+0x2284], R2 ;  /* 0x0022840201007387 */ /* 0x000fe40000100800 */
[----:B------:R-:W-:Y:S02]  /*48130*/  STL [R1+0x2280], R3 ;  /* 0x0022800301007387 */ /* 0x000fe40000100800 */
[----:B------:R-:W-:Y:S01]  /*48140*/  STL.64 [R1+0x300], R16 ;  /* 0x0003001001007387 */ /* 0x000fe20000100a00 */
[----:B------:R0:W-:Y:S04]  /*48150*/  STL.64 [R1+0x308], R18 ;  /* 0x0003081201007387 */ /* 0x0001e80000100a00 */
[----:B0-----:R-:W4:Y:S01]  /*48160*/  LDL.LU.64 R18, [R1+0x24e8] ;  /* 0x0024e80001127983 */ /* 0x001f220000300a00 */
[----:B------:R-:W4:Y:S02]  /*48170*/  LDL.LU.64 R14, [R1+0x24e0] ;  /* 0x0024e000010e7983 */ /* 0x000f240000300a00 */
[----:B------:R-:W4:Y:S02]  /*48180*/  LDL.LU.64 R12, [R1+0x24d8] ;  /* 0x0024d800010c7983 */ /* 0x000f240000300a00 */
[----:B------:R-:W-:Y:S01]  /*48190*/  STL [R1+0x228c], R28 ;  /* 0x00228c1c01007387 */ /* 0x000fe20000100800 */
[----:B------:R-:W-:Y:S01]  /*481a0*/  STL [R1+0x2288], R29 ;  /* 0x0022881d01007387 */ /* 0x000fe20000100800 */
        /* <DEDUP_REMOVED lines=9> */
[----:B------:R-:W-:Y:S02]  /*48240*/  STL [R1+0x2290], R12 ;  /* 0x0022900c01007387 */ /* 0x000fe40000100800 */
[----:B-1----:R-:W-:Y:S01]  /*48250*/  IMAD.MOV.U32 R15, RZ, RZ, R11 ;  /* 0x000000ffff0f7224 */ /* 0x002fe200078e000b */
[C---:B----4-:R-:W-:Y:S11]  /*48260*/  HMMA.16816.F32 R16, R4.reuse, R10, R16 ;  /* 0x0000000a0410723c */ /* 0x050ff60000001810 */
[----:B------:R-:W-:Y:S11]  /*48270*/  @!UPT UIADD3 URZ, URZ, URZ, URZ ;  /* 0x0000003f3f3ff290 */ /* 0x000ff6000fffe03f */
[----:B------:R-:W-:Y:S01]  /*48280*/  @!UPT UIADD3 URZ, URZ, URZ, URZ ;  /* 0x0000003f3f3ff290 */ /* 0x000fe2000fffe03f */
[----:B------:R-:W-:Y:S01]  /*48290*/  STL.64 [R1+0x2e0], R16 ;  /* 0x0002e01001007387 */ /* 0x000fe20000100a00 */
[----:B------:R0:W-:Y:S03]  /*482a0*/  STL.64 [R1+0x2e8], R18 ;  /* 0x0002e81201007387 */ /* 0x0001e60000100a00 */
[----:B0-----:R-:W4:Y:S01]  /*482b0*/  LDL.LU R19, [R1+0x24c0] ;  /* 0x0024c00001137983 */ /* 0x001f220000300800 */
        /* <DEDUP_REMOVED lines=8> */
[----:B0-----:R-:W3:Y:S01]  /*48340*/  LDL.LU.64 R22, [R1+0x24b0] ;  /* 0x0024b00001167983 */ /* 0x001ee20000300a00 */
[----:B------:R-:W3:Y:S02]  /*48350*/  LDL.LU.64 R20, [R1+0x24a8] ;  /* 0x0024a80001147983 */ /* 0x000ee40000300a00 */
[----:B------:R-:W2:Y:S02]  /*48360*/  LDL.LU.64 R10, [R1+0x88] ;  /* 0x00008800010a7983 */ /* 0x000ea40000300a00 */
[----:B------:R-:W-:Y:S01]  /*48370*/  STL.64 [R1+0x2460], R14 ;  /* 0x0024600e01007387 */ /* 0x000fe20000100a00 */
[----:B------:R0:W-:Y:S01]  /*48380*/  STL [R1+0x2458], R13 ;  /* 0x0024580d01007387 */ /* 0x0001e20000100800 */
[----:B------:R-:W2:Y:S03]  /*48390*/  LDL.LU R12, [R1+0x1460] ;  /* 0x00146000010c7983 */ /* 0x000ea60000300800 */
[----:B0-----:R-:W2:Y:S01]  /*483a0*/  LDL.LU R13, [R1+0x1464] ;  /* 0x00146400010d7983 */ /* 0x001ea20000300800 */
[----:B------:R-:W2:Y:S02]  /*483b0*/  LDL.LU R14, [R1+0x1468] ;  /* 0x00146800010e7983 */ /* 0x000ea40000300800 */
[----:B------:R-:W2:Y:S02]  /*483c0*/  LDL.LU R15, [R1+0x146c] ;  /* 0x00146c00010f7983 */ /* 0x000ea40000300800 */
[----:B--2---:R0:W-:Y:S01]  /*483d0*/  STL.64 [R1+0x2470], R14 ;  /* 0x0024700e01007387 */ /* 0x0041e20000100a00 */
[----:B------:R-:W-:Y:S03]  /*483e0*/  STL.64 [R1+0x2468], R12 ;  /* 0x0024680c01007387 */ /* 0x000fe60000100a00 */
[----:B0-----:R-:W2:Y:S01]  /*483f0*/  LDL.LU.64 R14, [R1+0x68] ;  /* 0x00006800010e7983 */ /* 0x001ea20000300a00 */
[----:B---3--:R-:W-:Y:S03]  /*48400*/  HMMA.16816.F32 R20, R4, R26, R20 ;  /* 0x0000001a0414723c */ /* 0x008fe60000001814 */
[----:B--2---:R0:W-:Y:S04]  /*48410*/  STL.64 [R1+0x2480], R14 ;  /* 0x0024800e01007387 */ /* 0x0041e80000100a00 */
[----:B0-----:R-:W2:Y:S01]  /*48420*/  LDL.LU.64 R14, [R1+0x78] ;  /* 0x00007800010e7983 */ /* 0x001ea20000300a00 */
[----:B------:R-:W-:-:S03]  /*48430*/  IMAD.MOV.U32 R16, RZ, RZ, R27 ;  /* 0x000000ffff107224 */ /* 0x000fc600078e001b */
[----:B--2---:R0:W-:Y:S01]  /*48440*/  STL.64 [R1+0x2498], R14 ;  /* 0x0024980e01007387 */ /* 0x0041e20000100a00 */
[----:B------:R-:W2:Y:S02]  /*48450*/  LDL.LU R12, [R1+0x1490] ;  /* 0x00149000010c7983 */ /* 0x000ea40000300800 */
[----:B------:R-:W2:Y:S01]  /*48460*/  LDL.LU R13, [R1+0x1494] ;  /* 0x00149400010d7983 */ /* 0x000ea20000300800 */
[----:B0-----:R-:W2:Y:S01]  /*48470*/  LDL.LU R14, [R1+0x1498] ;  /* 0x00149800010e7983 */ /* 0x001ea20000300800 */
[----:B------:R-:W2:Y:S07]  /*48480*/  LDL.LU R15, [R1+0x149c] ;  /* 0x00149c00010f7983 */ /* 0x000eae0000300800 */
[----:B------:R0:W-:Y:S02]  /*48490*/  STL.64 [R1+0x2c0], R20 ;  /* 0x0002c01401007387 */ /* 0x0001e40000100a00 */
[----:B------:R1:W-:Y:S01]  /*484a0*/  STL.64 [R1+0x2c8], R22 ;  /* 0x0002c81601007387 */ /* 0x0003e20000100a00 */
[----:B0-----:R-:W3:Y:S01]  /*484b0*/  LDL.LU R21, [R1+0x24a0] ;  /* 0x0024a00001157983 */ /* 0x001ee20000300800 */
[----:B------:R-:W2:Y:S02]  /*484c0*/  LDL.LU R24, [R1+0x1450] ;  /* 0x0014500001187983 */ /* 0x000ea40000300800 */
[----:B-1----:R-:W-:-:S02]  /*484d0*/  IMAD.MOV.U32 R22, RZ, RZ, R26 ;  /* 0x000000ffff167224 */ /* 0x002fc400078e001a */
[----:B------:R-:W2:Y:S01]  /*484e0*/  LDL.LU R25, [R1+0x1454] ;  /* 0x0014540001197983 */ /* 0x000ea20000300800 */
[----:B------:R-:W2:Y:S01]  /*484f0*/  LDL.LU R26, [R1+0x1458] ;  /* 0x00145800011a7983 */ /* 0x000ea20000300800 */
[----:B------:R-:W2:Y:S03]  /*48500*/  LDL.LU R27, [R1+0x145c] ;  /* 0x00145c00011b7983 */ /* 0x000ea60000300800 */
[----:B--2---:R0:W-:Y:S01]  /*48510*/  STL.64 [R1+0x2450], R26 ;  /* 0x0024501a01007387 */ /* 0x0041e20000100a00 */
[----:B------:R1:W-:Y:S03]  /*48520*/  STL.64 [R1+0x2448], R24 ;  /* 0x0024481801007387 */ /* 0x0003e60000100a00 */
[----:B0-----:R-:W2:Y:S01]  /*48530*/  LDL.LU.64 R26, [R1+0x58] ;  /* 0x00005800011a7983 */ /* 0x001ea20000300a00 */
[----:B------:R-:W-:Y:S03]  /*48540*/  HMMA.16816.F32 R12, R4, R10, R12 ;  /* 0x0000000a040c723c */ /* 0x000fe6000000180c */
[----:B--2---:R0:W-:Y:S01]  /*48550*/  STL.64 [R1+0x2478], R26 ;  /* 0x0024781a01007387 */ /* 0x0041e20000100a00 */
[----:B-1----:R-:W2:Y:S02]  /*48560*/  LDL.LU R24, [R1+0x1470] ;  /* 0x0014700001187983 */ /* 0x002ea40000300800 */
        /* <DEDUP_REMOVED lines=9> */
[----:B------:R-:W-:Y:S01]  /*48600*/  STL [R1+0x2400], R18 ;  /* 0x0024001201007387 */ /* 0x000fe20000100800 */
[----:B------:R-:W-:Y:S02]  /*48610*/  STL.64 [R1+0x23f8], R16 ;  /* 0x0023f81001007387 */ /* 0x000fe40000100a00 */
[----:B------:R-:W-:Y:S02]  /*48620*/  STL.64 [R1+0x2b0], R12 ;  /* 0x0002b00c01007387 */ /* 0x000fe40000100a00 */
[----:B------:R0:W-:Y:S02]  /*48630*/  STL.64 [R1+0x2b8], R14 ;  /* 0x0002b80e01007387 */ /* 0x0001e40000100a00 */
[----:B0-----:R-:W2:Y:S01]  /*48640*/  LDL.LU.64 R14, [R1+0x2498] ;  /* 0x00249800010e7983 */ /* 0x001ea20000300a00 */
[----:B------:R-:W3:Y:S02]  /*48650*/  LDL.LU R8, [R1+0x1440] ;  /* 0x0014400001087983 */ /* 0x000ee40000300800 */
[----:B------:R-:W-:-:S02]  /*48660*/  IMAD.MOV.U32 R0, RZ, RZ, R10 ;  /* 0x000000ffff007224 */ /* 0x000fc400078e000a */
[----:B------:R-:W3:Y:S02]  /*48670*/  LDL.LU R9, [R1+0x1444] ;  /* 0x0014440001097983 */ /* 0x000ee40000300800 */
[----:B------:R-:W-:Y:S01]  /*48680*/  IMAD.MOV.U32 R20, RZ, RZ, R11 ;  /* 0x000000ffff147224 */ /* 0x000fe200078e000b */
[----:B------:R-:W3:Y:S01]  /*48690*/  LDL.LU R10, [R1+0x1448] ;  /* 0x00144800010a7983 */ /* 0x000ee20000300800 */
[----:B------:R-:W3:Y:S01]  /*486a0*/  LDL.LU R11, [R1+0x144c] ;  /* 0x00144c00010b7983 */ /* 0x000ee20000300800 */
        /* <DEDUP_REMOVED lines=18> */
[----:B--2---:R-:W-:Y:S11]  /*487d0*/  HMMA.16816.F32 R12, R4, R26, R12 ;  /* 0x0000001a040c723c */ /* 0x004ff6000000180c */
[----:B------:R-:W-:Y:S11]  /*487e0*/  @!UPT UIADD3 URZ, URZ, URZ, URZ ;  /* 0x0000003f3f3ff290 */ /* 0x000ff6000fffe03f */
[----:B------:R-:W-:Y:S01]  /*487f0*/  @!UPT UIADD3 URZ, URZ, URZ, URZ ;  /* 0x0000003f3f3ff290 */ /* 0x000fe2000fffe03f */
[----:B------:R-:W-:Y:S01]  /*48800*/  STL.64 [R1+0x280], R12 ;  /* 0x0002800c01007387 */ /* 0x000fe20000100a00 */
[----:B------:R0:W-:Y:S03]  /*48810*/  STL.64 [R1+0x288], R14 ;  /* 0x0002880e01007387 */ /* 0x0001e60000100a00 */
[----:B0-----:R-:W2:Y:S01]  /*48820*/  LDL.LU.64 R14, [R1+0x2460] ;  /* 0x00246000010e7983 */ /* 0x001ea20000300a00 */
[----:B------:R-:W3:Y:S02]  /*48830*/  LDL.LU R13, [R1+0x2458] ;  /* 0x00245800010d7983 */ /* 0x000ee40000300800 */
[----:B------:R-:W-:Y:S02]  /*48840*/  IMAD.MOV.U32 R12, RZ, RZ, R26 ;  /* 0x000000ffff0c7224 */ /* 0x000fe400078e001a */
[----:B------:R-:W-:Y:S02]  /*48850*/  IMAD.MOV.U32 R28, RZ, RZ, R27 ;  /* 0x000000ffff1c7224 */ /* 0x000fe400078e001b */
[----:B------:R-:W4:Y:S01]  /*48860*/  LDL.LU.64 R26, [R1+0x2450] ;  /* 0x00245000011a7983 */ /* 0x000f220000300a00 */
[----:B------:R-:W4:Y:S03]  /*48870*/  LDL.LU.64 R24, [R1+0x2448] ;  /* 0x0024480001187983 */ /* 0x000f260000300a00 */
[----:B--2---:R-:W-:Y:S01]  /*48880*/  STL.64 [R1+0x22a0], R14 ;  /* 0x0022a00e01007387 */ /* 0x004fe20000100a00 */
[----:B---3--:R0:W-:Y:S03]  /*48890*/  STL.64 [R1+0x2298], R12 ;  /* 0x0022980c01007387 */ /* 0x0081e60000100a00 */
[----:B0-----:R-:W2:Y:S01]  /*488a0*/  LDL.LU R12, [R1+0xc30] ;  /* 0x000c3000010c7983 */ /* 0x001ea20000300800 */
[----:B------:R-:W2:Y:S02]  /*488b0*/  LDL.LU R13, [R1+0xc34] ;  /* 0x000c3400010d7983 */ /* 0x000ea40000300800 */
[----:B------:R-:W3:Y:S02]  /*488c0*/  LDL.LU R14, [R1+0xc38] ;  /* 0x000c3800010e7983 */ /* 0x000ee40000300800 */
[----:B------:R-:W3:Y:S02]  /*488d0*/  LDL.LU R15, [R1+0xc3c] ;  /* 0x000c3c00010f7983 */ /* 0x000ee40000300800 */
[----:B---3--:R0:W-:Y:S01]  /*488e0*/  STL.64 [R1+0x22b0], R14 ;  /* 0x0022b00e01007387 */ /* 0x0081e20000100a00 */
[----:B--2---:R-:W-:Y:S03]  /*488f0*/  STL.64 [R1+0x22a8], R12 ;  /* 0x0022a80c01007387 */ /* 0x004fe60000100a00 */
[----:B0-----:R-:W2:Y:S01]  /*48900*/  LDL.LU R14, [R1+0x158] ;  /* 0x00015800010e7983 */ /* 0x001ea20000300800 */
[----:B------:R-:W2:Y:S03]  /*48910*/  LDL.LU R15, [R1+0x15c] ;  /* 0x00015c00010f7983 */ /* 0x000ea60000300800 */
[----:B--2---:R4:W-:Y:S02]  /*48920*/  STL.64 [R1+0x22c8], R14 ;  /* 0x0022c80e01007387 */ /* 0x0049e40000100a00 */
[----:B----4-:R-:W-:-:S02]  /*48930*/  IMAD.MOV.U32 R14, RZ, RZ, R19 ;  /* 0x000000ffff0e7224 */ /* 0x010fc400078e0013 */
[----:B------:R-:W-:Y:S01]  /*48940*/  IMAD.MOV.U32 R15, RZ, RZ, R21 ;  /* 0x000000ffff0f7224 */ /* 0x000fe200078e0015 */
[----:B------:R-:W2:Y:S01]  /*48950*/  LDL.LU R19, [R1+0x2444] ;  /* 0x0024440001137983 */ /* 0x000ea20000300800 */
[----:B------:R-:W3:Y:S03]  /*48960*/  LDL.LU R21, [R1+0x2440] ;  /* 0x0024400001157983 */ /* 0x000ee60000300800 */
[----:B------:R0:W-:Y:S04]  /*48970*/  STL.64 [R1+0x22e0], R14 ;  /* 0x0022e00e01007387 */ /* 0x0001e80000100a00 */
[----:B0-----:R-:W4:Y:S02]  /*48980*/  LDL.LU.64 R14, [R1+0x48] ;  /* 0x00004800010e7983 */ /* 0x001f240000300a00 */
[----:B----4-:R-:W-:Y:S11]  /*48990*/  HMMA.16816.F32 R24, R4, R14, R24 ;  /* 0x0000000e0418723c */ /* 0x010ff60000001818 */
[----:B------:R-:W-:Y:S11]  /*489a0*/  @!UPT UIADD3 URZ, URZ, URZ, URZ ;  /* 0x0000003f3f3ff290 */ /* 0x000ff6000fffe03f */
[----:B------:R-:W-:Y:S01]  /*489b0*/  @!UPT UIADD3 URZ, URZ, URZ, URZ ;  /* 0x0000003f3f3ff290 */ /* 0x000fe2000fffe03f */
[----:B------:R-:W-:Y:S01]  /*489c0*/  STL.64 [R1+0x270], R24 ;  /* 0x0002701801007387 */ /* 0x000fe20000100a00 */
[----:B------:R0:W-:Y:S03]  /*489d0*/  STL.64 [R1+0x278], R26 ;  /* 0x0002781a01007387 */ /* 0x0001e60000100a00 */
[----:B0-----:R-:W4:Y:S01]  /*489e0*/  LDL.LU.64 R26, [R1+0x2438] ;  /* 0x00243800011a7983 */ /* 0x001f220000300a00 */
[----:B------:R-:W-:Y:S02]  /*489f0*/  IMAD.MOV.U32 R25, RZ, RZ, R14 ;  /* 0x000000ffff197224 */ /* 0x000fe400078e000e */
[----:B------:R-:W-:Y:S02]  /*48a00*/  IMAD.MOV.U32 R24, RZ, RZ, R15 ;  /* 0x000000ffff187224 */ /* 0x000fe400078e000f */
[----:B----4-:R-:W-:Y:S02]  /*48a10*/  IMAD.MOV.U32 R14, RZ, RZ, R27 ;  /* 0x000000ffff0e7224 */ /* 0x010fe400078e001b */
[----:B------:R-:W-:-:S05]  /*48a20*/  IMAD.MOV.U32 R15, RZ, RZ, R26 ;  /* 0x000000ffff0f7224 */ /* 0x000fca00078e001a */
[----:B------:R0:W-:Y:S04]  /*48a30*/  STL.64 [R1+0x22f8], R14 ;  /* 0x0022f80e01007387 */ /* 0x0001e80000100a00 */
[----:B0-----:R-:W4:Y:S02]  /*48a40*/  LDL.LU.64 R14, [R1+0x38] ;  /* 0x00003800010e7983 */ /* 0x001f240000300a00 */
[----:B----4-:R-:W-:Y:S01]  /*48a50*/  HMMA.16816.F32 R8, R4, R14, R8 ;  /* 0x0000000e0408723c */ /* 0x010fe20000001808 */
[----:B------:R-:W-:Y:S02]  /*48a60*/  IMAD.MOV.U32 R27, RZ, RZ, R14 ;  /* 0x000000ffff1b7224 */ /* 0x000fe400078e000e */
[----:B------:R-:W-:-:S04]  /*48a70*/  IMAD.MOV.U32 R26, RZ, RZ, R15 ;  /* 0x000000ffff1a7224 */ /* 0x000fc800078e000f */
[----:B---3--:R-:W-:Y:S02]  /*48a80*/  IMAD.MOV.U32 R14, RZ, RZ, R21 ;  /* 0x000000ffff0e7224 */ /* 0x008fe400078e0015 */
[----:B--2---:R-:W-:Y:S11]  /*48a90*/  IMAD.MOV.U32 R15, RZ, RZ, R19 ;  /* 0x000000ffff0f7224 */ /* 0x004ff600078e0013 */
[----:B------:R-:W-:Y:S03]  /*48aa0*/  @!UPT UIADD3 URZ, URZ, URZ, URZ ;  /* 0x0000003f3f3ff290 */ /* 0x000fe6000fffe03f */
[----:B------:R-:W-:Y:S01]  /*48ab0*/  STL.64 [R1+0x260], R8 ;  /* 0x0002600801007387 */ /* 0x000fe20000100a00 */
[----:B------:R0:W-:Y:S03]  /*48ac0*/  STL.64 [R1+0x268], R10 ;  /* 0x0002680a01007387 */ /* 0x0001e60000100a00 */
[----:B0-----:R-:W2:Y:S01]  /*48ad0*/  LDL.LU.64 R10, [R1+0x2430] ;  /* 0x00243000010a7983 */ /* 0x001ea20000300a00 */
[----:B------:R-:W3:Y:S02]  /*48ae0*/  LDL.LU.64 R8, [R1+0x2428] ;  /* 0x0024280001087983 */ /* 0x000ee40000300a00 */
[----:B------:R-:W4:Y:S02]  /*48af0*/  LDL.LU R21, [R1+0x2420] ;  /* 0x0024200001157983 */ /* 0x000f240000300800 */
[----:B------:R-:W3:Y:S01]  /*48b00*/  LDL.LU R19, [R1+0x241c] ;  /* 0x00241c0001137983 */ /* 0x000ee20000300800 */
[----:B------:R-:W-:Y:S01]  /*48b10*/  STL.64 [R1+0x2310], R14 ;  /* 0x0023100e01007387 */ /* 0x000fe20000100a00 */
[----:B------:R-:W-:Y:S02]  /*48b20*/  STL.64 [R1+0x22c0], R26 ;  /* 0x0022c01a01007387 */ /* 0x000fe40000100a00 */
[----:B------:R0:W-:Y:S02]  /*48b30*/  STL.64 [R1+0x22b8], R24 ;  /* 0x0022b81801007387 */ /* 0x0001e40000100a00 */
[----:B0-----:R-:W3:Y:S01]  /*48b40*/  LDL.LU R24, [R1+0xc40] ;  /* 0x000c400001187983 */ /* 0x001ee20000300800 */
[----:B------:R-:W3:Y:S02]  /*48b50*/  LDL.LU R25, [R1+0xc44] ;  /* 0x000c440001197983 */ /* 0x000ee40000300800 */
[----:B------:R-:W3:Y:S02]  /*48b60*/  LDL.LU R26, [R1+0xc48] ;  /* 0x000c4800011a7983 */ /* 0x000ee40000300800 */
[----:B------:R-:W3:Y:S02]  /*48b70*/  LDL.LU R27, [R1+0xc4c] ;  /* 0x000c4c00011b7983 */ /* 0x000ee40000300800 */
[----:B--2---:R-:W-:-:S02]  /*48b80*/  IMAD.MOV.U32 R14, RZ, RZ, R11 ;  /* 0x000000ffff0e7224 */ /* 0x004fc400078e000b */
[----:B------:R-:W-:-:S05]  /*48b90*/  IMAD.MOV.U32 R15, RZ, RZ, R10 ;  /* 0x000000ffff0f7224 */ /* 0x000fca00078e000a */
[----:B------:R-:W-:Y:S04]  /*48ba0*/  STL.64 [R1+0x2328], R14 ;  /* 0x0023280e01007387 */ /* 0x000fe80000100a00 */
[----:B---3--:R-:W-:Y:S01]  /*48bb0*/  STL.64 [R1+0x22d8], R26 ;  /* 0x0022d81a01007387 */ /* 0x008fe20000100a00 */
[----:B------:R0:W-:Y:S03]  /*48bc0*/  STL.64 [R1+0x22d0], R24 ;  /* 0x0022d01801007387 */ /* 0x0001e60000100a00 */
[----:B0-----:R-:W2:Y:S01]  /*48bd0*/  LDL.LU R24, [R1+0xa70] ;  /* 0x000a700001187983 */ /* 0x001ea20000300800 */
[----:B------:R-:W2:Y:S02]  /*48be0*/  LDL.LU R25, [R1+0xa74] ;  /* 0x000a740001197983 */ /* 0x000ea40000300800 */
[----:B------:R-:W3:Y:S02]  /*48bf0*/  LDL.LU R26, [R1+0xa78] ;  /* 0x000a7800011a7983 */ /* 0x000ee40000300800 */
[----:B------:R-:W3:Y:S02]  /*48c00*/  LDL.LU R27, [R1+0xa7c] ;  /* 0x000a7c00011b7983 */ /* 0x000ee40000300800 */
[----:B------:R-:W-:-:S02]  /*48c10*/  IMAD.MOV.U32 R14, RZ, RZ, R9 ;  /* 0x000000ffff0e7224 */ /* 0x000fc400078e0009 */
[----:B------:R-:W-:-:S05]  /*48c20*/  IMAD.MOV.U32 R15, RZ, RZ, R8 ;  /* 0x000000ffff0f7224 */ /* 0x000fca00078e0008 */
[----:B------:R0:W-:Y:S02]  /*48c30*/  STL.64 [R1+0x2340], R14 ;  /* 0x0023400e01007387 */ /* 0x0001e40000100a00 */
[----:B0-----:R-:W-:Y:S02]  /*48c40*/  IMAD.MOV.U32 R14, RZ, RZ, R19 ;  /* 0x000000ffff0e7224 */ /* 0x001fe400078e0013 */
[----:B----4-:R-:W-:Y:S01]  /*48c50*/  IMAD.MOV.U32 R15, RZ, RZ, R21 ;  /* 0x000000ffff0f7224 */ /* 0x010fe200078e0015 */
[----:B---3--:R-:W-:Y:S01]  /*48c60*/  STL.64 [R1+0x22f0], R26 ;  /* 0x0022f01a01007387 */ /* 0x008fe20000100a00 */
[----:B--2---:R0:W-:Y:S03]  /*48c70*/  STL.64 [R1+0x22e8], R24 ;  /* 0x0022e81801007387 */ /* 0x0041e60000100a00 */
[----:B0-----:R-:W2:Y:S01]  /*48c80*/  LDL.LU R24, [R1+0xa80] ;  /* 0x000a800001187983 */ /* 0x001ea20000300800 */
[----:B------:R-:W2:Y:S02]  /*48c90*/  LDL.LU R25, [R1+0xa84] ;  /* 0x000a840001197983 */ /* 0x000ea40000300800 */
[----:B------:R-:W3:Y:S02]  /*48ca0*/  LDL.LU R26, [R1+0xa88] ;  /* 0x000a8800011a7983 */ /* 0x000ee40000300800 */
[----:B------:R-:W3:Y:S01]  /*48cb0*/  LDL.LU R27, [R1+0xa8c] ;  /* 0x000a8c00011b7983 */ /* 0x000ee20000300800 */
[----:B------:R-:W4:Y:S01]  /*48cc0*/  LDL.LU R19, [R1+0x2418] ;  /* 0x0024180001137983 */ /* 0x000f220000300800 */
[----:B------:R-:W2:Y:S02]  /*48cd0*/  LDL.LU R21, [R1+0x2414] ;  /* 0x0024140001157983 */ /* 0x000ea40000300800 */
[----:B------:R0:W-:Y:S02]  /*48ce0*/  STL.64 [R1+0x2358], R14 ;  /* 0x0023580e01007387 */ /* 0x0001e40000100a00 */
[----:B0-----:R-:W2:Y:S01]  /*48cf0*/  LDL.LU R14, [R1+0x1c8] ;  /* 0x0001c800010e7983 */ /* 0x001ea20000300800 */
[----:B------:R-:W2:Y:S03]  /*48d00*/  LDL.LU R15, [R1+0x1cc] ;  /* 0x0001cc00010f7983 */ /* 0x000ea60000300800 */
[----:B--2---:R-:W-:Y:S01]  /*48d10*/  STL.64 [R1+0x2370], R14 ;  /* 0x0023700e01007387 */ /* 0x004fe20000100a00 */
[----:B---3--:R-:W-:Y:S02]  /*48d20*/  STL.64 [R1+0x2308], R26 ;  /* 0x0023081a01007387 */ /* 0x008fe40000100a00 */
[----:B------:R0:W-:Y:S02]  /*48d30*/  STL.64 [R1+0x2300], R24 ;  /* 0x0023001801007387 */ /* 0x0001e40000100a00 */
[----:B0-----:R-:W2:Y:S01]  /*48d40*/  LDL.LU R24, [R1+0xa90] ;  /* 0x000a900001187983 */ /* 0x001ea20000300800 */
[----:B------:R-:W2:Y:S02]  /*48d50*/  LDL.LU R25, [R1+0xa94] ;  /* 0x000a940001197983 */ /* 0x000ea40000300800 */
[----:B------:R-:W3:Y:S02]  /*48d60*/  LDL.LU R26, [R1+0xa98] ;  /* 0x000a9800011a7983 */ /* 0x000ee40000300800 */
[----:B------:R-:W3:Y:S02]  /*48d70*/  LDL.LU R27, [R1+0xa9c] ;  /* 0x000a9c00011b7983 */ /* 0x000ee40000300800 */
[----:B------:R-:W-:-:S02]  /*48d80*/  IMAD.MOV.U32 R14, RZ, RZ, R21 ;  /* 0x000000ffff0e7224 */ /* 0x000fc400078e0015 */
[----:B----4-:R-:W-:Y:S01]  /*48d90*/  IMAD.MOV.U32 R15, RZ, RZ, R19 ;  /* 0x000000ffff0f7224 */ /* 0x010fe200078e0013 */
[----:B------:R-:W4:Y:S01]  /*48da0*/  LDL.LU R21, [R1+0x2410] ;  /* 0x0024100001157983 */ /* 0x000f220000300800 */
[----:B------:R-:W4:Y:S03]  /*48db0*/  LDL.LU R19, [R1+0x240c] ;  /* 0x00240c0001137983 */ /* 0x000f260000300800 */
[----:B------:R-:W-:Y:S04]  /*48dc0*/  STL.64 [R1+0x2388], R14 ;  /* 0x0023880e01007387 */ /* 0x000fe80000100a00 */
[----:B---3--:R-:W-:Y:S01]  /*48dd0*/  STL.64 [R1+0x2320], R26 ;  /* 0x0023201a01007387 */ /* 0x008fe20000100a00 */
[----:B--2---:R0:W-:Y:S03]  /*48de0*/  STL.64 [R1+0x2318], R24 ;  /* 0x0023181801007387 */ /* 0x0041e60000100a00 */
[----:B0-----:R-:W2:Y:S01]  /*48df0*/  LDL.LU R24, [R1+0xaa0] ;  /* 0x000aa00001187983 */ /* 0x001ea20000300800 */
[----:B------:R-:W2:Y:S02]  /*48e00*/  LDL.LU R25, [R1+0xaa4] ;  /* 0x000aa40001197983 */ /* 0x000ea40000300800 */
[----:B------:R-:W3:Y:S02]  /*48e10*/  LDL.LU R26, [R1+0xaa8] ;  /* 0x000aa800011a7983 */ /* 0x000ee40000300800 */
[----:B------:R-:W3:Y:S01]  /*48e20*/  LDL.LU R27, [R1+0xaac] ;  /* 0x000aac00011b7983 */ /* 0x000ee20000300800 */
[----:B------:R-:W2:Y:S01]  /*48e30*/  LDL.LU R14, [R1+0x1e8] ;  /* 0x0001e800010e7983 */ /* 0x000ea20000300800 */
        /* <DEDUP_REMOVED lines=8> */
[----:B----4-:R-:W-:-:S02]  /*48ec0*/  IMAD.MOV.U32 R14, RZ, RZ, R19 ;  /* 0x000000ffff0e7224 */ /* 0x010fc400078e0013 */
[----:B------:R-:W-:Y:S01]  /*48ed0*/  IMAD.MOV.U32 R15, RZ, RZ, R21 ;  /* 0x000000ffff0f7224 */ /* 0x000fe200078e0015 */
        /* <DEDUP_REMOVED lines=17> */
[----:B------:R-:W3:Y:S01]  /*48ff0*/  LDL.LU R27, [R1+0xadc] ;  /* 0x000adc00011b7983 */ /* 0x000ee20000300800 */
[----:B------:R-:W2:Y:S01]  /*49000*/  LDL.LU R16, [R1+0x13c0] ;  /* 0x0013c00001107983 */ /* 0x000ea20000300800 */
[----:B------:R-:W2:Y:S02]  /*49010*/  LDL.LU R17, [R1+0x13c4] ;  /* 0x0013c40001117983 */ /* 0x000ea40000300800 */
[----:B----4-:R-:W-:-:S02]  /*49020*/  IMAD.MOV.U32 R15, RZ, RZ, R19 ;  /* 0x000000ffff0f7224 */ /* 0x010fc400078e0013 */
[----:B------:R-:W4:Y:S01]  /*49030*/  LDL.LU R18, [R1+0x13c8] ;  /* 0x0013c80001127983 */ /* 0x000f220000300800 */
[----:B------:R-:W4:Y:S01]  /*49040*/  LDL.LU R19, [R1+0x13cc] ;  /* 0x0013cc0001137983 */ /* 0x000f220000300800 */
[----:B------:R-:W4:Y:S03]  /*49050*/  LDL.LU.64 R10, [R1+0x28] ;  /* 0x00002800010a7983 */ /* 0x000f260000300a00 */
        /* <DEDUP_REMOVED lines=17> */
[----:B------:R-:W3:Y:S01]  /*49170*/  LDL.LU R27, [R1+0xb0c] ;  /* 0x000b0c00011b7983 */ /* 0x000ee20000300800 */
[----:B----4-:R-:W-:Y:S01]  /*49180*/  HMMA.16816.F32 R4, R4, R10, R16 ;  /* 0x0000000a0404723c */ /* 0x010fe20000001810 */
[----:B---3--:R-:W-:Y:S01]  /*49190*/  STL.64 [R1+0x23c8], R26 ;  /* 0x0023c81a01007387 */ /* 0x008fe20000100a00 */
[----:B--2---:R0:W-:Y:S03]  /*491a0*/  STL.64 [R1+0x23c0], R24 ;  /* 0x0023c01801007387 */ /* 0x0041e60000100a00 */
[----:B0-----:R-:W2:Y:S01]  /*491b0*/  LDL.LU R24, [R1+0x1610] ;  /* 0x0016100001187983 */ /* 0x001ea20000300800 */
[----:B------:R-:W2:Y:S02]  /*491c0*/  LDL.LU R25, [R1+0x1614] ;  /* 0x0016140001197983 */ /* 0x000ea40000300800 */
[----:B------:R-:W3:Y:S02]  /*491d0*/  LDL.LU R26, [R1+0x1618] ;  /* 0x00161800011a7983 */ /* 0x000ee40000300800 */
[----:B------:R-:W3:Y:S02]  /*491e0*/  LDL.LU R27, [R1+0x161c] ;  /* 0x00161c00011b7983 */ /* 0x000ee40000300800 */
[----:B------:R-:W-:-:S02]  /*491f0*/  IMAD.MOV.U32 R14, RZ, RZ, R21 ;  /* 0x000000ffff0e7224 */ /* 0x000fc400078e0015 */
[----:B------:R-:W-:Y:S02]  /*49200*/  IMAD.MOV.U32 R21, RZ, RZ, R10 ;  /* 0x000000ffff157224 */ /* 0x000fe400078e000a */
        /* <DEDUP_REMOVED lines=8> */
[----:B------:R-:W4:Y:S02]  /*49290*/  LDL.LU.64 R16, [R1+0x23f8] ;  /* 0x0023f80001107983 */ /* 0x000f240000300a00 */
[----:B------:R-:W-:Y:S02]  /*492a0*/  STL.64 [R1+0x250], R4 ;  /* 0x0002500401007387 */ /* 0x000fe40000100a00 */
[----:B------:R0:W-:Y:S01]  /*492b0*/  STL.64 [R1+0x258], R6 ;  /* 0x0002580601007387 */ /* 0x0001e20000100a00 */
[----:B------:R-:W2:Y:S01]  /*492c0*/  LDL.LU.64 R10, [R1+0x23f0] ;  /* 0x0023f000010a7983 */ /* 0x000ea20000300a00 */
[----:B------:R-:W2:Y:S03]  /*492d0*/  LDL.LU.64 R8, [R1+0x23e8] ;  /* 0x0023e80001087983 */ /* 0x000ea60000300a00 */
[----:B0-----:R-:W3:Y:S01]  /*492e0*/  LDL.LU R6, [R1+0x148] ;  /* 0x0001480001067983 */ /* 0x001ee20000300800 */
        /* <DEDUP_REMOVED lines=94> */
[----:B---3--:R-:W-:Y:S01]  /*498d0*/  HMMA.16816.F32 R4, R8, R6, R12 ;  /* 0x000000060804723c */ /* 0x008fe2000000180c */
[----:B------:R-:W3:Y:S01]  /*498e0*/  LDL.LU.64 R14, [R1+0x22a0] ;  /* 0x0022a000010e7983 */ /* 0x000ee20000300a00 */
[----:B------:R-:W3:Y:S11]  /*498f0*/  LDL.LU.64 R12, [R1+0x2298] ;  /* 0x00229800010c7983 */ /* 0x000ef60000300a00 */
[----:B------:R-:W-:Y:S10]  /*49900*/  @!UPT UIADD3 URZ, URZ, URZ, URZ ;  /* 0x0000003f3f3ff290 */ /* 0x000ff4000fffe03f */
[----:B------:R-:W-:Y:S01]  /*49910*/  STL.64 [R1+0xc30], R4 ;  /* 0x000c300401007387 */ /* 0x000fe20000100a00 */
[----:B------:R2:W-:Y:S02]  /*49920*/  STL.64 [R1+0xc38], R6 ;  /* 0x000c380601007387 */ /* 0x0005e40000100a00 */
[----:B--2---:R-:W-:Y:S02]  /*49930*/  IMAD.MOV.U32 R6, RZ, RZ, R27 ;  /* 0x000000ffff067224 */ /* 0x004fe400078e001b */
[----:B------:R-:W-:-:S05]  /*49940*/  IMAD.MOV.U32 R7, RZ, RZ, R26 ;  /* 0x000000ffff077224 */ /* 0x000fca00078e001a */
[----:B------:R0:W-:Y:S02]  /*49950*/  STL.64 [R1+0x20b8], R6 ;  /* 0x0020b80601007387 */ /* 0x0001e40000100a00 */
[----:B0-----:R-:W-:Y:S02]  /*49960*/  IMAD.MOV.U32 R6, RZ, RZ, R25 ;  /* 0x000000ffff067224 */ /* 0x001fe400078e0019 */
[----:B------:R-:W-:-:S05]  /*49970*/  IMAD.MOV.U32 R7, RZ, RZ, R24 ;  /* 0x000000ffff077224 */ /* 0x000fca00078e0018 */
[----:B------:R0:W-:Y:S01]  /*49980*/  STL.64 [R1+0x20d0], R6 ;  /* 0x0020d00601007387 */ /* 0x0001e20000100a00 */
[----:B------:R-:W2:Y:S02]  /*49990*/  LDL.LU R24, [R1+0xb20] ;  /* 0x000b200001187983 */ /* 0x000ea40000300800 */
[----:B------:R-:W2:Y:S02]  /*499a0*/  LDL.LU R25, [R1+0xb24] ;  /* 0x000b240001197983 */ /* 0x000ea40000300800 */
[----:B------:R-:W2:Y:S01]  /*499b0*/  LDL.LU R26, [R1+0xb28] ;  /* 0x000b2800011a7983 */ /* 0x000ea20000300800 */
[----:B------:R-:W2:Y:S01]  /*499c0*/  LDL.LU R27, [R1+0xb2c] ;  /* 0x000b2c00011b7983 */ /* 0x000ea20000300800 */
[----:B0-----:R-:W-:Y:S02]  /*499d0*/  IMAD.MOV.U32 R7, RZ, RZ, R28 ;  /* 0x000000ffff077224 */ /* 0x001fe400078e001c */
[----:B---3--:R-:W-:Y:S02]  /*499e0*/  IMAD.MOV.U32 R6, RZ, RZ, R12 ;  /* 0x000000ffff067224 */ /* 0x008fe400078e000c */
[----:B------:R-:W3:Y:S01]  /*499f0*/  LDL.LU R12, [R1+0x2290] ;  /* 0x00229000010c7983 */ /* 0x000ee20000300800 */
[----:B------:R-:W3:Y:S02]  /*49a00*/  LDL.LU R28, [R1+0x228c] ;  /* 0x00228c00011c7983 */ /* 0x000ee40000300800 */
[----:B------:R-:W-:Y:S01]  /*49a10*/  STL.64 [R1+0x20e8], R6 ;  /* 0x0020e80601007387 */ /* 0x000fe20000100a00 */
[----:B--2---:R-:W-:Y:S01]  /*49a20*/  STL.64 [R1+0x20c8], R26 ;  /* 0x0020c81a01007387 */ /* 0x004fe20000100a00 */
[----:B------:R0:W-:Y:S03]  /*49a30*/  STL.64 [R1+0x20c0], R24 ;  /* 0x0020c01801007387 */ /* 0x0001e60000100a00 */
[----:B0-----:R-:W2:Y:S01]  /*49a40*/  LDL.LU R24, [R1+0xb30] ;  /* 0x000b300001187983 */ /* 0x001ea20000300800 */
[----:B------:R-:W2:Y:S02]  /*49a50*/  LDL.LU R25, [R1+0xb34] ;  /* 0x000b340001197983 */ /* 0x000ea40000300800 */
[----:B------:R-:W2:Y:S02]  /*49a60*/  LDL.LU R26, [R1+0xb38] ;  /* 0x000b3800011a7983 */ /* 0x000ea40000300800 */
[----:B------:R-:W2:Y:S02]  /*49a70*/  LDL.LU R27, [R1+0xb3c] ;  /* 0x000b3c00011b7983 */ /* 0x000ea40000300800 */
[----:B------:R-:W-:-:S02]  /*49a80*/  IMAD.MOV.U32 R6, RZ, RZ, R29 ;  /* 0x000000ffff067224 */ /* 0x000fc400078e001d */
[----:B------:R-:W-:Y:S01]  /*49a90*/  IMAD.MOV.U32 R7, RZ, RZ, R2 ;  /* 0x000000ffff077224 */ /* 0x000fe200078e0002 */
[----:B------:R-:W3:Y:S01]  /*49aa0*/  LDL.LU R29, [R1+0x2288] ;  /* 0x00228800011d7983 */ /* 0x000ee20000300800 */
[----:B------:R-:W3:Y:S03]  /*49ab0*/  LDL.LU R2, [R1+0x2284] ;  /* 0x0022840001027983 */ /* 0x000ee60000300800 */
[----:B------:R-:W-:Y:S04]  /*49ac0*/  STL.64 [R1+0x2100], R6 ;  /* 0x0021000601007387 */ /* 0x000fe80000100a00 */
        /* <DEDUP_REMOVED lines=10> */
[----:B------:R0:W-:Y:S02]  /*49b70*/  STL.64 [R1+0x2118], R6 ;  /* 0x0021180601007387 */ /* 0x0001e40000100a00 */
[----:B0-----:R-:W-:Y:S02]  /*49b80*/  IMAD.MOV.U32 R6, RZ, RZ, R0 ;  /* 0x000000ffff067224 */ /* 0x001fe400078e0000 */
        /* <DEDUP_REMOVED lines=11> */
[----:B----4-:R-:W-:Y:S01]  /*49c40*/  IMAD.MOV.U32 R7, RZ, RZ, R16 ;  /* 0x000000ffff077224 */ /* 0x010fe200078e0010 */
[----:B------:R-:W4:Y:S01]  /*49c50*/  LDL.LU R22, [R1+0x2270] ;  /* 0x0022700001167983 */ /* 0x000f220000300800 */
[----:B------:R-:W3:Y:S03]  /*49c60*/  LDL.LU R16, [R1+0x226c] ;  /* 0x00226c0001107983 */ /* 0x000ee60000300800 */
[----:B------:R0:W-:Y:S01]  /*49c70*/  STL.64 [R1+0x2148], R6 ;  /* 0x0021480601007387 */ /* 0x0001e20000100a00 */
[----:B------:R-:W-:Y:S02]  /*49c80*/  IMAD.MOV.U32 R19, RZ, RZ, R15 ;  /* 0x000000ffff137224 */ /* 0x000fe400078e000f */
        /* <DEDUP_REMOVED lines=10> */
[----:B------:R-:W2:Y:S01]  /*49d30*/  LDL.LU R27, [R1+0xb6c] ;  /* 0x000b6c00011b7983 */ /* 0x000ea20000300800 */
[----:B------:R-:W2:Y:S01]  /*49d40*/  LDL.LU R15, [R1+0x2260] ;  /* 0x00226000010f7983 */ /* 0x000ea20000300800 */
[----:B------:R3:W-:Y:S02]  /*49d50*/  STL.64 [R1+0x2170], R18 ;  /* 0x0021701201007387 */ /* 0x0007e40000100a00 */
[----:B---3--:R-:W-:-:S02]  /*49d60*/  IMAD.MOV.U32 R18, RZ, RZ, R12 ;  /* 0x000000ffff127224 */ /* 0x008fc400078e000c */
[----:B------:R-:W-:Y:S01]  /*49d70*/  IMAD.MOV.U32 R19, RZ, RZ, R13 ;  /* 0x000000ffff137224 */ /* 0x000fe200078e000d */
[----:B------:R-:W3:Y:S01]  /*49d80*/  LDL.LU R12, [R1+0x225c] ;  /* 0x00225c00010c7983 */ /* 0x000ee20000300800 */
[----:B------:R-:W2:Y:S03]  /*49d90*/  LDL.LU R13, [R1+0x2258] ;  /* 0x00225800010d7983 */ /* 0x000ea60000300800 */
[----:B------:R0:W-:Y:S01]  /*49da0*/  STL.64 [R1+0x2188], R18 ;  /* 0x0021881201007387 */ /* 0x0001e20000100a00 */
[----:B------:R-:W2:Y:S02]  /*49db0*/  LDL.LU R4, [R1+0xba0] ;  /* 0x000ba00001047983 */ /* 0x000ea40000300800 */
[----:B------:R-:W2:Y:S02]  /*49dc0*/  LDL.LU R5, [R1+0xba4] ;  /* 0x000ba40001057983 */ /* 0x000ea40000300800 */
[----:B------:R-:W2:Y:S01]  /*49dd0*/  LDL.LU R6, [R1+0xba8] ;  /* 0x000ba80001067983 */ /* 0x000ea20000300800 */
[----:B------:R-:W2:Y:S01]  /*49de0*/  LDL.LU R7, [R1+0xbac] ;  /* 0x000bac0001077983 */ /* 0x000ea20000300800 */
[----:B0-----:R-:W-:-:S02]  /*49df0*/  IMAD.MOV.U32 R18, RZ, RZ, R29 ;  /* 0x000000ffff127224 */ /* 0x001fc400078e001d */
        /* <DEDUP_REMOVED lines=23> */
[----:B------:R-:W3:Y:S04]  /*49f70*/  LDL.LU R0, [R1+0x2244] ;  /* 0x0022440001007983 */ /* 0x000ee80000300800 */
[----:B------:R4:W-:Y:S02]  /*49f80*/  STL.64 [R1+0x21d0], R18 ;  /* 0x0021d01201007387 */ /* 0x0009e40000100a00 */
[----:B----4-:R-:W-:Y:S02]  /*49f90*/  IMAD.MOV.U32 R18, RZ, RZ, R22 ;  /* 0x000000ffff127224 */ /* 0x010fe400078e0016 */
[----:B------:R-:W-:-:S05]  /*49fa0*/  IMAD.MOV.U32 R19, RZ, RZ, R20 ;  /* 0x000000ffff137224 */ /* 0x000fca00078e0014 */
[----:B------:R-:W-:Y:S04]  /*49fb0*/  STL.64 [R1+0x21e8], R18 ;  /* 0x0021e81201007387 */ /* 0x000fe80000100a00 */
[----:B--2---:R-:W-:Y:S01]  /*49fc0*/  STL.64 [R1+0x21b0], R6 ;  /* 0x0021b00601007387 */ /* 0x004fe20000100a00 */
[----:B------:R0:W-:Y:S03]  /*49fd0*/  STL.64 [R1+0x21a8], R4 ;  /* 0x0021a80401007387 */ /* 0x0001e60000100a00 */
[----:B0-----:R-:W2:Y:S01]  /*49fe0*/  LDL.LU R4, [R1+0xbd0] ;  /* 0x000bd00001047983 */ /* 0x001ea20000300800 */
[----:B------:R-:W2:Y:S02]  /*49ff0*/  LDL.LU R5, [R1+0xbd4] ;  /* 0x000bd40001057983 */ /* 0x000ea40000300800 */
[----:B------:R-:W4:Y:S02]  /*4a000*/  LDL.LU R6, [R1+0xbd8] ;  /* 0x000bd80001067983 */ /* 0x000f240000300800 */
[----:B------:R-:W4:Y:S02]  /*4a010*/  LDL.LU R7, [R1+0xbdc] ;  /* 0x000bdc0001077983 */ /* 0x000f240000300800 */
[----:B------:R-:W-:-:S02]  /*4a020*/  IMAD.MOV.U32 R18, RZ, RZ, R17 ;  /* 0x000000ffff127224 */ /* 0x000fc400078e0011 */
[----:B------:R-:W-:-:S05]  /*4a030*/  IMAD.MOV.U32 R19, RZ, RZ, R16 ;  /* 0x000000ffff137224 */ /* 0x000fca00078e0010 */
[----:B------:R-:W-:Y:S04]  /*4a040*/  STL.64 [R1+0x2200], R18 ;  /* 0x0022001201007387 */ /* 0x000fe80000100a00 */
[----:B----4-:R-:W-:Y:S01]  /*4a050*/  STL.64 [R1+0x21c8], R6 ;  /* 0x0021c80601007387 */ /* 0x010fe20000100a00 */
[----:B--2---:R0:W-:Y:S03]  /*4a060*/  STL.64 [R1+0x21c0], R4 ;  /* 0x0021c00401007387 */ /* 0x0041e60000100a00 */
        /* <DEDUP_REMOVED lines=25> */
[----:B------:R-:W-:-:S02]  /*4a200*/  IMAD.MOV.U32 R18, RZ, RZ, R13 ;  /* 0x000000ffff127224 */ /* 0x000fc400078e000d */
[----:B---3--:R-:W-:Y:S01]  /*4a210*/  IMAD.MOV.U32 R19, RZ, RZ, R12 ;  /* 0x000000ffff137224 */ /* 0x008fe200078e000c */
[----:B----4-:R-:W-:Y:S01]  /*4a220*/  STL.64 [R1+0x2228], R6 ;  /* 0x0022280601007387 */ /* 0x010fe20000100a00 */
        /* <DEDUP_REMOVED lines=9> */
[----:B------:R-:W-:Y:S01]  /*4a2c0*/  IMAD.MOV.U32 R27, RZ, RZ, R29 ;  /* 0x000000ffff1b7224 */ /* 0x000fe200078e001d */
[----:B------:R-:W3:Y:S01]  /*4a2d0*/  LDL.LU R2, [R1+0x2240] ;  /* 0x0022400001027983 */ /* 0x000ee20000300800 */
[----:B------:R-:W-:Y:S02]  /*4a2e0*/  IMAD.MOV.U32 R25, RZ, RZ, R3 ;  /* 0x000000ffff197224 */ /* 0x000fe400078e0003 */
[----:B------:R-:W4:Y:S02]  /*4a2f0*/  LDL.LU R3, [R1+0x223c] ;  /* 0x00223c0001037983 */ /* 0x000f240000300800 */
[----:B------:R-:W3:Y:S01]  /*4a300*/  LDL.LU R28, [R1+0x2238] ;  /* 0x00223800011c7983 */ /* 0x000ee20000300800 */
[----:B------:R-:W3:Y:S01]  /*4a310*/  LDL.LU R29, [R1+0x2234] ;  /* 0x00223400011d7983 */ /* 0x000ee20000300800 */
[----:B------:R-:W-:Y:S02]  /*4a320*/  STL.64 [R1+0x2140], R26 ;  /* 0x0021401a01007387 */ /* 0x000fe40000100a00 */
[----:B------:R0:W-:Y:S02]  /*4a330*/  STL.64 [R1+0x2138], R24 ;  /* 0x0021381801007387 */ /* 0x0001e40000100a00 */
[----:B0-----:R-:W3:Y:S01]  /*4a340*/  LDL.LU R24, [R1+0xb80] ;  /* 0x000b800001187983 */ /* 0x001ee20000300800 */
[----:B------:R-:W3:Y:S02]  /*4a350*/  LDL.LU R25, [R1+0xb84] ;  /* 0x000b840001197983 */ /* 0x000ee40000300800 */
[----:B------:R-:W3:Y:S02]  /*4a360*/  LDL.LU R26, [R1+0xb88] ;  /* 0x000b8800011a7983 */ /* 0x000ee40000300800 */
[----:B------:R-:W-:-:S02]  /*4a370*/  IMAD.MOV.U32 R27, RZ, RZ, R0 ;  /* 0x000000ffff1b7224 */ /* 0x000fc400078e0000 */
[----:B------:R-:W4:Y:S01]  /*4a380*/  LDL.LU R0, [R1+0x2230] ;  /* 0x0022300001007983 */ /* 0x000f220000300800 */
[C---:B--2---:R-:W-:Y:S03]  /*4a390*/  HMMA.16816.F32 R16, R8.reuse, R18, R4 ;  /* 0x000000120810723c */ /* 0x044fe60000001804 */
[----:B---3--:R-:W-:Y:S01]  /*4a3a0*/  STL.64 [R1+0x2158], R26 ;  /* 0x0021581a01007387 */ /* 0x008fe20000100a00 */
[----:B------:R-:W-:Y:S02]  /*4a3b0*/  STL.64 [R1+0x2150], R24 ;  /* 0x0021501801007387 */ /* 0x000fe40000100a00 */
[----:B------:R-:W2:Y:S02]  /*4a3c0*/  LDL.LU.64 R22, [R1+0x228] ;  /* 0x0002280001167983 */ /* 0x000ea40000300a00 */
[----:B------:R-:W3:Y:S01]  /*4a3d0*/  LDL.LU R14, [R1+0x1634] ;  /* 0x00163400010e7983 */ /* 0x000ee20000300800 */
[----:B------:R-:W2:Y:S01]  /*4a3e0*/  LDL.LU.64 R6, [R1+0x2228] ;  /* 0x0022280001067983 */ /* 0x000ea20000300a00 */
[----:B------:R-:W2:Y:S11]  /*4a3f0*/  LDL.LU.64 R4, [R1+0x2220] ;  /* 0x0022200001047983 */ /* 0x000eb60000300a00 */
[----:B------:R-:W-:Y:S02]  /*4a400*/  @!UPT UIADD3 URZ, URZ, URZ, URZ ;  /* 0x0000003f3f3ff290 */ /* 0x000fe4000fffe03f */
[----:B------:R-:W-:Y:S02]  /*4a410*/  STL.64 [R1+0xc20], R16 ;  /* 0x000c201001007387 */ /* 0x000fe40000100a00 */
[----:B------:R0:W-:Y:S02]  /*4a420*/  STL.64 [R1+0xc28], R18 ;  /* 0x000c281201007387 */ /* 0x0001e40000100a00 */
        /* <DEDUP_REMOVED lines=50> */
[----:B------:R-:W-:Y:S02]  /*4a750*/  IMAD.MOV.U32 R27, RZ, RZ, R2 ;  /* 0x000000ffff1b7224 */ /* 0x000fe400078e0002 */
[----:B------:R-:W3:Y:S02]  /*4a760*/  LDL.LU R13, [R1+0x163c] ;  /* 0x00163c00010d7983 */ /* 0x000ee40000300800 */
[----:B------:R-:W3:Y:S02]  /*4a770*/  LDL.LU R2, [R1+0x1830] ;  /* 0x0018300001027983 */ /* 0x000ee40000300800 */
[----:B------:R-:W-:-:S02]  /*4a780*/  IMAD.MOV.U32 R24, RZ, RZ, R29 ;  /* 0x000000ffff187224 */ /* 0x000fc400078e001d */
[----:B------:R-:W-:Y:S02]  /*4a790*/  IMAD.MOV.U32 R25, RZ, RZ, R28 ;  /* 0x000000ffff197224 */ /* 0x000fe400078e001c */
[----:B----4-:R-:W-:Y:S01]  /*4a7a0*/  IMAD.MOV.U32 R26, RZ, RZ, R3 ;  /* 0x000000ffff1a7224 */ /* 0x010fe200078e0003 */
[C---:B--2---:R-:W-:Y:S01]  /*4a7b0*/  HMMA.16816.F32 R16, R8.reuse, R18, R4 ;  /* 0x000000120810723c */ /* 0x044fe20000001804 */
[----:B------:R-:W2:Y:S11]  /*4a7c0*/  LDL.LU.64 R6, [R1+0x2168] ;  /* 0x0021680001067983 */ /* 0x000eb60000300a00 */
[----:B------:R-:W-:Y:S11]  /*4a7d0*/  @!UPT UIADD3 URZ, URZ, URZ, URZ ;  /* 0x0000003f3f3ff290 */ /* 0x000ff6000fffe03f */
[----:B------:R-:W-:Y:S01]  /*4a7e0*/  STL.64 [R1+0xba0], R16 ;  /* 0x000ba01001007387 */ /* 0x000fe20000100a00 */
[----:B------:R0:W-:Y:S03]  /*4a7f0*/  STL.64 [R1+0xba8], R18 ;  /* 0x000ba81201007387 */ /* 0x0001e60000100a00 */
[----:B0-----:R-:W4:Y:S01]  /*4a800*/  LDL.LU R19, [R1+0x2160] ;  /* 0x0021600001137983 */ /* 0x001f220000300800 */
        /* <DEDUP_REMOVED lines=9> */
[----:B0-----:R-:W2:Y:S01]  /*4a8a0*/  LDL.LU.64 R6, [R1+0x2148] ;  /* 0x0021480001067983 */ /* 0x001ea20000300a00 */
[----:B------:R-:W3:Y:S01]  /*4a8b0*/  LDL.LU R28, [R1+0x1810] ;  /* 0x00181000011c7983 */ /* 0x000ee20000300800 */
[C---:B--2---:R-:W-:Y:S02]  /*4a8c0*/  HMMA.16816.F32 R4, R8.reuse, R6, R24 ;  /* 0x000000060804723c */ /* 0x044fe40000001818 */
[----:B------:R-:W2:Y:S01]  /*4a8d0*/  LDL.LU.64 R26, [R1+0x2140] ;  /* 0x00214000011a7983 */ /* 0x000ea20000300a00 */
[----:B------:R-:W2:Y:S11]  /*4a8e0*/  LDL.LU.64 R24, [R1+0x2138] ;  /* 0x0021380001187983 */ /* 0x000eb60000300a00 */
[----:B------:R-:W-:Y:S09]  /*4a8f0*/  @!UPT UIADD3 URZ, URZ, URZ, URZ ;  /* 0x0000003f3f3ff290 */ /* 0x000ff2000fffe03f */
        /* <DEDUP_REMOVED lines=27> */
[----:B------:R-:W3:Y:S01]  /*4aab0*/  LDL R15, [R1+0x203c] ;  /* 0x00203c00010f7983 */ /* 0x000ee20000100800 */
        /* <DEDUP_REMOVED lines=17> */
[----:B------:R-:W-:-:S04]  /*4abd0*/  IMAD.MOV.U32 R20, RZ, RZ, c[0x0][0x188] ;  /* 0x00006200ff147624 */ /* 0x000fc800078e00ff */
[----:B------:R-:W-:Y:S11]  /*4abe0*/  IMAD.SHL.U32 R20, R20, 0x20, RZ ;  /* 0x0000002014147824 */ /* 0x000ff600078e00ff */
[----:B------:R-:W-:Y:S03]  /*4abf0*/  @!UPT UIADD3 URZ, URZ, URZ, URZ ;  /* 0x0000003f3f3ff290 */ /* 0x000fe6000fffe03f */
[----:B------:R-:W-:Y:S01]  /*4ac00*/  STL.64 [R1+0xb20], R4 ;  /* 0x000b200401007387 */ /* 0x000fe20000100a00 */
[----:B------:R0:W-:Y:S02]  /*4ac10*/  STL.64 [R1+0xb28], R6 ;  /* 0x000b280601007387 */ /* 0x0001e40000100a00 */
[----:B0-----:R-:W-:Y:S02]  /*4ac20*/  IMAD.MOV.U32 R6, RZ, RZ, R21 ;  /* 0x000000ffff067224 */ /* 0x001fe400078e0015 */
[----:B----4-:R-:W-:Y:S02]  /*4ac30*/  IMAD.MOV.U32 R7, RZ, RZ, R19 ;  /* 0x000000ffff077224 */ /* 0x010fe400078e0013 */
[----:B------:R-:W-:-:S05]  /*4ac40*/  IMAD.SHL.U32 R20, R20, 0x2, RZ ;  /* 0x0000000214147824 */ /* 0x000fca00078e00ff */
[----:B------:R-:W-:Y:S02]  /*4ac50*/  IADD3 R5, P0, R22, R20, RZ ;  /* 0x0000001416057210 */ /* 0x000fe40007f1e0ff */
[----:B---3--:R-:W-:-:S03]  /*4ac60*/  IADD3 R14, R14, 0x1, RZ ;  /* 0x000000010e0e7810 */ /* 0x008fc60007ffe0ff */
[----:B------:R-:W-:Y:S01]  /*4ac70*/  IMAD.X R4, R23, 0x1, R0, P0 ;  /* 0x0000000117047824 */ /* 0x000fe200000e0600 */
[----:B------:R-:W-:Y:S01]  /*4ac80*/  STL [R1+0x209c], R5 ;  /* 0x00209c0501007387 */ /* 0x000fe20000100800 */
[----:B------:R-:W-:-:S03]  /*4ac90*/  IADD3 R2, P5, R2, R20, RZ ;  /* 0x0000001402027210 */ /* 0x000fc60007fbe0ff */
[----:B------:R-:W-:Y:S01]  /*4aca0*/  STL [R1+0x20a0], R4 ;  /* 0x0020a00401007387 */ /* 0x000fe20000100800 */
[-C--:B------:R-:W-:Y:S02]  /*4acb0*/  IADD3 R13, P6, R13, R20.reuse, RZ ;  /* 0x000000140d0d7210 */ /* 0x080fe40007fde0ff */
[-C--:B------:R-:W-:Y:S02]  /*4acc0*/  IADD3 R3, P3, R3, R20.reuse, RZ ;  /* 0x0000001403037210 */ /* 0x080fe40007f7e0ff */
[-C--:B------:R-:W-:Y:S02]  /*4acd0*/  IADD3 R12, P1, R12, R20.reuse, RZ ;  /* 0x000000140c0c7210 */ /* 0x080fe40007f3e0ff */
[-C--:B------:R-:W-:Y:S02]  /*4ace0*/  IADD3 R16, P4, R16, R20.reuse, RZ ;  /* 0x0000001410107210 */ /* 0x080fe40007f9e0ff */
[-C--:B------:R-:W-:Y:S01]  /*4acf0*/  IADD3 R28, P2, R28, R20.reuse, RZ ;  /* 0x000000141c1c7210 */ /* 0x080fe20007f5e0ff */
[----:B------:R-:W-:Y:S01]  /*4ad00*/  IMAD.X R29, R29, 0x1, R0, P6 ;  /* 0x000000011d1d7824 */ /* 0x000fe200030e0600 */
[----:B--2---:R-:W-:Y:S11]  /*4ad10*/  HMMA.16816.F32 R8, R8, R6, R24 ;  /* 0x000000060808723c */ /* 0x004ff60000001818 */
[----:B------:R-:W-:Y:S11]  /*4ad20*/  @!UPT UIADD3 URZ, URZ, URZ, URZ ;  /* 0x0000003f3f3ff290 */ /* 0x000ff6000fffe03f */
[----:B------:R-:W-:Y:S01]  /*4ad30*/  @!UPT UIADD3 URZ, URZ, URZ, URZ ;  /* 0x0000003f3f3ff290 */ /* 0x000fe2000fffe03f */
[----:B------:R-:W-:Y:S01]  /*4ad40*/  STL.64 [R1+0xa60], R8 ;  /* 0x000a600801007387 */ /* 0x000fe20000100a00 */
[----:B------:R-:W-:Y:S02]  /*4ad50*/  IMAD.MOV.U32 R7, RZ, RZ, R10 ;  /* 0x000000ffff077224 */ /* 0x000fe400078e000a */
[----:B------:R-:W-:Y:S02]  /*4ad60*/  STL.64 [R1+0xa68], R10 ;  /* 0x000a680a01007387 */ /* 0x000fe40000100a00 */
[----:B------:R-:W-:Y:S01]  /*4ad70*/  STL [R1+0x1634], R14 ;  /* 0x0016340e01007387 */ /* 0x000fe20000100800 */
[----:B------:R-:W2:Y:S01]  /*4ad80*/  LDL.LU R19, [R1+0x1800] ;  /* 0x0018000001137983 */ /* 0x000ea20000300800 */
[----:B------:R-:W-:Y:S02]  /*4ad90*/  STL [R1+0x20a4], R7 ;  /* 0x0020a40701007387 */ /* 0x000fe40000100800 */
[----:B------:R0:W-:Y:S02]  /*4ada0*/  STL [R1+0x1830], R2 ;  /* 0x0018300201007387 */ /* 0x0001e40000100800 */
[----:B0-----:R-:W3:Y:S01]  /*4adb0*/  LDL.LU R2, [R1+0x1824] ;  /* 0x0018240001027983 */ /* 0x001ee20000300800 */
[----:B------:R-:W-:Y:S02]  /*4adc0*/  STL [R1+0x163c], R13 ;  /* 0x00163c0d01007387 */ /* 0x000fe40000100800 */
[----:B------:R0:W-:Y:S02]  /*4add0*/  STL [R1+0x1818], R3 ;  /* 0x0018180301007387 */ /* 0x0001e40000100800 */
[----:B------:R-:W-:Y:S01]  /*4ade0*/  STL [R1+0x1828], R12 ;  /* 0x0018280c01007387 */ /* 0x000fe20000100800 */
[----:B0-----:R-:W4:Y:S01]  /*4adf0*/  LDL.LU R3, [R1+0x17f8] ;  /* 0x0017f80001037983 */ /* 0x001f220000300800 */
[----:B------:R-:W-:Y:S02]  /*4ae00*/  STL [R1+0x1820], R16 ;  /* 0x0018201001007387 */ /* 0x000fe40000100800 */
[----:B------:R0:W-:Y:S02]  /*4ae10*/  STL [R1+0x1810], R28 ;  /* 0x0018101c01007387 */ /* 0x0001e40000100800 */
[----:B0-----:R-:W4:Y:S01]  /*4ae20*/  LDL.LU R28, [R1+0x181c] ;  /* 0x00181c00011c7983 */ /* 0x001f220000300800 */
[----:B------:R0:W-:Y:S03]  /*4ae30*/  STL [R1+0x1638], R29 ;  /* 0x0016381d01007387 */ /* 0x0001e60000100800 */
[----:B0-----:R-:W4:Y:S01]  /*4ae40*/  LDL.LU R29, [R1+0x17f0] ;  /* 0x0017f000011d7983 */ /* 0x001f220000300800 */
[----:B------:R-:W-:Y:S01]  /*4ae50*/  IADD3 R17, P6, R17, R20, RZ ;  /* 0x0000001411117210 */ /* 0x000fe20007fde0ff */
[----:B------:R-:W-:-:S02]  /*4ae60*/  IMAD.X R18, R18, 0x1, R0, P5 ;  /* 0x0000000112127824 */ /* 0x000fc400028e0600 */
[----:B------:R-:W4:Y:S01]  /*4ae70*/  LDL.LU R7, [R1+0x1814] ;  /* 0x0018140001077983 */ /* 0x000f220000300800 */
[----:B------:R-:W4:Y:S01]  /*4ae80*/  LDL.LU R8, [R1+0x17e8] ;  /* 0x0017e80001087983 */ /* 0x000f220000300800 */
[----:B------:R-:W-:Y:S02]  /*4ae90*/  STL [R1+0x1808], R17 ;  /* 0x0018081101007387 */ /* 0x000fe40000100800 */
[----:B------:R-:W4:Y:S02]  /*4aea0*/  LDL.LU R9, [R1+0x180c] ;  /* 0x00180c0001097983 */ /* 0x000f240000300800 */
[----:B------:R0:W-:Y:S02]  /*4aeb0*/  STL [R1+0x182c], R18 ;  /* 0x00182c1201007387 */ /* 0x0001e40000100800 */
[----:B------:R-:W-:Y:S01]  /*4aec0*/  IMAD.MOV.U32 R6, RZ, RZ, R11 ;  /* 0x000000ffff067224 */ /* 0x000fe200078e000b */
        /* <DEDUP_REMOVED lines=11> */
[----:B------:R-:W-:Y:S01]  /*4af80*/  ISETP.NE.U32.AND P0, PT, R14, R15, PT ;  /* 0x0000000f0e00720c */ /* 0x000fe20003f05070 */
[----:B0-----:R-:W4:Y:S01]  /*4af90*/  LDL.LU R18, [R1+0x17dc] ;  /* 0x0017dc0001127983 */ /* 0x001f220000300800 */
[----:B------:R-:W4:Y:S02]  /*4afa0*/  LDL.LU R15, [R1+0x17b0] ;  /* 0x0017b000010f7983 */ /* 0x000f240000300800 */
[----:B------:R-:W4:Y:S02]  /*4afb0*/  LDL.LU R14, [R1+0x17d4] ;  /* 0x0017d400010e7983 */ /* 0x000f240000300800 */
[----:B------:R-:W4:Y:S01]  /*4afc0*/  LDL.LU R13, [R1+0x17a8] ;  /* 0x0017a800010d7983 */ /* 0x000f220000300800 */
[----:B--2---:R-:W-:-:S05]  /*4afd0*/  IADD3 R19, P5, R19, R20, RZ ;  /* 0x0000001413137210 */ /* 0x004fca0007fbe0ff */
[----:B------:R0:W-:Y:S01]  /*4afe0*/  STL [R1+0x1800], R19 ;  /* 0x0018001301007387 */ /* 0x0001e20000100800 */
[----:B---3--:R-:W-:-:S03]  /*4aff0*/  IMAD.X R2, R2, 0x1, R0, P1 ;  /* 0x0000000102027824 */ /* 0x008fc600008e0600 */
[----:B0-----:R-:W2:Y:S01]  /*4b000*/  LDL.LU R19, [R1+0x17cc] ;  /* 0x0017cc0001137983 */ /* 0x001ea20000300800 */
[----:B------:R-:W3:Y:S02]  /*4b010*/  LDL.LU R12, [R1+0x17a0] ;  /* 0x0017a000010c7983 */ /* 0x000ee40000300800 */
[----:B------:R-:W3:Y:S02]  /*4b020*/  LDL.LU R16, [R1+0x17c4] ;  /* 0x0017c40001107983 */ /* 0x000ee40000300800 */
[----:B------:R0:W-:Y:S01]  /*4b030*/  STL [R1+0x1824], R2 ;  /* 0x0018240201007387 */ /* 0x0001e20000100800 */
[----:B----4-:R-:W-:Y:S01]  /*4b040*/  IADD3 R3, P1, R3, R20, RZ ;  /* 0x0000001403037210 */ /* 0x010fe20007f3e0ff */
[----:B0-----:R-:W4:Y:S04]  /*4b050*/  LDL.LU R2, [R1+0x1798] ;  /* 0x0017980001027983 */ /* 0x001f280000300800 */
[----:B------:R0:W-:Y:S01]  /*4b060*/  STL [R1+0x17f8], R3 ;  /* 0x0017f80301007387 */ /* 0x0001e20000100800 */
[----:B------:R-:W-:-:S03]  /*4b070*/  IMAD.X R28, R28, 0x1, R0, P4 ;  /* 0x000000011c1c7824 */ /* 0x000fc600020e0600 */
[----:B0-----:R-:W4:Y:S02]  /*4b080*/  LDL.LU R3, [R1+0x17bc] ;  /* 0x0017bc0001037983 */ /* 0x001f240000300800 */
[----:B------:R0:W-:Y:S01]  /*4b090*/  STL [R1+0x181c], R28 ;  /* 0x00181c1c01007387 */ /* 0x0001e20000100800 */
[-C--:B------:R-:W-:Y:S01]  /*4b0a0*/  IADD3 R29, P4, R29, R20.reuse, RZ ;  /* 0x000000141d1d7210 */ /* 0x080fe20007f9e0ff */
[----:B0-----:R-:W4:Y:S01]  /*4b0b0*/  LDL.LU R28, [R1+0x1790] ;  /* 0x00179000011c7983 */ /* 0x001f220000300800 */
[----:B------:R-:W4:Y:S03]  /*4b0c0*/  LDL.LU R17, [R1+0x17b4] ;  /* 0x0017b40001117983 */ /* 0x000f260000300800 */
[----:B------:R0:W-:Y:S02]  /*4b0d0*/  STL [R1+0x17f0], R29 ;  /* 0x0017f01d01007387 */ /* 0x0001e40000100800 */
[----:B0-----:R-:W4:Y:S01]  /*4b0e0*/  LDL.LU R29, [R1+0x1788] ;  /* 0x00178800011d7983 */ /* 0x001f220000300800 */
[--C-:B------:R-:W-:Y:S01]  /*4b0f0*/  IMAD.X R7, R7, 0x1, R0.reuse, P3 ;  /* 0x0000000107077824 */ /* 0x100fe200018e0600 */
[-C--:B------:R-:W-:Y:S01]  /*4b100*/  IADD3 R8, P3, R8, R20.reuse, RZ ;  /* 0x0000001408087210 */ /* 0x080fe20007f7e0ff */
[--C-:B------:R-:W-:Y:S01]  /*4b110*/  IMAD.X R9, R9, 0x1, R0.reuse, P2 ;  /* 0x0000000109097824 */ /* 0x100fe200010e0600 */
[-C--:B------:R-:W-:Y:S01]  /*4b120*/  IADD3 R10, P2, R10, R20.reuse, RZ ;  /* 0x000000140a0a7210 */ /* 0x080fe20007f5e0ff */
[--C-:B------:R-:W-:Y:S01]  /*4b130*/  IMAD.X R11, R11, 0x1, R0.reuse, P6 ;  /* 0x000000010b0b7824 */ /* 0x100fe200030e0600 */
[----:B------:R-:W-:Y:S01]  /*4b140*/  STL [R1+0x1814], R7 ;  /* 0x0018140701007387 */ /* 0x000fe20000100800 */
[-C--:B------:R-:W-:Y:S01]  /*4b150*/  IADD3 R24, P6, R24, R20.reuse, RZ ;  /* 0x0000001418187210 */ /* 0x080fe20007fde0ff */
[----:B------:R-:W-:Y:S02]  /*4b160*/  STL [R1+0x17e8], R8 ;  /* 0x0017e80801007387 */ /* 0x000fe40000100800 */
        /* <DEDUP_REMOVED lines=10> */
[----:B------:R-:W-:Y:S01]  /*4b210*/  IADD3 R21, P4, R21, R20, RZ ;  /* 0x0000001415157210 */ /* 0x000fe20007f9e0ff */
[----:B------:R-:W-:Y:S02]  /*4b220*/  STL [R1+0x17d0], R26 ;  /* 0x0017d01a01007387 */ /* 0x000fe40000100800 */
[--C-:B------:R-:W-:Y:S01]  /*4b230*/  IMAD.X R18, R18, 0x1, R0.reuse, P2 ;  /* 0x0000000112127824 */ /* 0x100fe200010e0600 */
[----:B------:R-:W-:Y:S01]  /*4b240*/  STL [R1+0x17f4], R27 ;  /* 0x0017f41b01007387 */ /* 0x000fe20000100800 */
[----:B------:R-:W-:-:S02]  /*4b250*/  IMAD.X R22, R22, 0x1, R0, P3 ;  /* 0x0000000116167824 */ /* 0x000fc400018e0600 */
[----:B------:R-:W-:Y:S01]  /*4b260*/  STL [R1+0x17c8], R4 ;  /* 0x0017c80401007387 */ /* 0x000fe20000100800 */
[-C--:B------:R-:W-:Y:S01]  /*4b270*/  IADD3 R23, P3, R23, R20.reuse, RZ ;  /* 0x0000001417177210 */ /* 0x080fe20007f7e0ff */
[----:B------:R-:W-:Y:S01]  /*4b280*/  STL [R1+0x17ec], R5 ;  /* 0x0017ec0501007387 */ /* 0x000fe20000100800 */
[----:B------:R-:W-:Y:S01]  /*4b290*/  STL [R1+0x17c0], R21 ;  /* 0x0017c01501007387 */ /* 0x000fe20000100800 */
[-C--:B------:R-:W-:Y:S01]  /*4b2a0*/  IADD3 R15, P2, R15, R20.reuse, RZ ;  /* 0x000000140f0f7210 */ /* 0x080fe20007f5e0ff */
[----:B------:R0:W-:Y:S01]  /*4b2b0*/  STL [R1+0x17dc], R18 ;  /* 0x0017dc1201007387 */ /* 0x0001e20000100800 */
[----:B------:R-:W-:Y:S01]  /*4b2c0*/  STL [R1+0x17e4], R22 ;  /* 0x0017e41601007387 */ /* 0x000fe20000100800 */
[--C-:B------:R-:W-:Y:S01]  /*4b2d0*/  IMAD.X R14, R14, 0x1, R0.reuse, P6 ;  /* 0x000000010e0e7824 */ /* 0x100fe200030e0600 */
[----:B------:R-:W-:Y:S02]  /*4b2e0*/  IADD3 R13, P6, R13, R20, RZ ;  /* 0x000000140d0d7210 */ /* 0x000fe40007fde0ff */
[----:B0-----:R-:W4:Y:S01]  /*4b2f0*/  LDL.LU R18, [R1+0x17ac] ;  /* 0x0017ac0001127983 */ /* 0x001f220000300800 */
[----:B------:R-:W-:Y:S02]  /*4b300*/  STL [R1+0x17b8], R23 ;  /* 0x0017b81701007387 */ /* 0x000fe40000100800 */
[----:B------:R-:W-:Y:S02]  /*4b310*/  STL [R1+0x17b0], R15 ;  /* 0x0017b00f01007387 */ /* 0x000fe40000100800 */
[----:B--2---:R-:W-:-:S02]  /*4b320*/  IMAD.X R19, R19, 0x1, R0, P5 ;  /* 0x0000000113137824 */ /* 0x004fc400028e0600 */
[--C-:B---3--:R-:W-:Y:S01]  /*4b330*/  IMAD.X R16, R16, 0x1, R0.reuse, P1 ;  /* 0x0000000110107824 */ /* 0x108fe200008e0600 */
[-C--:B------:R-:W-:Y:S02]  /*4b340*/  IADD3 R12, P5, R12, R20.reuse, RZ ;  /* 0x000000140c0c7210 */ /* 0x080fe40007fbe0ff */
[----:B------:R0:W-:Y:S01]  /*4b350*/  STL [R1+0x17cc], R19 ;  /* 0x0017cc1301007387 */ /* 0x0001e20000100800 */
[----:B------:R-:W-:Y:S01]  /*4b360*/  STL [R1+0x17d4], R14 ;  /* 0x0017d40e01007387 */ /* 0x000fe20000100800 */
[-C--:B----4-:R-:W-:Y:S02]  /*4b370*/  IADD3 R2, P1, R2, R20.reuse, RZ ;  /* 0x0000001402027210 */ /* 0x090fe40007f3e0ff */
[----:B0-----:R-:W2:Y:S01]  /*4b380*/  LDL.LU R19, [R1+0x1780] ;  /* 0x0017800001137983 */ /* 0x001ea20000300800 */
[----:B------:R-:W-:Y:S03]  /*4b390*/  STL [R1+0x17a8], R13 ;  /* 0x0017a80d01007387 */ /* 0x000fe60000100800 */
[----:B------:R0:W-:Y:S01]  /*4b3a0*/  STL [R1+0x1798], R2 ;  /* 0x0017980201007387 */ /* 0x0001e20000100800 */
[----:B------:R-:W-:Y:S02]  /*4b3b0*/  STL [R1+0x17a0], R12 ;  /* 0x0017a00c01007387 */ /* 0x000fe40000100800 */
[--C-:B------:R-:W-:Y:S01]  /*4b3c0*/  IMAD.X R3, R3, 0x1, R0.reuse, P4 ;  /* 0x0000000103037824 */ /* 0x100fe200020e0600 */
[----:B0-----:R-:W3:Y:S01]  /*4b3d0*/  LDL.LU R2, [R1+0x17a4] ;  /* 0x0017a40001027983 */ /* 0x001ee20000300800 */
[----:B------:R-:W-:Y:S03]  /*4b3e0*/  STL [R1+0x17c4], R16 ;  /* 0x0017c41001007387 */ /* 0x000fe60000100800 */
[----:B------:R0:W-:Y:S01]  /*4b3f0*/  STL [R1+0x17bc], R3 ;  /* 0x0017bc0301007387 */ /* 0x0001e20000100800 */
[----:B------:R-:W-:Y:S01]  /*4b400*/  IADD3 R28, P4, R28, R20, RZ ;  /* 0x000000141c1c7210 */ /* 0x000fe20007f9e0ff */
[----:B0-----:R-:W4:Y:S01]  /*4b410*/  LDL.LU R3, [R1+0x1778] ;  /* 0x0017780001037983 */ /* 0x001f220000300800 */
[----:B------:R-:W-:-:S03]  /*4b420*/  IMAD.X R17, R17, 0x1, R0, P3 ;  /* 0x0000000111117824 */ /* 0x000fc600018e0600 */
[----:B------:R0:W-:Y:S01]  /*4b430*/  STL [R1+0x1790], R28 ;  /* 0x0017901c01007387 */ /* 0x0001e20000100800 */
[----:B------:R-:W-:Y:S01]  /*4b440*/  IADD3 R29, P3, R29, R20, RZ ;  /* 0x000000141d1d7210 */ /* 0x000fe20007f7e0ff */
[----:B0-----:R-:W4:Y:S01]  /*4b450*/  LDL.LU R28, [R1+0x179c] ;  /* 0x00179c00011c7983 */ /* 0x001f220000300800 */
[----:B------:R-:W4:Y:S02]  /*4b460*/  LDL.LU R7, [R1+0x1770] ;  /* 0x0017700001077983 */ /* 0x000f240000300800 */
[----:B------:R-:W4:Y:S02]  /*4b470*/  LDL.LU R8, [R1+0x1794] ;  /* 0x0017940001087983 */ /* 0x000f240000300800 */
[----:B------:R-:W-:Y:S01]  /*4b480*/  STL [R1+0x17b4], R17 ;  /* 0x0017b41101007387 */ /* 0x000fe20000100800 */
[----:B------:R-:W4:Y:S01]  /*4b490*/  LDL.LU R9, [R1+0x1768] ;  /* 0x0017680001097983 */ /* 0x000f220000300800 */
[----:B------:R0:W-:Y:S02]  /*4b4a0*/  STL [R1+0x1788], R29 ;  /* 0x0017881d01007387 */ /* 0x0001e40000100800 */
        /* <DEDUP_REMOVED lines=11> */
[----:B0-----:R-:W4:Y:S02]  /*4b560*/  LDL.LU R29, [R1+0x1738] ;  /* 0x00173800011d7983 */ /* 0x001f240000300800 */
[----:B------:R-:W4:Y:S02]  /*4b570*/  LDL.LU R15, [R1+0x175c] ;  /* 0x00175c00010f7983 */ /* 0x000f240000300800 */
[----:B------:R-:W4:Y:S01]  /*4b580*/  LDL.LU R14, [R1+0x1730] ;  /* 0x00173000010e7983 */ /* 0x000f220000300800 */
[----:B------:R-:W4:Y:S01]  /*4b590*/  LDL.LU R13, [R1+0x1754] ;  /* 0x00175400010d7983 */ /* 0x000f220000300800 */
[----:B------:R-:W-:-:S05]  /*4b5a0*/  IMAD.X R18, R18, 0x1, R0, P2 ;  /* 0x0000000112127824 */ /* 0x000fca00010e0600 */
[----:B------:R0:W-:Y:S04]  /*4b5b0*/  STL [R1+0x17ac], R18 ;  /* 0x0017ac1201007387 */ /* 0x0001e80000100800 */
[----:B0-----:R-:W4:Y:S01]  /*4b5c0*/  LDL.LU R18, [R1+0x1728] ;  /* 0x0017280001127983 */ /* 0x001f220000300800 */
[----:B------:R-:W4:Y:S02]  /*4b5d0*/  LDL.LU R12, [R1+0x174c] ;  /* 0x00174c00010c7983 */ /* 0x000f240000300800 */
[----:B------:R-:W4:Y:S01]  /*4b5e0*/  LDL.LU R16, [R1+0x1720] ;  /* 0x0017200001107983 */ /* 0x000f220000300800 */
[----:B--2---:R-:W-:-:S05]  /*4b5f0*/  IADD3 R19, P2, R19, R20, RZ ;  /* 0x0000001413137210 */ /* 0x004fca0007f5e0ff */
[----:B------:R0:W-:Y:S01]  /*4b600*/  STL [R1+0x1780], R19 ;  /* 0x0017801301007387 */ /* 0x0001e20000100800 */
[----:B---3--:R-:W-:-:S03]  /*4b610*/  IMAD.X R2, R2, 0x1, R0, P6 ;  /* 0x0000000102027824 */ /* 0x008fc600030e0600 */
[----:B0-----:R-:W2:Y:S04]  /*4b620*/  LDL.LU R19, [R1+0x1744] ;  /* 0x0017440001137983 */ /* 0x001ea80000300800 */
[----:B------:R0:W-:Y:S01]  /*4b630*/  STL [R1+0x17a4], R2 ;  /* 0x0017a40201007387 */ /* 0x0001e20000100800 */
[----:B----4-:R-:W-:-:S03]  /*4b640*/  IADD3 R3, P6, R3, R20, RZ ;  /* 0x0000001403037210 */ /* 0x010fc60007fde0ff */
[----:B0-----:R-:W3:Y:S04]  /*4b650*/  LDL.LU R2, [R1+0x1718] ;  /* 0x0017180001027983 */ /* 0x001ee80000300800 */
[----:B------:R0:W-:Y:S01]  /*4b660*/  STL [R1+0x1778], R3 ;  /* 0x0017780301007387 */ /* 0x0001e20000100800 */
[----:B------:R-:W-:-:S03]  /*4b670*/  IMAD.X R28, R28, 0x1, R0, P5 ;  /* 0x000000011c1c7824 */ /* 0x000fc600028e0600 */
[----:B0-----:R-:W4:Y:S01]  /*4b680*/  LDL.LU R3, [R1+0x173c] ;  /* 0x00173c0001037983 */ /* 0x001f220000300800 */
[----:B------:R-:W4:Y:S01]  /*4b690*/  LDL.LU R17, [R1+0x1710] ;  /* 0x0017100001117983 */ /* 0x000f220000300800 */
[-C--:B------:R-:W-:Y:S01]  /*4b6a0*/  IADD3 R7, P5, R7, R20.reuse, RZ ;  /* 0x0000001407077210 */ /* 0x080fe20007fbe0ff */
[--C-:B------:R-:W-:Y:S01]  /*4b6b0*/  IMAD.X R8, R8, 0x1, R0.reuse, P1 ;  /* 0x0000000108087824 */ /* 0x100fe200008e0600 */
[----:B------:R0:W-:Y:S01]  /*4b6c0*/  STL [R1+0x179c], R28 ;  /* 0x00179c1c01007387 */ /* 0x0001e20000100800 */
[-C--:B------:R-:W-:Y:S01]  /*4b6d0*/  IADD3 R9, P1, R9, R20.reuse, RZ ;  /* 0x0000001409097210 */ /* 0x080fe20007f3e0ff */
[--C-:B------:R-:W-:Y:S01]  /*4b6e0*/  IMAD.X R10, R10, 0x1, R0.reuse, P4 ;  /* 0x000000010a0a7824 */ /* 0x100fe200020e0600 */
[-C--:B------:R-:W-:Y:S01]  /*4b6f0*/  IADD3 R11, P4, R11, R20.reuse, RZ ;  /* 0x000000140b0b7210 */ /* 0x080fe20007f9e0ff */
[--C-:B------:R-:W-:Y:S01]  /*4b700*/  IMAD.X R24, R24, 0x1, R0.reuse, P3 ;  /* 0x0000000118187824 */ /* 0x100fe200018e0600 */
[-C--:B------:R-:W-:Y:S01]  /*4b710*/  IADD3 R25, P3, R25, R20.reuse, RZ ;  /* 0x0000001419197210 */ /* 0x080fe20007f7e0ff */
[----:B0-----:R-:W4:Y:S01]  /*4b720*/  LDL.LU R28, [R1+0x1734] ;  /* 0x00173400011c7983 */ /* 0x001f220000300800 */
[----:B------:R-:W-:Y:S02]  /*4b730*/  STL [R1+0x1770], R7 ;  /* 0x0017700701007387 */ /* 0x000fe40000100800 */
[----:B------:R-:W-:Y:S02]  /*4b740*/  STL [R1+0x1794], R8 ;  /* 0x0017940801007387 */ /* 0x000fe40000100800 */
        /* <DEDUP_REMOVED lines=9> */
[----:B------:R-:W-:-:S02]  /*4b7e0*/  IMAD.X R21, R21, 0x1, R0, P5 ;  /* 0x0000000115157824 */ /* 0x000fc400028e0600 */
[--C-:B------:R-:W-:Y:S01]  /*4b7f0*/  IMAD.X R23, R23, 0x1, R0.reuse, P1 ;  /* 0x0000000117177824 */ /* 0x100fe200008e0600 */
[----:B------:R-:W-:Y:S01]  /*4b800*/  STL [R1+0x177c], R26 ;  /* 0x00177c1a01007387 */ /* 0x000fe20000100800 */
[-C--:B------:R-:W-:Y:S01]  /*4b810*/  IADD3 R29, P1, R29, R20.reuse, RZ ;  /* 0x000000141d1d7210 */ /* 0x080fe20007f3e0ff */
[----:B------:R-:W-:Y:S01]  /*4b820*/  STL [R1+0x1750], R27 ;  /* 0x0017501b01007387 */ /* 0x000fe20000100800 */
[----:B------:R-:W-:Y:S01]  /*4b830*/  IADD3 R22, P5, R22, R20, RZ ;  /* 0x0000001416167210 */ /* 0x000fe20007fbe0ff */
[----:B------:R-:W-:Y:S01]  /*4b840*/  STL [R1+0x1774], R4 ;  /* 0x0017740401007387 */ /* 0x000fe20000100800 */
[----:B------:R-:W-:Y:S02]  /*4b850*/  STL [R1+0x1748], R5 ;  /* 0x0017480501007387 */ /* 0x000fe40000100800 */
[----:B------:R-:W-:Y:S02]  /*4b860*/  STL [R1+0x176c], R21 ;  /* 0x00176c1501007387 */ /* 0x000fe40000100800 */
[----:B------:R0:W-:Y:S01]  /*4b870*/  STL [R1+0x1738], R29 ;  /* 0x0017381d01007387 */ /* 0x0001e20000100800 */
[----:B------:R-:W-:Y:S04]  /*4b880*/  STL [R1+0x1740], R22 ;  /* 0x0017401601007387 */ /* 0x000fe80000100800 */
[----:B0-----:R-:W4:Y:S01]  /*4b890*/  LDL.LU R29, [R1+0x1708] ;  /* 0x00170800011d7983 */ /* 0x001f220000300800 */
[----:B------:R-:W-:-:S02]  /*4b8a0*/  IMAD.X R15, R15, 0x1, R0, P4 ;  /* 0x000000010f0f7824 */ /* 0x000fc400020e0600 */
[--C-:B------:R-:W-:Y:S01]  /*4b8b0*/  IMAD.X R13, R13, 0x1, R0.reuse, P3 ;  /* 0x000000010d0d7824 */ /* 0x100fe200018e0600 */
[-C--:B------:R-:W-:Y:S02]  /*4b8c0*/  IADD3 R14, P4, R14, R20.reuse, RZ ;  /* 0x000000140e0e7210 */ /* 0x080fe40007f9e0ff */
[-C--:B------:R-:W-:Y:S01]  /*4b8d0*/  IADD3 R18, P3, R18, R20.reuse, RZ ;  /* 0x0000001412127210 */ /* 0x080fe20007f7e0ff */
[----:B------:R-:W-:Y:S01]  /*4b8e0*/  STL [R1+0x1764], R23 ;  /* 0x0017641701007387 */ /* 0x000fe20000100800 */
[----:B------:R-:W-:Y:S02]  /*4b8f0*/  STL [R1+0x175c], R15 ;  /* 0x00175c0f01007387 */ /* 0x000fe40000100800 */
[----:B------:R-:W-:Y:S01]  /*4b900*/  IMAD.X R12, R12, 0x1, R0, P2 ;  /* 0x000000010c0c7824 */ /* 0x000fe200010e0600 */
[----:B------:R0:W-:Y:S01]  /*4b910*/  STL [R1+0x1728], R18 ;  /* 0x0017281201007387 */ /* 0x0001e20000100800 */
[----:B------:R-:W-:Y:S01]  /*4b920*/  STL [R1+0x1730], R14 ;  /* 0x0017300e01007387 */ /* 0x000fe20000100800 */
[----:B------:R-:W-:-:S02]  /*4b930*/  IADD3 R16, P2, R16, R20, RZ ;  /* 0x0000001410107210 */ /* 0x000fc40007f5e0ff */
[----:B0-----:R-:W4:Y:S01]  /*4b940*/  LDL.LU R18, [R1+0x172c] ;  /* 0x00172c0001127983 */ /* 0x001f220000300800 */
[----:B------:R-:W-:Y:S02]  /*4b950*/  STL [R1+0x1754], R13 ;  /* 0x0017540d01007387 */ /* 0x000fe40000100800 */
[----:B--2---:R-:W-:-:S05]  /*4b960*/  IMAD.X R19, R19, 0x1, R0, P6 ;  /* 0x0000000113137824 */ /* 0x004fca00030e0600 */
[----:B------:R0:W-:Y:S01]  /*4b970*/  STL [R1+0x1744], R19 ;  /* 0x0017441301007387 */ /* 0x0001e20000100800 */
[----:B------:R-:W-:Y:S01]  /*4b980*/  STL [R1+0x174c], R12 ;  /* 0x00174c0c01007387 */ /* 0x000fe20000100800 */
[-C--:B---3--:R-:W-:Y:S02]  /*4b990*/  IADD3 R2, P6, R2, R20.reuse, RZ ;  /* 0x0000001402027210 */ /* 0x088fe40007fde0ff */
[----:B0-----:R-:W2:Y:S01]  /*4b9a0*/  LDL.LU R19, [R1+0x1700] ;  /* 0x0017000001137983 */ /* 0x001ea20000300800 */
[----:B------:R-:W-:Y:S03]  /*4b9b0*/  STL [R1+0x1720], R16 ;  /* 0x0017201001007387 */ /* 0x000fe60000100800 */
[----:B------:R0:W-:Y:S01]  /*4b9c0*/  STL [R1+0x1718], R2 ;  /* 0x0017180201007387 */ /* 0x0001e20000100800 */
[----:B----4-:R-:W-:Y:S01]  /*4b9d0*/  IMAD.X R3, R3, 0x1, R0, P5 ;  /* 0x0000000103037824 */ /* 0x010fe200028e0600 */
[----:B------:R-:W-:-:S02]  /*4b9e0*/  IADD3 R17, P5, R17, R20, RZ ;  /* 0x0000001411117210 */ /* 0x000fc40007fbe0ff */
[----:B0-----:R-:W3:Y:S02]  /*4b9f0*/  LDL.LU R2, [R1+0x1724] ;  /* 0x0017240001027983 */ /* 0x001ee40000300800 */
[----:B------:R0:W-:Y:S02]  /*4ba00*/  STL [R1+0x173c], R3 ;  /* 0x00173c0301007387 */ /* 0x0001e40000100800 */
[----:B------:R-:W-:Y:S01]  /*4ba10*/  IMAD.X R28, R28, 0x1, R0, P1 ;  /* 0x000000011c1c7824 */ /* 0x000fe200008e0600 */
        /* <DEDUP_REMOVED lines=21> */
[----:B------:R-:W-:-:S05]  /*4bb70*/  IADD3 R29, P1, R29, R20, RZ ;  /* 0x000000141d1d7210 */ /* 0x000fca0007f3e0ff */
[----:B------:R0:W-:Y:S04]  /*4bb80*/  STL [R1+0x1708], R29 ;  /* 0x0017081d01007387 */ /* 0x0001e80000100800 */
[----:B0-----:R-:W4:Y:S01]  /*4bb90*/  LDL.LU R29, [R1+0x16d4] ;  /* 0x0016d400011d7983 */ /* 0x001f220000300800 */
[----:B------:R-:W4:Y:S02]  /*4bba0*/  LDL.LU R12, [R1+0x16a8] ;  /* 0x0016a800010c7983 */ /* 0x000f240000300800 */
[----:B------:R-:W4:Y:S02]  /*4bbb0*/  LDL.LU R16, [R1+0x16cc] ;  /* 0x0016cc0001107983 */ /* 0x000f240000300800 */
[----:B------:R-:W-:-:S05]  /*4bbc0*/  IMAD.X R18, R18, 0x1, R0, P4 ;  /* 0x0000000112127824 */ /* 0x000fca00020e0600 */
[----:B------:R0:W-:Y:S04]  /*4bbd0*/  STL [R1+0x172c], R18 ;  /* 0x00172c1201007387 */ /* 0x0001e80000100800 */
[----:B0-----:R-:W4:Y:S01]  /*4bbe0*/  LDL.LU R18, [R1+0x16a0] ;  /* 0x0016a00001127983 */ /* 0x001f220000300800 */
[----:B--2---:R-:W-:-:S05]  /*4bbf0*/  IADD3 R19, P4, R19, R20, RZ ;  /* 0x0000001413137210 */ /* 0x004fca0007f9e0ff */
[----:B------:R0:W-:Y:S01]  /*4bc00*/  STL [R1+0x1700], R19 ;  /* 0x0017001301007387 */ /* 0x0001e20000100800 */
[----:B---3--:R-:W-:-:S03]  /*4bc10*/  IMAD.X R2, R2, 0x1, R0, P3 ;  /* 0x0000000102027824 */ /* 0x008fc600018e0600 */
[----:B0-----:R-:W2:Y:S04]  /*4bc20*/  LDL.LU R19, [R1+0x16c4] ;  /* 0x0016c40001137983 */ /* 0x001ea80000300800 */
[----:B------:R0:W-:Y:S01]  /*4bc30*/  STL [R1+0x1724], R2 ;  /* 0x0017240201007387 */ /* 0x0001e20000100800 */
[----:B----4-:R-:W-:-:S03]  /*4bc40*/  IADD3 R3, P3, R3, R20, RZ ;  /* 0x0000001403037210 */ /* 0x010fc60007f7e0ff */
[----:B0-----:R-:W3:Y:S01]  /*4bc50*/  LDL.LU R2, [R1+0x1698] ;  /* 0x0016980001027983 */ /* 0x001ee20000300800 */
[----:B------:R-:W4:Y:S03]  /*4bc60*/  LDL.LU R17, [R1+0x16bc] ;  /* 0x0016bc0001117983 */ /* 0x000f260000300800 */
[----:B------:R0:W-:Y:S01]  /*4bc70*/  STL [R1+0x16f8], R3 ;  /* 0x0016f80301007387 */ /* 0x0001e20000100800 */
[--C-:B------:R-:W-:Y:S01]  /*4bc80*/  IMAD.X R7, R7, 0x1, R0.reuse, P2 ;  /* 0x0000000107077824 */ /* 0x100fe200010e0600 */
        /* <DEDUP_REMOVED lines=23> */
[----:B------:R-:W-:Y:S02]  /*4be00*/  STL [R1+0x16d0], R4 ;  /* 0x0016d00401007387 */ /* 0x000fe40000100800 */
[----:B------:R-:W-:Y:S01]  /*4be10*/  STL [R1+0x16f4], R5 ;  /* 0x0016f40501007387 */ /* 0x000fe20000100800 */
[----:B------:R-:W-:Y:S01]  /*4be20*/  STL [R1+0x16c8], R21 ;  /* 0x0016c81501007387 */ /* 0x000fe20000100800 */
[-C--:B------:R-:W-:Y:S01]  /*4be30*/  IADD3 R23, P2, R23, R20.reuse, RZ ;  /* 0x0000001417177210 */ /* 0x080fe20007f5e0ff */
[----:B------:R0:W-:Y:S02]  /*4be40*/  STL [R1+0x16e4], R28 ;  /* 0x0016e41c01007387 */ /* 0x0001e40000100800 */
[----:B------:R-:W-:Y:S01]  /*4be50*/  STL [R1+0x16ec], R22 ;  /* 0x0016ec1601007387 */ /* 0x000fe20000100800 */
[-C--:B------:R-:W-:Y:S01]  /*4be60*/  IADD3 R15, P6, R15, R20.reuse, RZ ;  /* 0x000000140f0f7210 */ /* 0x080fe20007fde0ff */
[--C-:B------:R-:W-:Y:S02]  /*4be70*/  IMAD.X R14, R14, 0x1, R0.reuse, P5 ;  /* 0x000000010e0e7824 */ /* 0x100fe400028e0600 */
[--C-:B------:R-:W-:Y:S01]  /*4be80*/  IMAD.X R29, R29, 0x1, R0.reuse, P1 ;  /* 0x000000011d1d7824 */ /* 0x100fe200008e0600 */
[----:B0-----:R-:W4:Y:S01]  /*4be90*/  LDL.LU R28, [R1+0x16b4] ;  /* 0x0016b400011c7983 */ /* 0x001f220000300800 */
[----:B------:R-:W-:Y:S02]  /*4bea0*/  STL [R1+0x16c0], R23 ;  /* 0x0016c01701007387 */ /* 0x000fe40000100800 */
[----:B------:R-:W-:Y:S02]  /*4beb0*/  STL [R1+0x16b8], R15 ;  /* 0x0016b80f01007387 */ /* 0x000fe40000100800 */
[----:B------:R0:W-:Y:S01]  /*4bec0*/  STL [R1+0x16d4], R29 ;  /* 0x0016d41d01007387 */ /* 0x0001e20000100800 */
[----:B------:R-:W-:Y:S04]  /*4bed0*/  STL [R1+0x16dc], R14 ;  /* 0x0016dc0e01007387 */ /* 0x000fe80000100800 */
[----:B0-----:R-:W4:Y:S01]  /*4bee0*/  LDL.LU R29, [R1+0x1688] ;  /* 0x00168800011d7983 */ /* 0x001f220000300800 */
[-C--:B------:R-:W-:Y:S01]  /*4bef0*/  IADD3 R13, P5, R13, R20.reuse, RZ ;  /* 0x000000140d0d7210 */ /* 0x080fe20007fbe0ff */
[----:B------:R-:W-:Y:S01]  /*4bf00*/  IMAD.X R16, R16, 0x1, R0, P4 ;  /* 0x0000000110107824 */ /* 0x000fe200020e0600 */
[----:B------:R-:W-:-:S02]  /*4bf10*/  IADD3 R18, P4, R18, R20, RZ ;  /* 0x0000001412127210 */ /* 0x000fc40007f9e0ff */
[----:B------:R-:W-:Y:S01]  /*4bf20*/  IADD3 R12, P1, R12, R20, RZ ;  /* 0x000000140c0c7210 */ /* 0x000fe20007f3e0ff */
[----:B------:R-:W-:Y:S02]  /*4bf30*/  STL [R1+0x16b0], R13 ;  /* 0x0016b00d01007387 */ /* 0x000fe40000100800 */
[----:B------:R0:W-:Y:S02]  /*4bf40*/  STL [R1+0x16a0], R18 ;  /* 0x0016a01201007387 */ /* 0x0001e40000100800 */
[----:B------:R-:W-:Y:S01]  /*4bf50*/  STL [R1+0x16a8], R12 ;  /* 0x0016a80c01007387 */ /* 0x000fe20000100800 */
[----:B0-----:R-:W4:Y:S01]  /*4bf60*/  LDL.LU R18, [R1+0x16ac] ;  /* 0x0016ac0001127983 */ /* 0x001f220000300800 */
[----:B------:R-:W-:Y:S02]  /*4bf70*/  STL [R1+0x16cc], R16 ;  /* 0x0016cc1001007387 */ /* 0x000fe40000100800 */
[----:B--2---:R-:W-:-:S05]  /*4bf80*/  IMAD.X R19, R19, 0x1, R0, P3 ;  /* 0x0000000113137824 */ /* 0x004fca00018e0600 */
[----:B------:R0:W-:Y:S01]  /*4bf90*/  STL [R1+0x16c4], R19 ;  /* 0x0016c41301007387 */ /* 0x0001e20000100800 */
[-C--:B---3--:R-:W-:Y:S01]  /*4bfa0*/  IADD3 R2, P3, R2, R20.reuse, RZ ;  /* 0x0000001402027210 */ /* 0x088fe20007f7e0ff */
[--C-:B----4-:R-:W-:Y:S02]  /*4bfb0*/  IMAD.X R17, R17, 0x1, R0.reuse, P2 ;  /* 0x0000000111117824 */ /* 0x110fe400010e0600 */
[----:B0-----:R-:W2:Y:S02]  /*4bfc0*/  LDL.LU R19, [R1+0x1680] ;  /* 0x0016800001137983 */ /* 0x001ea40000300800 */
[----:B------:R0:W-:Y:S01]  /*4bfd0*/  STL [R1+0x1698], R2 ;  /* 0x0016980201007387 */ /* 0x0001e20000100800 */
[----:B------:R-:W-:Y:S01]  /*4bfe0*/  IADD3 R3, P2, R3, R20, RZ ;  /* 0x0000001403037210 */ /* 0x000fe20007f5e0ff */
[----:B0-----:R-:W3:Y:S01]  /*4bff0*/  LDL.LU R2, [R1+0x16a4] ;  /* 0x0016a40001027983 */ /* 0x001ee20000300800 */
        /* <DEDUP_REMOVED lines=21> */
[----:B------:R0:W-:Y:S01]  /*4c150*/  STL [R1+0x16b4], R28 ;  /* 0x0016b41c01007387 */ /* 0x0001e20000100800 */
[----:B------:R-:W-:-:S03]  /*4c160*/  IADD3 R29, P6, R29, R20, RZ ;  /* 0x000000141d1d7210 */ /* 0x000fc60007fde0ff */
[----:B0-----:R-:W4:Y:S01]  /*4c170*/  LDL.LU R28, [R1+0x2024] ;  /* 0x00202400011c7983 */ /* 0x001f220000300800 */
[----:B------:R-:W4:Y:S02]  /*4c180*/  LDL.LU R12, [R1+0x1654] ;  /* 0x00165400010c7983 */ /* 0x000f240000300800 */
[----:B------:R-:W4:Y:S02]  /*4c190*/  LDL.LU R16, [R1+0x2020] ;  /* 0x0020200001107983 */ /* 0x000f240000300800 */
[----:B------:R0:W-:Y:S02]  /*4c1a0*/  STL [R1+0x1688], R29 ;  /* 0x0016881d01007387 */ /* 0x0001e40000100800 */
[----:B0-----:R-:W4:Y:S01]  /*4c1b0*/  LDL.LU R29, [R1+0x164c] ;  /* 0x00164c00011d7983 */ /* 0x001f220000300800 */
[----:B------:R-:W-:-:S05]  /*4c1c0*/  IMAD.X R18, R18, 0x1, R0, P5 ;  /* 0x0000000112127824 */ /* 0x000fca00028e0600 */
[----:B------:R0:W-:Y:S04]  /*4c1d0*/  STL [R1+0x16ac], R18 ;  /* 0x0016ac1201007387 */ /* 0x0001e80000100800 */
[----:B0-----:R-:W4:Y:S01]  /*4c1e0*/  LDL.LU R18, [R1+0x201c] ;  /* 0x00201c0001127983 */ /* 0x001f220000300800 */
[----:B--2---:R-:W-:-:S05]  /*4c1f0*/  IADD3 R19, P5, R19, R20, RZ ;  /* 0x0000001413137210 */ /* 0x004fca0007fbe0ff */
[----:B------:R0:W-:Y:S01]  /*4c200*/  STL [R1+0x1680], R19 ;  /* 0x0016801301007387 */ /* 0x0001e20000100800 */
[--C-:B---3--:R-:W-:Y:S01]  /*4c210*/  IMAD.X R2, R2, 0x1, R0.reuse, P1 ;  /* 0x0000000102027824 */ /* 0x108fe200008e0600 */
[-C--:B----4-:R-:W-:Y:S02]  /*4c220*/  IADD3 R7, P1, R7, R20.reuse, RZ ;  /* 0x0000001407077210 */ /* 0x090fe40007f3e0ff */
[----:B0-----:R-:W2:Y:S01]  /*4c230*/  LDL.LU R19, [R1+0x1644] ;  /* 0x0016440001137983 */ /* 0x001ea20000300800 */
[----:B------:R-:W3:Y:S02]  /*4c240*/  LDL.LU R17, [R1+0x2018] ;  /* 0x0020180001117983 */ /* 0x000ee40000300800 */
[--C-:B------:R-:W-:Y:S02]  /*4c250*/  IMAD.X R8, R8, 0x1, R0.reuse, P4 ;  /* 0x0000000108087824 */ /* 0x100fe400020e0600 */
[----:B------:R0:W-:Y:S01]  /*4c260*/  STL [R1+0x16a4], R2 ;  /* 0x0016a40201007387 */ /* 0x0001e20000100800 */
[-C--:B------:R-:W-:Y:S01]  /*4c270*/  IADD3 R9, P4, R9, R20.reuse, RZ ;  /* 0x0000001409097210 */ /* 0x080fe20007f9e0ff */
[--C-:B------:R-:W-:Y:S01]  /*4c280*/  IMAD.X R10, R10, 0x1, R0.reuse, P3 ;  /* 0x000000010a0a7824 */ /* 0x100fe200018e0600 */
[-C--:B------:R-:W-:Y:S01]  /*4c290*/  IADD3 R11, P3, R11, R20.reuse, RZ ;  /* 0x000000140b0b7210 */ /* 0x080fe20007f7e0ff */
[--C-:B------:R-:W-:Y:S01]  /*4c2a0*/  IMAD.X R24, R24, 0x1, R0.reuse, P2 ;  /* 0x0000000118187824 */ /* 0x100fe200010e0600 */
[-C--:B------:R-:W-:Y:S01]  /*4c2b0*/  IADD3 R25, P2, R25, R20.reuse, RZ ;  /* 0x0000001419197210 */ /* 0x080fe20007f5e0ff */
[--C-:B------:R-:W-:Y:S01]  /*4c2c0*/  IMAD.X R26, R26, 0x1, R0.reuse, P6 ;  /* 0x000000011a1a7824 */ /* 0x100fe200030e0600 */
[----:B0-----:R-:W4:Y:S01]  /*4c2d0*/  LDL.LU R2, [R1+0x2028] ;  /* 0x0020280001027983 */ /* 0x001f220000300800 */
[----:B------:R0:W-:Y:S01]  /*4c2e0*/  STL [R1+0x1678], R7 ;  /* 0x0016780701007387 */ /* 0x0001e20000100800 */
[-C--:B------:R-:W-:Y:S01]  /*4c2f0*/  IADD3 R27, P6, R27, R20.reuse, RZ ;  /* 0x000000141b1b7210 */ /* 0x080fe20007fde0ff */
[--C-:B------:R-:W-:Y:S01]  /*4c300*/  IMAD.X R4, R4, 0x1, R0.reuse, P5 ;  /* 0x0000000104047824 */ /* 0x100fe200028e0600 */
[-C--:B------:R-:W-:Y:S01]  /*4c310*/  IADD3 R5, P5, R5, R20.reuse, RZ ;  /* 0x0000001405057210 */ /* 0x080fe20007fbe0ff */
[--C-:B------:R-:W-:Y:S01]  /*4c320*/  IMAD.X R21, R21, 0x1, R0.reuse, P1 ;  /* 0x0000000115157824 */ /* 0x100fe200008e0600 */
[----:B0-----:R0:W5:Y:S01]  /*4c330*/  LDL.LU R7, [R1+0x20a4] ;  /* 0x0020a40001077983 */ /* 0x0011620000300800 */
[----:B------:R-:W-:Y:S02]  /*4c340*/  STL [R1+0x169c], R8 ;  /* 0x00169c0801007387 */ /* 0x000fe40000100800 */
[----:B------:R-:W-:Y:S02]  /*4c350*/  STL [R1+0x1670], R9 ;  /* 0x0016700901007387 */ /* 0x000fe40000100800 */
[----:B------:R-:W-:Y:S01]  /*4c360*/  STL [R1+0x1694], R10 ;  /* 0x0016940a01007387 */ /* 0x000fe20000100800 */
[----:B------:R-:W-:Y:S01]  /*4c370*/  STL [R1+0x1668], R11 ;  /* 0x0016680b01007387 */ /* 0x000fe20000100800 */
[----:B------:R-:W-:Y:S02]  /*4c380*/  STL [R1+0x168c], R24 ;  /* 0x00168c1801007387 */ /* 0x000fe40000100800 */
[----:B------:R-:W-:Y:S02]  /*4c390*/  STL [R1+0x1660], R25 ;  /* 0x0016601901007387 */ /* 0x000fe40000100800 */
[--C-:B------:R-:W-:Y:S01]  /*4c3a0*/  IMAD.X R23, R23, 0x1, R0.reuse, P4 ;  /* 0x0000000117177824 */ /* 0x100fe200020e0600 */
[----:B------:R-:W-:Y:S01]  /*4c3b0*/  STL [R1+0x1684], R26 ;  /* 0x0016841a01007387 */ /* 0x000fe20000100800 */
[----:B------:R-:W-:Y:S01]  /*4c3c0*/  IADD3 R3, P4, R3, UR8, RZ ;  /* 0x0000000803037c10 */ /* 0x000fe2000ff9e0ff */
[----:B------:R-:W-:Y:S01]  /*4c3d0*/  STL [R1+0x1658], R27 ;  /* 0x0016581b01007387 */ /* 0x000fe20000100800 */
[----:B------:R-:W-:Y:S01]  /*4c3e0*/  IADD3 R22, P1, R22, R20, RZ ;  /* 0x0000001416167210 */ /* 0x000fe20007f3e0ff */
[----:B------:R-:W-:Y:S01]  /*4c3f0*/  STL [R1+0x167c], R4 ;  /* 0x00167c0401007387 */ /* 0x000fe20000100800 */
[----:B------:R-:W-:Y:S02]  /*4c400*/  STL [R1+0x1650], R5 ;  /* 0x0016500501007387 */ /* 0x000fe40000100800 */
[----:B------:R-:W-:Y:S02]  /*4c410*/  STL [R1+0x1674], R21 ;  /* 0x0016741501007387 */ /* 0x000fe40000100800 */
[----:B------:R1:W-:Y:S01]  /*4c420*/  STL [R1+0x202c], R3 ;  /* 0x00202c0301007387 */ /* 0x0003e20000100800 */
[----:B------:R-:W-:Y:S01]  /*4c430*/  STL [R1+0x1648], R22 ;  /* 0x0016481601007387 */ /* 0x000fe20000100800 */
[----:B------:R-:W-:-:S02]  /*4c440*/  IMAD.X R15, R15, 0x1, R0, P3 ;  /* 0x000000010f0f7824 */ /* 0x000fc400018e0600 */
[--C-:B------:R-:W-:Y:S01]  /*4c450*/  IMAD.X R13, R13, 0x1, R0.reuse, P2 ;  /* 0x000000010d0d7824 */ /* 0x100fe200010e0600 */
[----:B------:R-:W-:Y:S02]  /*4c460*/  IADD3 R28, P2, R28, UR8, RZ ;  /* 0x000000081c1c7c10 */ /* 0x000fe4000ff5e0ff */
[----:B------:R-:W-:Y:S01]  /*4c470*/  IADD3 R14, P3, R14, UR8, RZ ;  /* 0x000000080e0e7c10 */ /* 0x000fe2000ff7e0ff */
[----:B-1----:R-:W4:Y:S01]  /*4c480*/  LDL.LU R3, [R1+0x2014] ;  /* 0x0020140001037983 */ /* 0x002f220000300800 */
[----:B------:R-:W-:Y:S02]  /*4c490*/  STL [R1+0x166c], R23 ;  /* 0x00166c1701007387 */ /* 0x000fe40000100800 */
[----:B------:R-:W-:Y:S02]  /*4c4a0*/  STL [R1+0x1664], R15 ;  /* 0x0016640f01007387 */ /* 0x000fe40000100800 */
[----:B------:R1:W-:Y:S01]  /*4c4b0*/  STL [R1+0x2024], R28 ;  /* 0x0020241c01007387 */ /* 0x0003e20000100800 */
[----:B------:R-:W-:Y:S01]  /*4c4c0*/  STL [R1+0x1848], R14 ;  /* 0x0018480e01007387 */ /* 0x000fe20000100800 */
[----:B------:R-:W-:-:S02]  /*4c4d0*/  IMAD.X R29, R29, 0x1, R0, P5 ;  /* 0x000000011d1d7824 */ /* 0x000fc400028e0600 */
[----:B------:R-:W-:Y:S01]  /*4c4e0*/  IMAD.X R12, R12, 0x1, R0, P6 ;  /* 0x000000010c0c7824 */ /* 0x000fe200030e0600 */
[----:B-1----:R-:W4:Y:S01]  /*4c4f0*/  LDL.LU R28, [R1+0x1640] ;  /* 0x00164000011c7983 */ /* 0x002f220000300800 */
[----:B------:R-:W-:Y:S02]  /*4c500*/  STL [R1+0x165c], R13 ;  /* 0x00165c0d01007387 */ /* 0x000fe40000100800 */
[----:B------:R1:W-:Y:S02]  /*4c510*/  STL [R1+0x164c], R29 ;  /* 0x00164c1d01007387 */ /* 0x0003e40000100800 */
[----:B------:R-:W-:Y:S01]  /*4c520*/  STL [R1+0x1654], R12 ;  /* 0x0016540c01007387 */ /* 0x000fe20000100800 */
[----:B-1----:R-:W4:Y:S01]  /*4c530*/  LDL.LU R29, [R1+0x2010] ;  /* 0x00201000011d7983 */ /* 0x002f220000300800 */
[----:B------:R-:W-:Y:S02]  /*4c540*/  IADD3 R16, P6, R16, UR8, RZ ;  /* 0x0000000810107c10 */ /* 0x000fe4000ffde0ff */
[----:B------:R-:W-:-:S03]  /*4c550*/  IADD3 R18, P5, R18, UR8, RZ ;  /* 0x0000000812127c10 */ /* 0x000fc6000ffbe0ff */
[----:B------:R-:W-:Y:S02]  /*4c560*/  STL [R1+0x2020], R16 ;  /* 0x0020201001007387 */ /* 0x000fe40000100800 */
[----:B------:R1:W-:Y:S02]  /*4c570*/  STL [R1+0x201c], R18 ;  /* 0x00201c1201007387 */ /* 0x0003e40000100800 */
[----:B-1----:R-:W4:Y:S01]  /*4c580*/  LDL.LU R18, [R1+0x1844] ;  /* 0x0018440001127983 */ /* 0x002f220000300800 */
[----:B--2---:R-:W-:Y:S01]  /*4c590*/  IMAD.X R19, R19, 0x1, R0, P1 ;  /* 0x0000000113137824 */ /* 0x004fe200008e0600 */
[----:B---3--:R-:W-:-:S04]  /*4c5a0*/  IADD3 R17, P1, R17, UR8, RZ ;  /* 0x0000000811117c10 */ /* 0x008fc8000ff3e0ff */
[----:B------:R1:W-:Y:S01]  /*4c5b0*/  STL [R1+0x1644], R19 ;  /* 0x0016441301007387 */ /* 0x0003e20000100800 */
[----:B----4-:R-:W-:-:S03]  /*4c5c0*/  IADD3.X R2, R2, UR5, RZ, P4, !PT ;  /* 0x0000000502027c10 */ /* 0x010fc6000a7fe4ff */
[----:B-1----:R-:W2:Y:S01]  /*4c5d0*/  LDL.LU R19, [R1+0x2008] ;  /* 0x0020080001137983 */ /* 0x002ea20000300800 */
[----:B------:R-:W3:Y:S02]  /*4c5e0*/  LDL.LU R8, [R1+0x1840] ;  /* 0x0018400001087983 */ /* 0x000ee40000300800 */
        /* <DEDUP_REMOVED lines=15> */
[----:B-1----:R-:W4:Y:S02]  /*4c6e0*/  LDL.LU R2, [R1+0x1ff4] ;  /* 0x001ff40001027983 */ /* 0x002f240000300800 */
[----:B------:R-:W4:Y:S02]  /*4c6f0*/  LDL.LU R15, [R1+0x1fc8] ;  /* 0x001fc800010f7983 */ /* 0x000f240000300800 */
[----:B------:R-:W4:Y:S01]  /*4c700*/  LDL.LU R14, [R1+0x1fec] ;  /* 0x001fec00010e7983 */ /* 0x000f220000300800 */
[----:B------:R-:W4:Y:S01]  /*4c710*/  LDL.LU R13, [R1+0x1fc0] ;  /* 0x001fc000010d7983 */ /* 0x000f220000300800 */
[----:B------:R-:W-:-:S05]  /*4c720*/  IADD3 R3, P4, R3, UR8, RZ ;  /* 0x0000000803037c10 */ /* 0x000fca000ff9e0ff */
[----:B------:R1:W-:Y:S01]  /*4c730*/  STL [R1+0x2014], R3 ;  /* 0x0020140301007387 */ /* 0x0003e20000100800 */
[----:B------:R-:W-:-:S03]  /*4c740*/  IADD3.X R28, R28, UR5, RZ, P3, !PT ;  /* 0x000000051c1c7c10 */ /* 0x000fc60009ffe4ff */
[----:B-1----:R-:W4:Y:S01]  /*4c750*/  LDL.LU R3, [R1+0x1fe4] ;  /* 0x001fe40001037983 */ /* 0x002f220000300800 */
[----:B------:R-:W4:Y:S02]  /*4c760*/  LDL.LU R12, [R1+0x1fb8] ;  /* 0x001fb800010c7983 */ /* 0x000f240000300800 */
[----:B------:R-:W4:Y:S02]  /*4c770*/  LDL.LU R16, [R1+0x1fdc] ;  /* 0x001fdc0001107983 */ /* 0x000f240000300800 */
[----:B------:R1:W-:Y:S01]  /*4c780*/  STL [R1+0x1640], R28 ;  /* 0x0016401c01007387 */ /* 0x0003e20000100800 */
[----:B------:R-:W-:Y:S01]  /*4c790*/  IADD3 R29, P3, R29, UR8, RZ ;  /* 0x000000081d1d7c10 */ /* 0x000fe2000ff7e0ff */
[----:B-1----:R-:W4:Y:S04]  /*4c7a0*/  LDL.LU R28, [R1+0x1fb0] ;  /* 0x001fb000011c7983 */ /* 0x002f280000300800 */
[----:B------:R1:W-:Y:S02]  /*4c7b0*/  STL [R1+0x2010], R29 ;  /* 0x0020101d01007387 */ /* 0x0003e40000100800 */
[----:B-1----:R-:W4:Y:S01]  /*4c7c0*/  LDL.LU R29, [R1+0x1fd4] ;  /* 0x001fd400011d7983 */ /* 0x002f220000300800 */
[----:B------:R-:W-:-:S05]  /*4c7d0*/  IADD3.X R18, R18, UR5, RZ, P2, !PT ;  /* 0x0000000512127c10 */ /* 0x000fca00097fe4ff */
[----:B------:R1:W-:Y:S04]  /*4c7e0*/  STL [R1+0x1844], R18 ;  /* 0x0018441201007387 */ /* 0x0003e80000100800 */
[----:B-1----:R-:W4:Y:S01]  /*4c7f0*/  LDL.LU R18, [R1+0x1fa8] ;  /* 0x001fa80001127983 */ /* 0x002f220000300800 */
[----:B------:R-:W4:Y:S01]  /*4c800*/  LDL.LU R17, [R1+0x1fcc] ;  /* 0x001fcc0001117983 */ /* 0x000f220000300800 */
[----:B--2---:R-:W-:Y:S02]  /*4c810*/  IADD3 R19, P2, R19, UR8, RZ ;  /* 0x0000000813137c10 */ /* 0x004fe4000ff5e0ff */
[----:B---3--:R-:W-:Y:S01]  /*4c820*/  IADD3.X R8, R8, UR5, RZ, P6, !PT ;  /* 0x0000000508087c10 */ /* 0x008fe2000b7fe4ff */
[----:B----4-:R-:W-:Y:S01]  /*4c830*/  IADD3 R9, P6, R9, UR8, RZ ;  /* 0x0000000809097c10 */ /* 0x010fe2000ffde0ff */
[----:B------:R-:W-:Y:S01]  /*4c840*/  IADD3.X R10, R10, UR5, RZ, P5, !PT ;  /* 0x000000050a0a7c10 */ /* 0x000fe2000affe4ff */
[----:B------:R1:W-:Y:S01]  /*4c850*/  STL [R1+0x2008], R19 ;  /* 0x0020081301007387 */ /* 0x0003e20000100800 */
[----:B------:R-:W-:-:S02]  /*4c860*/  IADD3 R11, P5, R11, UR8, RZ ;  /* 0x000000080b0b7c10 */ /* 0x000fc4000ffbe0ff */
[----:B------:R-:W-:Y:S01]  /*4c870*/  IADD3.X R24, R24, UR5, RZ, P1, !PT ;  /* 0x0000000518187c10 */ /* 0x000fe20008ffe4ff */
[----:B------:R-:W-:Y:S01]  /*4c880*/  IADD3 R25, P1, R25, UR8, RZ ;  /* 0x0000000819197c10 */ /* 0x000fe2000ff3e0ff */
[----:B------:R-:W-:Y:S01]  /*4c890*/  IADD3.X R26, R26, UR5, RZ, P4, !PT ;  /* 0x000000051a1a7c10 */ /* 0x000fe2000a7fe4ff */
[----:B------:R-:W-:Y:S01]  /*4c8a0*/  IADD3 R27, P4, R27, UR8, RZ ;  /* 0x000000081b1b7c10 */ /* 0x000fe2000ff9e0ff */
[----:B-1----:R-:W2:Y:S01]  /*4c8b0*/  LDL.LU R19, [R1+0x1fa0] ;  /* 0x001fa00001137983 */ /* 0x002ea20000300800 */
[----:B------:R-:W-:Y:S02]  /*4c8c0*/  STL [R1+0x1840], R8 ;  /* 0x0018400801007387 */ /* 0x000fe40000100800 */
[----:B------:R-:W-:Y:S02]  /*4c8d0*/  STL [R1+0x2000], R9 ;  /* 0x0020000901007387 */ /* 0x000fe40000100800 */
[----:B------:R-:W-:Y:S01]  /*4c8e0*/  STL [R1+0x183c], R10 ;  /* 0x00183c0a01007387 */ /* 0x000fe20000100800 */
[----:B------:R-:W-:Y:S01]  /*4c8f0*/  STL [R1+0x1ff8], R11 ;  /* 0x001ff80b01007387 */ /* 0x000fe20000100800 */
[----:B------:R-:W-:Y:S01]  /*4c900*/  IADD3.X R4, R4, UR5, RZ, P3, !PT ;  /* 0x0000000504047c10 */ /* 0x000fe20009ffe4ff */
[----:B------:R-:W-:Y:S01]  /*4c910*/  STL [R1+0x1838], R24 ;  /* 0x0018381801007387 */ /* 0x000fe20000100800 */
[----:B------:R-:W-:Y:S01]  /*4c920*/  IADD3 R5, P3, R5, UR8, RZ ;  /* 0x0000000805057c10 */ /* 0x000fe2000ff7e0ff */
[----:B------:R-:W-:Y:S01]  /*4c930*/  STL [R1+0x1ff0], R25 ;  /* 0x001ff01901007387 */ /* 0x000fe20000100800 */
[----:B------:R-:W-:Y:S01]  /*4c940*/  IADD3.X R20, R20, UR5, RZ, P2, !PT ;  /* 0x0000000514147c10 */ /* 0x000fe200097fe4ff */
[----:B------:R-:W-:Y:S01]  /*4c950*/  STL [R1+0x1834], R26 ;  /* 0x0018341a01007387 */ /* 0x000fe20000100800 */
[----:B------:R-:W-:Y:S01]  /*4c960*/  IADD3 R21, P2, R21, UR8, RZ ;  /* 0x0000000815157c10 */ /* 0x000fe2000ff5e0ff */
[----:B------:R-:W-:Y:S01]  /*4c970*/  STL [R1+0x1fe8], R27 ;  /* 0x001fe81b01007387 */ /* 0x000fe20000100800 */
[----:B------:R-:W-:Y:S01]  /*4c980*/  IADD3.X R2, R2, UR5, RZ, P5, !PT ;  /* 0x0000000502027c10 */ /* 0x000fe2000affe4ff */
[----:B------:R-:W-:Y:S01]  /*4c990*/  STL [R1+0x200c], R4 ;  /* 0x00200c0401007387 */ /* 0x000fe20000100800 */
[----:B------:R-:W-:Y:S01]  /*4c9a0*/  IADD3.X R22, R22, UR5, RZ, P6, !PT ;  /* 0x0000000516167c10 */ /* 0x000fe2000b7fe4ff */
[----:B------:R-:W-:Y:S01]  /*4c9b0*/  STL [R1+0x1fe0], R5 ;  /* 0x001fe00501007387 */ /* 0x000fe20000100800 */
[----:B------:R-:W-:Y:S01]  /*4c9c0*/  IADD3 R23, P6, R23, UR8, RZ ;  /* 0x0000000817177c10 */ /* 0x000fe2000ffde0ff */
[----:B------:R-:W-:Y:S02]  /*4c9d0*/  STL [R1+0x2004], R20 ;  /* 0x0020041401007387 */ /* 0x000fe40000100800 */
[----:B------:R-:W-:Y:S01]  /*4c9e0*/  STL [R1+0x1fd8], R21 ;  /* 0x001fd81501007387 */ /* 0x000fe20000100800 */
[----:B------:R-:W-:Y:S01]  /*4c9f0*/  IADD3 R15, P5, R15, UR8, RZ ;  /* 0x000000080f0f7c10 */ /* 0x000fe2000ffbe0ff */
[----:B------:R1:W-:Y:S01]  /*4ca00*/  STL [R1+0x1ff4], R2 ;  /* 0x001ff40201007387 */ /* 0x0003e20000100800 */
[----:B------:R-:W-:Y:S01]  /*4ca10*/  STL [R1+0x1ffc], R22 ;  /* 0x001ffc1601007387 */ /* 0x000fe20000100800 */
[----:B------:R-:W-:Y:S01]  /*4ca20*/  IADD3.X R14, R14, UR5, RZ, P1, !PT ;  /* 0x000000050e0e7c10 */ /* 0x000fe20008ffe4ff */
[----:B------:R-:W-:Y:S01]  /*4ca30*/  IADD3 R13, P1, R13, UR8, RZ ;  /* 0x000000080d0d7c10 */ /* 0x000fe2000ff3e0ff */
[----:B-1----:R-:W3:Y:S01]  /*4ca40*/  LDL.LU R2, [R1+0x1fc4] ;  /* 0x001fc40001027983 */ /* 0x002ee20000300800 */
[----:B------:R-:W-:-:S03]  /*4ca50*/  IADD3.X R3, R3, UR5, RZ, P4, !PT ;  /* 0x0000000503037c10 */ /* 0x000fc6000a7fe4ff */
[----:B------:R-:W-:Y:S01]  /*4ca60*/  STL [R1+0x1fd0], R23 ;  /* 0x001fd01701007387 */ /* 0x000fe20000100800 */
[----:B------:R-:W-:Y:S01]  /*4ca70*/  STL [R1+0x1fc8], R15 ;  /* 0x001fc80f01007387 */ /* 0x000fe20000100800 */
[----:B------:R-:W-:Y:S02]  /*4ca80*/  IADD3.X R16, R16, UR5, RZ, P3, !PT ;  /* 0x0000000510107c10 */ /* 0x000fe40009ffe4ff */
[----:B------:R1:W-:Y:S01]  /*4ca90*/  STL [R1+0x1fe4], R3 ;  /* 0x001fe40301007387 */ /* 0x0003e20000100800 */
[----:B------:R-:W-:Y:S01]  /*4caa0*/  STL [R1+0x1fec], R14 ;  /* 0x001fec0e01007387 */ /* 0x000fe20000100800 */
[----:B------:R-:W-:Y:S02]  /*4cab0*/  IADD3 R12, P4, R12, UR8, RZ ;  /* 0x000000080c0c7c10 */ /* 0x000fe4000ff9e0ff */
[----:B------:R-:W-:Y:S01]  /*4cac0*/  IADD3 R28, P3, R28, UR8, RZ ;  /* 0x000000081c1c7c10 */ /* 0x000fe2000ff7e0ff */
[----:B-1----:R-:W4:Y:S01]  /*4cad0*/  LDL.LU R3, [R1+0x1f98] ;  /* 0x001f980001037983 */ /* 0x002f220000300800 */
[----:B------:R-:W-:Y:S03]  /*4cae0*/  STL [R1+0x1fc0], R13 ;  /* 0x001fc00d01007387 */ /* 0x000fe60000100800 */
[----:B------:R1:W-:Y:S02]  /*4caf0*/  STL [R1+0x1fb0], R28 ;  /* 0x001fb01c01007387 */ /* 0x0003e40000100800 */
[----:B------:R-:W-:Y:S01]  /*4cb00*/  STL [R1+0x1fb8], R12 ;  /* 0x001fb80c01007387 */ /* 0x000fe20000100800 */
[----:B------:R-:W-:Y:S01]  /*4cb10*/  IADD3.X R29, R29, UR5, RZ, P2, !PT ;  /* 0x000000051d1d7c10 */ /* 0x000fe200097fe4ff */
[----:B-1----:R-:W4:Y:S01]  /*4cb20*/  LDL.LU R28, [R1+0x1fbc] ;  /* 0x001fbc00011c7983 */ /* 0x002f220000300800 */
[----:B------:R-:W-:Y:S03]  /*4cb30*/  STL [R1+0x1fdc], R16 ;  /* 0x001fdc1001007387 */ /* 0x000fe60000100800 */
[----:B------:R1:W-:Y:S02]  /*4cb40*/  STL [R1+0x1fd4], R29 ;  /* 0x001fd41d01007387 */ /* 0x0003e40000100800 */
[----:B-1----:R-:W4:Y:S01]  /*4cb50*/  LDL.LU R29, [R1+0x1f90] ;  /* 0x001f9000011d7983 */ /* 0x002f220000300800 */
[----:B------:R-:W-:-:S02]  /*4cb60*/  IADD3 R18, P2, R18, UR8, RZ ;  /* 0x0000000812127c10 */ /* 0x000fc4000ff5e0ff */
[----:B------:R-:W-:-:S03]  /*4cb70*/  IADD3.X R17, R17, UR5, RZ, P6, !PT ;  /* 0x0000000511117c10 */ /* 0x000fc6000b7fe4ff */
[----:B------:R1:W-:Y:S04]  /*4cb80*/  STL [R1+0x1fa8], R18 ;  /* 0x001fa81201007387 */ /* 0x0003e80000100800 */
[----:B-1----:R-:W4:Y:S01]  /*4cb90*/  LDL.LU R18, [R1+0x1fb4] ;  /* 0x001fb40001127983 */ /* 0x002f220000300800 */
[----:B------:R-:W4:Y:S02]  /*4cba0*/  LDL.LU R8, [R1+0x1f88] ;  /* 0x001f880001087983 */ /* 0x000f240000300800 */
[----:B------:R-:W4:Y:S02]  /*4cbb0*/  LDL.LU R9, [R1+0x1fac] ;  /* 0x001fac0001097983 */ /* 0x000f240000300800 */
[----:B------:R-:W-:Y:S01]  /*4cbc0*/  STL [R1+0x1fcc], R17 ;  /* 0x001fcc1101007387 */ /* 0x000fe20000100800 */
[----:B------:R-:W4:Y:S01]  /*4cbd0*/  LDL.LU R10, [R1+0x1f80] ;  /* 0x001f8000010a7983 */ /* 0x000f220000300800 */
[----:B--2---:R-:W-:-:S05]  /*4cbe0*/  IADD3 R19, P6, R19, UR8, RZ ;  /* 0x0000000813137c10 */ /* 0x004fca000ffde0ff */
[----:B------:R1:W-:Y:S01]  /*4cbf0*/  STL [R1+0x1fa0], R19 ;  /* 0x001fa01301007387 */ /* 0x0003e20000100800 */
        /* <DEDUP_REMOVED lines=11> */
[----:B-1----:R-:W2:Y:S01]  /*4ccb0*/  LDL.LU R19, [R1+0x1f50] ;  /* 0x001f500001137983 */ /* 0x002ea20000300800 */
[----:B------:R-:W2:Y:S02]  /*4ccc0*/  LDL.LU R15, [R1+0x1f74] ;  /* 0x001f7400010f7983 */ /* 0x000ea40000300800 */
[----:B------:R-:W2:Y:S02]  /*4ccd0*/  LDL.LU R14, [R1+0x1f48] ;  /* 0x001f4800010e7983 */ /* 0x000ea40000300800 */
[----:B------:R-:W2:Y:S01]  /*4cce0*/  LDL.LU R13, [R1+0x1f6c] ;  /* 0x001f6c00010d7983 */ /* 0x000ea20000300800 */
[----:B---3--:R-:W-:-:S05]  /*4ccf0*/  IADD3.X R2, R2, UR5, RZ, P5, !PT ;  /* 0x0000000502027c10 */ /* 0x008fca000affe4ff */
[----:B------:R1:W-:Y:S04]  /*4cd00*/  STL [R1+0x1fc4], R2 ;  /* 0x001fc40201007387 */ /* 0x0003e80000100800 */
[----:B-1----:R-:W3:Y:S01]  /*4cd10*/  LDL.LU R2, [R1+0x1f40] ;  /* 0x001f400001027983 */ /* 0x002ee20000300800 */
[----:B------:R-:W3:Y:S02]  /*4cd20*/  LDL.LU R12, [R1+0x1f64] ;  /* 0x001f6400010c7983 */ /* 0x000ee40000300800 */
[----:B------:R-:W3:Y:S01]  /*4cd30*/  LDL.LU R16, [R1+0x1f38] ;  /* 0x001f380001107983 */ /* 0x000ee20000300800 */
[----:B----4-:R-:W-:-:S05]  /*4cd40*/  IADD3 R3, P5, R3, UR8, RZ ;  /* 0x0000000803037c10 */ /* 0x010fca000ffbe0ff */
[----:B------:R1:W-:Y:S01]  /*4cd50*/  STL [R1+0x1f98], R3 ;  /* 0x001f980301007387 */ /* 0x0003e20000100800 */
[----:B------:R-:W-:-:S03]  /*4cd60*/  IADD3.X R28, R28, UR5, RZ, P1, !PT ;  /* 0x000000051c1c7c10 */ /* 0x000fc60008ffe4ff */
[----:B-1----:R-:W4:Y:S02]  /*4cd70*/  LDL.LU R3, [R1+0x1f5c] ;  /* 0x001f5c0001037983 */ /* 0x002f240000300800 */
[----:B------:R1:W-:Y:S01]  /*4cd80*/  STL [R1+0x1fbc], R28 ;  /* 0x001fbc1c01007387 */ /* 0x0003e20000100800 */
[----:B------:R-:W-:Y:S01]  /*4cd90*/  IADD3 R29, P1, R29, UR8, RZ ;  /* 0x000000081d1d7c10 */ /* 0x000fe2000ff3e0ff */
[----:B-1----:R-:W4:Y:S04]  /*4cda0*/  LDL.LU R28, [R1+0x1f30] ;  /* 0x001f3000011c7983 */ /* 0x002f280000300800 */
[----:B------:R1:W-:Y:S02]  /*4cdb0*/  STL [R1+0x1f90], R29 ;  /* 0x001f901d01007387 */ /* 0x0003e40000100800 */
[----:B-1----:R-:W4:Y:S01]  /*4cdc0*/  LDL.LU R29, [R1+0x1f54] ;  /* 0x001f5400011d7983 */ /* 0x002f220000300800 */
[----:B------:R-:W4:Y:S01]  /*4cdd0*/  LDL.LU R17, [R1+0x1f28] ;  /* 0x001f280001117983 */ /* 0x000f220000300800 */
[----:B------:R-:W-:Y:S01]  /*4cde0*/  IADD3.X R18, R18, UR5, RZ, P4, !PT ;  /* 0x0000000512127c10 */ /* 0x000fe2000a7fe4ff */
[----:B------:R-:W-:Y:S01]  /*4cdf0*/  IADD3 R8, P4, R8, UR8, RZ ;  /* 0x0000000808087c10 */ /* 0x000fe2000ff9e0ff */
[----:B------:R-:W-:-:S02]  /*4ce00*/  IADD3.X R9, R9, UR5, RZ, P3, !PT ;  /* 0x0000000509097c10 */ /* 0x000fc40009ffe4ff */
[----:B------:R-:W-:Y:S01]  /*4ce10*/  IADD3 R10, P3, R10, UR8, RZ ;  /* 0x000000080a0a7c10 */ /* 0x000fe2000ff7e0ff */
[----:B------:R1:W-:Y:S04]  /*4ce20*/  STL [R1+0x1fb4], R18 ;  /* 0x001fb41201007387 */ /* 0x0003e80000100800 */
[----:B-1----:R-:W4:Y:S01]  /*4ce30*/  LDL.LU R18, [R1+0x1f4c] ;  /* 0x001f4c0001127983 */ /* 0x002f220000300800 */
[----:B------:R-:W-:Y:S02]  /*4ce40*/  STL [R1+0x1f88], R8 ;  /* 0x001f880801007387 */ /* 0x000fe40000100800 */
[----:B------:R-:W-:Y:S02]  /*4ce50*/  STL [R1+0x1fac], R9 ;  /* 0x001fac0901007387 */ /* 0x000fe40000100800 */
[----:B------:R-:W-:Y:S01]  /*4ce60*/  STL [R1+0x1f80], R10 ;  /* 0x001f800a01007387 */ /* 0x000fe20000100800 */
[----:B--2---:R-:W-:Y:S01]  /*4ce70*/  IADD3.X R11, R11, UR5, RZ, P2, !PT ;  /* 0x000000050b0b7c10 */ /* 0x004fe200097fe4ff */
[----:B------:R-:W-:Y:S01]  /*4ce80*/  IADD3 R24, P2, R24, UR8, RZ ;  /* 0x0000000818187c10 */ /* 0x000fe2000ff5e0ff */
[----:B------:R-:W-:Y:S01]  /*4ce90*/  IADD3.X R25, R25, UR5, RZ, P6, !PT ;  /* 0x0000000519197c10 */ /* 0x000fe2000b7fe4ff */
[----:B------:R-:W-:Y:S01]  /*4cea0*/  IADD3 R26, P6, R26, UR8, RZ ;  /* 0x000000081a1a7c10 */ /* 0x000fe2000ffde0ff */
        /* <DEDUP_REMOVED lines=8> */
[----:B------:R-:W-:-:S02]  /*4cf30*/  IADD3.X R21, R21, UR5, RZ, P4, !PT ;  /* 0x0000000515157c10 */ /* 0x000fc4000a7fe4ff */
[----:B------:R-:W-:Y:S01]  /*4cf40*/  IADD3.X R23, R23, UR5, RZ, P3, !PT ;  /* 0x0000000517177c10 */ /* 0x000fe20009ffe4ff */
[----:B------:R-:W-:Y:S01]  /*4cf50*/  STL [R1+0x1f94], R27 ;  /* 0x001f941b01007387 */ /* 0x000fe20000100800 */
[----:B------:R-:W-:Y:S01]  /*4cf60*/  IADD3 R19, P3, R19, UR8, RZ ;  /* 0x0000000813137c10 */ /* 0x000fe2000ff7e0ff */
[----:B------:R-:W-:Y:S01]  /*4cf70*/  STL [R1+0x1f68], R4 ;  /* 0x001f680401007387 */ /* 0x000fe20000100800 */
[----:B------:R-:W-:Y:S01]  /*4cf80*/  IADD3 R22, P4, R22, UR8, RZ ;  /* 0x0000000816167c10 */ /* 0x000fe2000ff9e0ff */
[----:B------:R-:W-:Y:S01]  /*4cf90*/  STL [R1+0x1f8c], R5 ;  /* 0x001f8c0501007387 */ /* 0x000fe20000100800 */
[----:B------:R-:W-:Y:S02]  /*4cfa0*/  STL [R1+0x1f60], R20 ;  /* 0x001f601401007387 */ /* 0x000fe40000100800 */
[----:B------:R-:W-:Y:S01]  /*4cfb0*/  STL [R1+0x1f84], R21 ;  /* 0x001f841501007387 */ /* 0x000fe20000100800 */
[----:B------:R-:W-:Y:S02]  /*4cfc0*/  IADD3.X R15, R15, UR5, RZ, P2, !PT ;  /* 0x000000050f0f7c10 */ /* 0x000fe400097fe4ff */
[----:B------:R-:W-:Y:S01]  /*4cfd0*/  IADD3.X R13, R13, UR5, RZ, P6, !PT ;  /* 0x000000050d0d7c10 */ /* 0x000fe2000b7fe4ff */
[----:B------:R1:W-:Y:S01]  /*4cfe0*/  STL [R1+0x1f50], R19 ;  /* 0x001f501301007387 */ /* 0x0003e20000100800 */
[----:B------:R-:W-:Y:S01]  /*4cff0*/  STL [R1+0x1f58], R22 ;  /* 0x001f581601007387 */ /* 0x000fe20000100800 */
[----:B------:R-:W-:-:S02]  /*4d000*/  IADD3 R14, P2, R14, UR8, RZ ;  /* 0x000000080e0e7c10 */ /* 0x000fc4000ff5e0ff */
[----:B-1----:R-:W2:Y:S01]  /*4d010*/  LDL.LU R19, [R1+0x1f20] ;  /* 0x001f200001137983 */ /* 0x002ea20000300800 */
[----:B------:R-:W-:Y:S02]  /*4d020*/  STL [R1+0x1f7c], R23 ;  /* 0x001f7c1701007387 */ /* 0x000fe40000100800 */
[----:B------:R-:W-:Y:S01]  /*4d030*/  STL [R1+0x1f74], R15 ;  /* 0x001f740f01007387 */ /* 0x000fe20000100800 */
[----:B---3--:R-:W-:Y:S02]  /*4d040*/  IADD3 R2, P6, R2, UR8, RZ ;  /* 0x0000000802027c10 */ /* 0x008fe4000ffde0ff */
[----:B------:R-:W-:-:S03]  /*4d050*/  IADD3.X R12, R12, UR5, RZ, P5, !PT ;  /* 0x000000050c0c7c10 */ /* 0x000fc6000affe4ff */
[----:B------:R1:W-:Y:S01]  /*4d060*/  STL [R1+0x1f40], R2 ;  /* 0x001f400201007387 */ /* 0x0003e20000100800 */
[----:B------:R-:W-:Y:S01]  /*4d070*/  STL [R1+0x1f48], R14 ;  /* 0x001f480e01007387 */ /* 0x000fe20000100800 */
[----:B------:R-:W-:Y:S02]  /*4d080*/  IADD3 R16, P5, R16, UR8, RZ ;  /* 0x0000000810107c10 */ /* 0x000fe4000ffbe0ff */
[----:B-1----:R-:W3:Y:S01]  /*4d090*/  LDL.LU R2, [R1+0x1f44] ;  /* 0x001f440001027983 */ /* 0x002ee20000300800 */
[----:B----4-:R-:W-:-:S03]  /*4d0a0*/  IADD3.X R3, R3, UR5, RZ, P1, !PT ;  /* 0x0000000503037c10 */ /* 0x010fc60008ffe4ff */
[----:B------:R-:W-:Y:S04]  /*4d0b0*/  STL [R1+0x1f6c], R13 ;  /* 0x001f6c0d01007387 */ /* 0x000fe80000100800 */
[----:B------:R1:W-:Y:S01]  /*4d0c0*/  STL [R1+0x1f5c], R3 ;  /* 0x001f5c0301007387 */ /* 0x0003e20000100800 */
[----:B------:R-:W-:Y:S01]  /*4d0d0*/  STL [R1+0x1f64], R12 ;  /* 0x001f640c01007387 */ /* 0x000fe20000100800 */
[----:B------:R-:W-:Y:S02]  /*4d0e0*/  IADD3 R28, P1, R28, UR8, RZ ;  /* 0x000000081c1c7c10 */ /* 0x000fe4000ff3e0ff */
[----:B-1----:R-:W4:Y:S01]  /*4d0f0*/  LDL.LU R3, [R1+0x1f18] ;  /* 0x001f180001037983 */ /* 0x002f220000300800 */
[----:B------:R-:W-:Y:S02]  /*4d100*/  STL [R1+0x1f38], R16 ;  /* 0x001f381001007387 */ /* 0x000fe40000100800 */
[----:B------:R1:W-:Y:S01]  /*4d110*/  STL [R1+0x1f30], R28 ;  /* 0x001f301c01007387 */ /* 0x0003e20000100800 */
[----:B------:R-:W-:Y:S01]  /*4d120*/  IADD3.X R29, R29, UR5, RZ, P4, !PT ;  /* 0x000000051d1d7c10 */ /* 0x000fe2000a7fe4ff */
[----:B-1----:R-:W4:Y:S04]  /*4d130*/  LDL.LU R28, [R1+0x1f3c] ;  /* 0x001f3c00011c7983 */ /* 0x002f280000300800 */
[----:B------:R1:W-:Y:S02]  /*4d140*/  STL [R1+0x1f54], R29 ;  /* 0x001f541d01007387 */ /* 0x0003e40000100800 */
[----:B-1----:R-:W4:Y:S01]  /*4d150*/  LDL.LU R29, [R1+0x1f10] ;  /* 0x001f1000011d7983 */ /* 0x002f220000300800 */
[----:B------:R-:W-:Y:S01]  /*4d160*/  IADD3 R17, P4, R17, UR8, RZ ;  /* 0x0000000811117c10 */ /* 0x000fe2000ff9e0ff */
[----:B------:R-:W4:Y:S02]  /*4d170*/  LDL.LU R8, [R1+0x1f34] ;  /* 0x001f340001087983 */ /* 0x000f240000300800 */
[----:B------:R-:W4:Y:S01]  /*4d180*/  LDL.LU R9, [R1+0x1f08] ;  /* 0x001f080001097983 */ /* 0x000f220000300800 */
[----:B------:R-:W-:Y:S01]  /*4d190*/  IADD3.X R18, R18, UR5, RZ, P3, !PT ;  /* 0x0000000512127c10 */ /* 0x000fe20009ffe4ff */
[----:B------:R-:W-:Y:S01]  /*4d1a0*/  STL [R1+0x1f28], R17 ;  /* 0x001f281101007387 */ /* 0x000fe20000100800 */
[----:B------:R-:W4:Y:S03]  /*4d1b0*/  LDL.LU R10, [R1+0x1f2c] ;  /* 0x001f2c00010a7983 */ /* 0x000f260000300800 */
[----:B------:R1:W-:Y:S02]  /*4d1c0*/  STL [R1+0x1f4c], R18 ;  /* 0x001f4c1201007387 */ /* 0x0003e40000100800 */
        /* <DEDUP_REMOVED lines=11> */
[----:B-1----:R-:W4:Y:S02]  /*4d280*/  LDL.LU R18, [R1+0x1efc] ;  /* 0x001efc0001127983 */ /* 0x002f240000300800 */
[----:B------:R-:W4:Y:S01]  /*4d290*/  LDL.LU R15, [R1+0x1ed0] ;  /* 0x001ed000010f7983 */ /* 0x000f220000300800 */
[----:B------:R-:W4:Y:S01]  /*4d2a0*/  LDL.LU R14, [R1+0x1ef4] ;  /* 0x001ef400010e7983 */ /* 0x000f220000300800 */
[----:B------:R-:W4:Y:S01]  /*4d2b0*/  LDL.LU R13, [R1+0x1ec8] ;  /* 0x001ec800010d7983 */ /* 0x000f220000300800 */
[----:B--2---:R-:W-:-:S05]  /*4d2c0*/  IADD3 R19, P3, R19, UR8, RZ ;  /* 0x0000000813137c10 */ /* 0x004fca000ff7e0ff */
[----:B------:R1:W-:Y:S04]  /*4d2d0*/  STL [R1+0x1f20], R19 ;  /* 0x001f201301007387 */ /* 0x0003e80000100800 */
[----:B-1----:R-:W2:Y:S01]  /*4d2e0*/  LDL.LU R19, [R1+0x1eec] ;  /* 0x001eec0001137983 */ /* 0x002ea20000300800 */
[----:B------:R-:W2:Y:S02]  /*4d2f0*/  LDL.LU R12, [R1+0x1ec0] ;  /* 0x001ec000010c7983 */ /* 0x000ea40000300800 */
[----:B------:R-:W2:Y:S01]  /*4d300*/  LDL.LU R16, [R1+0x1ee4] ;  /* 0x001ee40001107983 */ /* 0x000ea20000300800 */
[----:B---3--:R-:W-:-:S05]  /*4d310*/  IADD3.X R2, R2, UR5, RZ, P2, !PT ;  /* 0x0000000502027c10 */ /* 0x008fca00097fe4ff */
[----:B------:R1:W-:Y:S04]  /*4d320*/  STL [R1+0x1f44], R2 ;  /* 0x001f440201007387 */ /* 0x0003e80000100800 */
[----:B-1----:R-:W3:Y:S01]  /*4d330*/  LDL.LU R2, [R1+0x1eb8] ;  /* 0x001eb80001027983 */ /* 0x002ee20000300800 */
[----:B----4-:R-:W-:-:S05]  /*4d340*/  IADD3 R3, P2, R3, UR8, RZ ;  /* 0x0000000803037c10 */ /* 0x010fca000ff5e0ff */
[----:B------:R1:W-:Y:S01]  /*4d350*/  STL [R1+0x1f18], R3 ;  /* 0x001f180301007387 */ /* 0x0003e20000100800 */
[----:B------:R-:W-:-:S03]  /*4d360*/  IADD3.X R28, R28, UR5, RZ, P6, !PT ;  /* 0x000000051c1c7c10 */ /* 0x000fc6000b7fe4ff */
[----:B-1----:R-:W4:Y:S02]  /*4d370*/  LDL.LU R3, [R1+0x1edc] ;  /* 0x001edc0001037983 */ /* 0x002f240000300800 */
[----:B------:R1:W-:Y:S01]  /*4d380*/  STL [R1+0x1f3c], R28 ;  /* 0x001f3c1c01007387 */ /* 0x0003e20000100800 */
[----:B------:R-:W-:Y:S01]  /*4d390*/  IADD3 R29, P6, R29, UR8, RZ ;  /* 0x000000081d1d7c10 */ /* 0x000fe2000ffde0ff */
[----:B-1----:R-:W4:Y:S01]  /*4d3a0*/  LDL.LU R28, [R1+0x1eb0] ;  /* 0x001eb000011c7983 */ /* 0x002f220000300800 */
[----:B------:R-:W4:Y:S03]  /*4d3b0*/  LDL.LU R17, [R1+0x1ed4] ;  /* 0x001ed40001117983 */ /* 0x000f260000300800 */
[----:B------:R1:W-:Y:S02]  /*4d3c0*/  STL [R1+0x1f10], R29 ;  /* 0x001f101d01007387 */ /* 0x0003e40000100800 */
[----:B-1----:R-:W4:Y:S01]  /*4d3d0*/  LDL.LU R29, [R1+0x1ea8] ;  /* 0x001ea800011d7983 */ /* 0x002f220000300800 */
[----:B------:R-:W-:Y:S01]  /*4d3e0*/  IADD3.X R8, R8, UR5, RZ, P5, !PT ;  /* 0x0000000508087c10 */ /* 0x000fe2000affe4ff */
        /* <DEDUP_REMOVED lines=24> */
[----:B------:R-:W-:Y:S01]  /*4d570*/  STL [R1+0x1f0c], R20 ;  /* 0x001f0c1401007387 */ /* 0x000fe20000100800 */
[----:B------:R-:W-:Y:S01]  /*4d580*/  STL [R1+0x1ee0], R21 ;  /* 0x001ee01501007387 */ /* 0x000fe20000100800 */
[----:B------:R-:W-:Y:S01]  /*4d590*/  IADD3 R15, P1, R15, UR8, RZ ;  /* 0x000000080f0f7c10 */ /* 0x000fe2000ff3e0ff */
[----:B------:R1:W-:Y:S01]  /*4d5a0*/  STL [R1+0x1efc], R18 ;  /* 0x001efc1201007387 */ /* 0x0003e20000100800 */
[----:B------:R-:W-:Y:S01]  /*4d5b0*/  STL [R1+0x1f04], R22 ;  /* 0x001f041601007387 */ /* 0x000fe20000100800 */
[----:B------:R-:W-:Y:S01]  /*4d5c0*/  IADD3.X R14, R14, UR5, RZ, P4, !PT ;  /* 0x000000050e0e7c10 */ /* 0x000fe2000a7fe4ff */
[----:B------:R-:W-:-:S02]  /*4d5d0*/  IADD3 R13, P4, R13, UR8, RZ ;  /* 0x000000080d0d7c10 */ /* 0x000fc4000ff9e0ff */
[----:B-1----:R-:W4:Y:S01]  /*4d5e0*/  LDL.LU R18, [R1+0x1ecc] ;  /* 0x001ecc0001127983 */ /* 0x002f220000300800 */
[----:B------:R-:W-:Y:S02]  /*4d5f0*/  STL [R1+0x1ed8], R23 ;  /* 0x001ed81701007387 */ /* 0x000fe40000100800 */
[----:B------:R-:W-:Y:S01]  /*4d600*/  STL [R1+0x1ed0], R15 ;  /* 0x001ed00f01007387 */ /* 0x000fe20000100800 */
[----:B--2---:R-:W-:Y:S02]  /*4d610*/  IADD3.X R19, R19, UR5, RZ, P3, !PT ;  /* 0x0000000513137c10 */ /* 0x004fe40009ffe4ff */
[----:B------:R-:W-:Y:S01]  /*4d620*/  IADD3.X R16, R16, UR5, RZ, P2, !PT ;  /* 0x0000000510107c10 */ /* 0x000fe200097fe4ff */
[----:B------:R-:W-:Y:S02]  /*4d630*/  IADD3 R12, P3, R12, UR8, RZ ;  /* 0x000000080c0c7c10 */ /* 0x000fe4000ff7e0ff */
[----:B------:R1:W-:Y:S01]  /*4d640*/  STL [R1+0x1eec], R19 ;  /* 0x001eec1301007387 */ /* 0x0003e20000100800 */
[----:B------:R-:W-:Y:S03]  /*4d650*/  STL [R1+0x1ef4], R14 ;  /* 0x001ef40e01007387 */ /* 0x000fe60000100800 */
[----:B-1----:R-:W2:Y:S01]  /*4d660*/  LDL.LU R19, [R1+0x1ea0] ;  /* 0x001ea00001137983 */ /* 0x002ea20000300800 */
[----:B------:R-:W-:Y:S01]  /*4d670*/  STL [R1+0x1ec8], R13 ;  /* 0x001ec80d01007387 */ /* 0x000fe20000100800 */
[----:B---3--:R-:W-:-:S05]  /*4d680*/  IADD3 R2, P2, R2, UR8, RZ ;  /* 0x0000000802027c10 */ /* 0x008fca000ff5e0ff */
[----:B------:R1:W-:Y:S01]  /*4d690*/  STL [R1+0x1eb8], R2 ;  /* 0x001eb80201007387 */ /* 0x0003e20000100800 */
[----:B------:R-:W-:Y:S03]  /*4d6a0*/  STL [R1+0x1ec0], R12 ;  /* 0x001ec00c01007387 */ /* 0x000fe60000100800 */
[----:B-1----:R-:W3:Y:S01]  /*4d6b0*/  LDL.LU R2, [R1+0x1ec4] ;  /* 0x001ec40001027983 */ /* 0x002ee20000300800 */
[----:B----4-:R-:W-:-:S03]  /*4d6c0*/  IADD3.X R3, R3, UR5, RZ, P6, !PT ;  /* 0x0000000503037c10 */ /* 0x010fc6000b7fe4ff */
[----:B------:R-:W-:Y:S04]  /*4d6d0*/  STL [R1+0x1ee4], R16 ;  /* 0x001ee41001007387 */ /* 0x000fe80000100800 */
[----:B------:R1:W-:Y:S01]  /*4d6e0*/  STL [R1+0x1edc], R3 ;  /* 0x001edc0301007387 */ /* 0x0003e20000100800 */
[----:B------:R-:W-:-:S03]  /*4d6f0*/  IADD3 R28, P6, R28, UR8, RZ ;  /* 0x000000081c1c7c10 */ /* 0x000fc6000ffde0ff */
[----:B-1----:R-:W4:Y:S01]  /*4d700*/  LDL.LU R3, [R1+0x1e98] ;  /* 0x001e980001037983 */ /* 0x002f220000300800 */
[----:B------:R-:W-:Y:S01]  /*4d710*/  IADD3.X R17, R17, UR5, RZ, P5, !PT ;  /* 0x0000000511117c10 */ /* 0x000fe2000affe4ff */
[----:B------:R1:W-:Y:S01]  /*4d720*/  STL [R1+0x1eb0], R28 ;  /* 0x001eb01c01007387 */ /* 0x0003e20000100800 */
[----:B------:R-:W-:Y:S01]  /*4d730*/  IADD3 R29, P5, R29, UR8, RZ ;  /* 0x000000081d1d7c10 */ /* 0x000fe2000ffbe0ff */
[----:B-1----:R-:W4:Y:S01]  /*4d740*/  LDL.LU R28, [R1+0x1ebc] ;  /* 0x001ebc00011c7983 */ /* 0x002f220000300800 */
        /* <DEDUP_REMOVED lines=20> */
[----:B------:R-:W-:-:S05]  /*4d890*/  IADD3.X R18, R18, UR5, RZ, P1, !PT ;  /* 0x0000000512127c10 */ /* 0x000fca0008ffe4ff */
[----:B------:R1:W-:Y:S04]  /*4d8a0*/  STL [R1+0x1ecc], R18 ;  /* 0x001ecc1201007387 */ /* 0x0003e80000100800 */
[----:B-1----:R-:W4:Y:S01]  /*4d8b0*/  LDL.LU R18, [R1+0x1e48] ;  /* 0x001e480001127983 */ /* 0x002f220000300800 */
[----:B------:R-:W4:Y:S02]  /*4d8c0*/  LDL.LU R12, [R1+0x1e6c] ;  /* 0x001e6c00010c7983 */ /* 0x000f240000300800 */
[----:B------:R-:W4:Y:S01]  /*4d8d0*/  LDL.LU R16, [R1+0x1e40] ;  /* 0x001e400001107983 */ /* 0x000f220000300800 */
[----:B--2---:R-:W-:-:S05]  /*4d8e0*/  IADD3 R19, P1, R19, UR8, RZ ;  /* 0x0000000813137c10 */ /* 0x004fca000ff3e0ff */
[----:B------:R1:W-:Y:S04]  /*4d8f0*/  STL [R1+0x1ea0], R19 ;  /* 0x001ea01301007387 */ /* 0x0003e80000100800 */
[----:B-1----:R-:W2:Y:S01]  /*4d900*/  LDL.LU R19, [R1+0x1e64] ;  /* 0x001e640001137983 */ /* 0x002ea20000300800 */
[----:B---3--:R-:W-:-:S05]  /*4d910*/  IADD3.X R2, R2, UR5, RZ, P4, !PT ;  /* 0x0000000502027c10 */ /* 0x008fca000a7fe4ff */
[----:B------:R1:W-:Y:S04]  /*4d920*/  STL [R1+0x1ec4], R2 ;  /* 0x001ec40201007387 */ /* 0x0003e80000100800 */
[----:B-1----:R-:W3:Y:S01]  /*4d930*/  LDL.LU R2, [R1+0x1e38] ;  /* 0x001e380001027983 */ /* 0x002ee20000300800 */
[----:B----4-:R-:W-:-:S05]  /*4d940*/  IADD3 R3, P4, R3, UR8, RZ ;  /* 0x0000000803037c10 */ /* 0x010fca000ff9e0ff */
[----:B------:R1:W-:Y:S01]  /*4d950*/  STL [R1+0x1e98], R3 ;  /* 0x001e980301007387 */ /* 0x0003e20000100800 */
[----:B------:R-:W-:-:S03]  /*4d960*/  IADD3.X R28, R28, UR5, RZ, P3, !PT ;  /* 0x000000051c1c7c10 */ /* 0x000fc60009ffe4ff */
[----:B-1----:R-:W4:Y:S01]  /*4d970*/  LDL.LU R3, [R1+0x1e5c] ;  /* 0x001e5c0001037983 */ /* 0x002f220000300800 */
[----:B------:R-:W4:Y:S02]  /*4d980*/  LDL.LU R17, [R1+0x1e30] ;  /* 0x001e300001117983 */ /* 0x000f240000300800 */
[----:B------:R1:W-:Y:S01]  /*4d990*/  STL [R1+0x1ebc], R28 ;  /* 0x001ebc1c01007387 */ /* 0x0003e20000100800 */
[----:B------:R-:W-:Y:S02]  /*4d9a0*/  IADD3 R8, P3, R8, UR8, RZ ;  /* 0x0000000808087c10 */ /* 0x000fe4000ff7e0ff */
[----:B------:R-:W-:Y:S01]  /*4d9b0*/  IADD3.X R9, R9, UR5, RZ, P2, !PT ;  /* 0x0000000509097c10 */ /* 0x000fe200097fe4ff */
[----:B------:R-:W-:Y:S01]  /*4d9c0*/  IADD3 R10, P2, R10, UR8, RZ ;  /* 0x000000080a0a7c10 */ /* 0x000fe2000ff5e0ff */
[----:B------:R-:W-:Y:S01]  /*4d9d0*/  IADD3.X R11, R11, UR5, RZ, P6, !PT ;  /* 0x000000050b0b7c10 */ /* 0x000fe2000b7fe4ff */
[----:B------:R-:W-:Y:S01]  /*4d9e0*/  IADD3 R24, P6, R24, UR8, RZ ;  /* 0x0000000818187c10 */ /* 0x000fe2000ffde0ff */
[----:B------:R-:W-:Y:S01]  /*4d9f0*/  IADD3.X R25, R25, UR5, RZ, P5, !PT ;  /* 0x0000000519197c10 */ /* 0x000fe2000affe4ff */
[----:B-1----:R-:W4:Y:S01]  /*4da00*/  LDL.LU R28, [R1+0x1e54] ;  /* 0x001e5400011c7983 */ /* 0x002f220000300800 */
[----:B------:R-:W-:Y:S02]  /*4da10*/  STL [R1+0x1e90], R8 ;  /* 0x001e900801007387 */ /* 0x000fe40000100800 */
        /* <DEDUP_REMOVED lines=17> */
[----:B------:R-:W-:Y:S02]  /*4db30*/  STL [R1+0x1e94], R5 ;  /* 0x001e940501007387 */ /* 0x000fe40000100800 */
[----:B------:R-:W-:Y:S01]  /*4db40*/  STL [R1+0x1e68], R20 ;  /* 0x001e681401007387 */ /* 0x000fe20000100800 */
[----:B------:R-:W-:Y:S01]  /*4db50*/  STL [R1+0x1e8c], R21 ;  /* 0x001e8c1501007387 */ /* 0x000fe20000100800 */
[----:B------:R1:W-:Y:S02]  /*4db60*/  STL [R1+0x1e58], R29 ;  /* 0x001e581d01007387 */ /* 0x0003e40000100800 */
[----:B------:R-:W-:Y:S01]  /*4db70*/  STL [R1+0x1e60], R22 ;  /* 0x001e601601007387 */ /* 0x000fe20000100800 */
[----:B-1----:R-:W4:Y:S01]  /*4db80*/  LDL.LU R29, [R1+0x1e28] ;  /* 0x001e2800011d7983 */ /* 0x002f220000300800 */
[----:B------:R-:W-:-:S02]  /*4db90*/  IADD3.X R15, R15, UR5, RZ, P6, !PT ;  /* 0x000000050f0f7c10 */ /* 0x000fc4000b7fe4ff */
[----:B------:R-:W-:Y:S01]  /*4dba0*/  IADD3.X R13, R13, UR5, RZ, P5, !PT ;  /* 0x000000050d0d7c10 */ /* 0x000fe2000affe4ff */
[----:B------:R-:W-:Y:S01]  /*4dbb0*/  IADD3 R18, P5, R18, UR8, RZ ;  /* 0x0000000812127c10 */ /* 0x000fe2000ffbe0ff */
[----:B------:R-:W-:Y:S01]  /*4dbc0*/  IADD3 R14, P6, R14, UR8, RZ ;  /* 0x000000080e0e7c10 */ /* 0x000fe2000ffde0ff */
[----:B------:R-:W-:Y:S01]  /*4dbd0*/  STL [R1+0x1e84], R23 ;  /* 0x001e841701007387 */ /* 0x000fe20000100800 */
[----:B------:R-:W-:Y:S02]  /*4dbe0*/  STL [R1+0x1e7c], R15 ;  /* 0x001e7c0f01007387 */ /* 0x000fe40000100800 */
[----:B------:R1:W-:Y:S01]  /*4dbf0*/  STL [R1+0x1e48], R18 ;  /* 0x001e481201007387 */ /* 0x0003e20000100800 */
[----:B------:R-:W-:Y:S01]  /*4dc00*/  IADD3.X R12, R12, UR5, RZ, P1, !PT ;  /* 0x000000050c0c7c10 */ /* 0x000fe20008ffe4ff */
[----:B------:R-:W-:Y:S01]  /*4dc10*/  STL [R1+0x1e50], R14 ;  /* 0x001e500e01007387 */ /* 0x000fe20000100800 */
[----:B------:R-:W-:-:S03]  /*4dc20*/  IADD3 R16, P1, R16, UR8, RZ ;  /* 0x0000000810107c10 */ /* 0x000fc6000ff3e0ff */
[----:B-1----:R-:W4:Y:S01]  /*4dc30*/  LDL.LU R18, [R1+0x1e4c] ;  /* 0x001e4c0001127983 */ /* 0x002f220000300800 */
[----:B------:R-:W-:Y:S01]  /*4dc40*/  STL [R1+0x1e74], R13 ;  /* 0x001e740d01007387 */ /* 0x000fe20000100800 */
[----:B--2---:R-:W-:-:S05]  /*4dc50*/  IADD3.X R19, R19, UR5, RZ, P4, !PT ;  /* 0x0000000513137c10 */ /* 0x004fca000a7fe4ff */
[----:B------:R1:W-:Y:S01]  /*4dc60*/  STL [R1+0x1e64], R19 ;  /* 0x001e641301007387 */ /* 0x0003e20000100800 */
[----:B------:R-:W-:Y:S03]  /*4dc70*/  STL [R1+0x1e6c], R12 ;  /* 0x001e6c0c01007387 */ /* 0x000fe60000100800 */
[----:B-1----:R-:W2:Y:S01]  /*4dc80*/  LDL.LU R19, [R1+0x1e20] ;  /* 0x001e200001137983 */ /* 0x002ea20000300800 */
[----:B------:R-:W-:Y:S01]  /*4dc90*/  STL [R1+0x1e40], R16 ;  /* 0x001e401001007387 */ /* 0x000fe20000100800 */
[----:B---3--:R-:W-:-:S05]  /*4dca0*/  IADD3 R2, P4, R2, UR8, RZ ;  /* 0x0000000802027c10 */ /* 0x008fca000ff9e0ff */
[----:B------:R1:W-:Y:S04]  /*4dcb0*/  STL [R1+0x1e38], R2 ;  /* 0x001e380201007387 */ /* 0x0003e80000100800 */
[----:B-1----:R-:W3:Y:S01]  /*4dcc0*/  LDL.LU R2, [R1+0x1e44] ;  /* 0x001e440001027983 */ /* 0x002ee20000300800 */
[----:B----4-:R-:W-:Y:S01]  /*4dcd0*/  IADD3.X R3, R3, UR5, RZ, P3, !PT ;  /* 0x0000000503037c10 */ /* 0x010fe20009ffe4ff */
[----:B------:R-:W-:-:S04]  /*4dce0*/  IADD3 R17, P3, R17, UR8, RZ ;  /* 0x0000000811117c10 */ /* 0x000fc8000ff7e0ff */
[----:B------:R1:W-:Y:S01]  /*4dcf0*/  STL [R1+0x1e5c], R3 ;  /* 0x001e5c0301007387 */ /* 0x0003e20000100800 */
[----:B------:R-:W-:-:S03]  /*4dd00*/  IADD3.X R28, R28, UR5, RZ, P2, !PT ;  /* 0x000000051c1c7c10 */ /* 0x000fc600097fe4ff */
        /* <DEDUP_REMOVED lines=22> */
[----:B------:R1:W-:Y:S04]  /*4de70*/  STL [R1+0x1e28], R29 ;  /* 0x001e281d01007387 */ /* 0x0003e80000100800 */
[----:B-1----:R-:W4:Y:S01]  /*4de80*/  LDL.LU R29, [R1+0x1df4] ;  /* 0x001df400011d7983 */ /* 0x002f220000300800 */
[----:B------:R-:W4:Y:S01]  /*4de90*/  LDL.LU R12, [R1+0x1dc8] ;  /* 0x001dc800010c7983 */ /* 0x000f220000300800 */
[----:B------:R-:W-:Y:S01]  /*4dea0*/  IADD3.X R18, R18, UR5, RZ, P6, !PT ;  /* 0x0000000512127c10 */ /* 0x000fe2000b7fe4ff */
[----:B------:R-:W4:Y:S04]  /*4deb0*/  LDL.LU R16, [R1+0x1dec] ;  /* 0x001dec0001107983 */ /* 0x000f280000300800 */
[----:B------:R1:W-:Y:S04]  /*4dec0*/  STL [R1+0x1e4c], R18 ;  /* 0x001e4c1201007387 */ /* 0x0003e80000100800 */
[----:B-1----:R-:W4:Y:S01]  /*4ded0*/  LDL.LU R18, [R1+0x1dc0] ;  /* 0x001dc00001127983 */ /* 0x002f220000300800 */
[----:B--2---:R-:W-:-:S05]  /*4dee0*/  IADD3 R19, P6, R19, UR8, RZ ;  /* 0x0000000813137c10 */ /* 0x004fca000ffde0ff */
[----:B------:R1:W-:Y:S04]  /*4def0*/  STL [R1+0x1e20], R19 ;  /* 0x001e201301007387 */ /* 0x0003e80000100800 */
[----:B-1----:R-:W2:Y:S01]  /*4df00*/  LDL.LU R19, [R1+0x1de4] ;  /* 0x001de40001137983 */ /* 0x002ea20000300800 */
[----:B---3--:R-:W-:-:S05]  /*4df10*/  IADD3.X R2, R2, UR5, RZ, P5, !PT ;  /* 0x0000000502027c10 */ /* 0x008fca000affe4ff */
[----:B------:R1:W-:Y:S04]  /*4df20*/  STL [R1+0x1e44], R2 ;  /* 0x001e440201007387 */ /* 0x0003e80000100800 */
[----:B-1----:R-:W3:Y:S01]  /*4df30*/  LDL.LU R2, [R1+0x1db8] ;  /* 0x001db80001027983 */ /* 0x002ee20000300800 */
[----:B------:R-:W3:Y:S01]  /*4df40*/  LDL.LU R17, [R1+0x1ddc] ;  /* 0x001ddc0001117983 */ /* 0x000ee20000300800 */
[----:B----4-:R-:W-:Y:S02]  /*4df50*/  IADD3 R3, P5, R3, UR8, RZ ;  /* 0x0000000803037c10 */ /* 0x010fe4000ffbe0ff */
[----:B------:R-:W-:Y:S01]  /*4df60*/  IADD3.X R8, R8, UR5, RZ, P1, !PT ;  /* 0x0000000508087c10 */ /* 0x000fe20008ffe4ff */
[----:B------:R-:W-:Y:S01]  /*4df70*/  IADD3 R9, P1, R9, UR8, RZ ;  /* 0x0000000809097c10 */ /* 0x000fe2000ff3e0ff */
[----:B------:R-:W-:Y:S01]  /*4df80*/  IADD3.X R10, R10, UR5, RZ, P4, !PT ;  /* 0x000000050a0a7c10 */ /* 0x000fe2000a7fe4ff */
[----:B------:R1:W-:Y:S01]  /*4df90*/  STL [R1+0x1e18], R3 ;  /* 0x001e180301007387 */ /* 0x0003e20000100800 */
[----:B------:R-:W-:-:S02]  /*4dfa0*/  IADD3 R11, P4, R11, UR8, RZ ;  /* 0x000000080b0b7c10 */ /* 0x000fc4000ff9e0ff */
[----:B------:R-:W-:Y:S01]  /*4dfb0*/  IADD3.X R24, R24, UR5, RZ, P3, !PT ;  /* 0x0000000518187c10 */ /* 0x000fe20009ffe4ff */
[----:B------:R-:W-:Y:S01]  /*4dfc0*/  IADD3 R25, P3, R25, UR8, RZ ;  /* 0x0000000819197c10 */ /* 0x000fe2000ff7e0ff */
[----:B------:R-:W-:Y:S01]  /*4dfd0*/  IADD3.X R26, R26, UR5, RZ, P2, !PT ;  /* 0x000000051a1a7c10 */ /* 0x000fe200097fe4ff */
[----:B------:R-:W-:Y:S01]  /*4dfe0*/  IADD3 R27, P2, R27, UR8, RZ ;  /* 0x000000081b1b7c10 */ /* 0x000fe2000ff5e0ff */
[----:B-1----:R-:W4:Y:S01]  /*4dff0*/  LDL.LU R3, [R1+0x1db0] ;  /* 0x001db00001037983 */ /* 0x002f220000300800 */
        /* <DEDUP_REMOVED lines=16> */
[----:B------:R-:W-:Y:S02]  /*4e100*/  STL [R1+0x1e14], R20 ;  /* 0x001e141401007387 */ /* 0x000fe40000100800 */
[----:B------:R-:W-:Y:S01]  /*4e110*/  STL [R1+0x1de8], R21 ;  /* 0x001de81501007387 */ /* 0x000fe20000100800 */
[----:B------:R-:W-:Y:S01]  /*4e120*/  IADD3 R23, P1, R23, UR8, RZ ;  /* 0x0000000817177c10 */ /* 0x000fe2000ff3e0ff */
[----:B------:R1:W-:Y:S01]  /*4e130*/  STL [R1+0x1e04], R28 ;  /* 0x001e041c01007387 */ /* 0x0003e20000100800 */
[----:B------:R-:W-:Y:S01]  /*4e140*/  STL [R1+0x1e0c], R22 ;  /* 0x001e0c1601007387 */ /* 0x000fe20000100800 */
[----:B------:R-:W-:-:S02]  /*4e150*/  IADD3 R15, P4, R15, UR8, RZ ;  /* 0x000000080f0f7c10 */ /* 0x000fc4000ff9e0ff */
[----:B------:R-:W-:Y:S02]  /*4e160*/  IADD3.X R14, R14, UR5, RZ, P3, !PT ;  /* 0x000000050e0e7c10 */ /* 0x000fe40009ffe4ff */
[----:B------:R-:W-:Y:S01]  /*4e170*/  IADD3.X R29, R29, UR5, RZ, P2, !PT ;  /* 0x000000051d1d7c10 */ /* 0x000fe200097fe4ff */
[----:B-1----:R-:W4:Y:S01]  /*4e180*/  LDL.LU R28, [R1+0x1dd4] ;  /* 0x001dd400011c7983 */ /* 0x002f220000300800 */
[----:B------:R-:W-:Y:S02]  /*4e190*/  STL [R1+0x1de0], R23 ;  /* 0x001de01701007387 */ /* 0x000fe40000100800 */
[----:B------:R-:W-:Y:S01]  /*4e1a0*/  STL [R1+0x1dd8], R15 ;  /* 0x001dd80f01007387 */ /* 0x000fe20000100800 */
[----:B------:R1:W-:Y:S01]  /*4e1b0*/  STL [R1+0x1df4], R29 ;  /* 0x001df41d01007387 */ /* 0x0003e20000100800 */
[----:B------:R-:W-:Y:S03]  /*4e1c0*/  STL [R1+0x1dfc], R14 ;  /* 0x001dfc0e01007387 */ /* 0x000fe60000100800 */
[----:B-1----:R-:W4:Y:S01]  /*4e1d0*/  LDL.LU R29, [R1+0x1da8] ;  /* 0x001da800011d7983 */ /* 0x002f220000300800 */
[----:B------:R-:W-:-:S02]  /*4e1e0*/  IADD3 R13, P3, R13, UR8, RZ ;  /* 0x000000080d0d7c10 */ /* 0x000fc4000ff7e0ff */
[----:B------:R-:W-:Y:S01]  /*4e1f0*/  IADD3.X R16, R16, UR5, RZ, P6, !PT ;  /* 0x0000000510107c10 */ /* 0x000fe2000b7fe4ff */
[----:B------:R-:W-:Y:S01]  /*4e200*/  IADD3 R18, P6, R18, UR8, RZ ;  /* 0x0000000812127c10 */ /* 0x000fe2000ffde0ff */
[----:B------:R-:W-:Y:S01]  /*4e210*/  IADD3 R12, P2, R12, UR8, RZ ;  /* 0x000000080c0c7c10 */ /* 0x000fe2000ff5e0ff */
[----:B------:R-:W-:Y:S03]  /*4e220*/  STL [R1+0x1dd0], R13 ;  /* 0x001dd00d01007387 */ /* 0x000fe60000100800 */
[----:B------:R1:W-:Y:S02]  /*4e230*/  STL [R1+0x1dc0], R18 ;  /* 0x001dc01201007387 */ /* 0x0003e40000100800 */
[----:B------:R-:W-:Y:S01]  /*4e240*/  STL [R1+0x1dc8], R12 ;  /* 0x001dc80c01007387 */ /* 0x000fe20000100800 */
[----:B-1----:R-:W4:Y:S01]  /*4e250*/  LDL.LU R18, [R1+0x1dcc] ;  /* 0x001dcc0001127983 */ /* 0x002f220000300800 */
[----:B------:R-:W-:Y:S01]  /*4e260*/  STL [R1+0x1dec], R16 ;  /* 0x001dec1001007387 */ /* 0x000fe20000100800 */
[----:B--2---:R-:W-:-:S05]  /*4e270*/  IADD3.X R19, R19, UR5, RZ, P5, !PT ;  /* 0x0000000513137c10 */ /* 0x004fca000affe4ff */
[----:B------:R1:W-:Y:S04]  /*4e280*/  STL [R1+0x1de4], R19 ;  /* 0x001de41301007387 */ /* 0x0003e80000100800 */
[----:B-1----:R-:W2:Y:S01]  /*4e290*/  LDL.LU R19, [R1+0x1da0] ;  /* 0x001da00001137983 */ /* 0x002ea20000300800 */
[----:B---3--:R-:W-:Y:S02]  /*4e2a0*/  IADD3 R2, P5, R2, UR8, RZ ;  /* 0x0000000802027c10 */ /* 0x008fe4000ffbe0ff */
[----:B------:R-:W-:-:S03]  /*4e2b0*/  IADD3.X R17, R17, UR5, RZ, P1, !PT ;  /* 0x0000000511117c10 */ /* 0x000fc60008ffe4ff */
[----:B------:R1:W-:Y:S04]  /*4e2c0*/  STL [R1+0x1db8], R2 ;  /* 0x001db80201007387 */ /* 0x0003e80000100800 */
[----:B-1----:R-:W3:Y:S01]  /*4e2d0*/  LDL.LU R2, [R1+0x1dc4] ;  /* 0x001dc40001027983 */ /* 0x002ee20000300800 */
[----:B------:R-:W3:Y:S02]  /*4e2e0*/  LDL.LU R8, [R1+0x1d98] ;  /* 0x001d980001087983 */ /* 0x000ee40000300800 */
[----:B------:R-:W3:Y:S01]  /*4e2f0*/  LDL.LU R9, [R1+0x1dbc] ;  /* 0x001dbc0001097983 */ /* 0x000ee20000300800 */
[----:B----4-:R-:W-:Y:S01]  /*4e300*/  IADD3 R3, P1, R3, UR8, RZ ;  /* 0x0000000803037c10 */ /* 0x010fe2000ff3e0ff */
[----:B------:R-:W-:Y:S01]  /*4e310*/  STL [R1+0x1ddc], R17 ;  /* 0x001ddc1101007387 */ /* 0x000fe20000100800 */
[----:B------:R-:W4:Y:S03]  /*4e320*/  LDL.LU R10, [R1+0x1d90] ;  /* 0x001d9000010a7983 */ /* 0x000f260000300800 */
[----:B------:R1:W-:Y:S01]  /*4e330*/  STL [R1+0x1db0], R3 ;  /* 0x001db00301007387 */ /* 0x0003e20000100800 */
        /* <DEDUP_REMOVED lines=11> */
[----:B-1----:R-:W4:Y:S01]  /*4e3f0*/  LDL.LU R3, [R1+0x1d60] ;  /* 0x001d600001037983 */ /* 0x002f220000300800 */
[----:B------:R-:W4:Y:S02]  /*4e400*/  LDL.LU R15, [R1+0x1d84] ;  /* 0x001d8400010f7983 */ /* 0x000f240000300800 */
[----:B------:R-:W4:Y:S02]  /*4e410*/  LDL.LU R14, [R1+0x1d58] ;  /* 0x001d5800010e7983 */ /* 0x000f240000300800 */
[----:B------:R-:W4:Y:S01]  /*4e420*/  LDL.LU R13, [R1+0x1d7c] ;  /* 0x001d7c00010d7983 */ /* 0x000f220000300800 */
[----:B------:R-:W-:-:S05]  /*4e430*/  IADD3.X R28, R28, UR5, RZ, P4, !PT ;  /* 0x000000051c1c7c10 */ /* 0x000fca000a7fe4ff */
[----:B------:R1:W-:Y:S01]  /*4e440*/  STL [R1+0x1dd4], R28 ;  /* 0x001dd41c01007387 */ /* 0x0003e20000100800 */
[----:B------:R-:W-:-:S03]  /*4e450*/  IADD3 R29, P4, R29, UR8, RZ ;  /* 0x000000081d1d7c10 */ /* 0x000fc6000ff9e0ff */
[----:B-1----:R-:W4:Y:S01]  /*4e460*/  LDL.LU R28, [R1+0x1d50] ;  /* 0x001d5000011c7983 */ /* 0x002f220000300800 */
[----:B------:R-:W4:Y:S02]  /*4e470*/  LDL.LU R12, [R1+0x1d74] ;  /* 0x001d7400010c7983 */ /* 0x000f240000300800 */
[----:B------:R-:W4:Y:S01]  /*4e480*/  LDL.LU R16, [R1+0x1d48] ;  /* 0x001d480001107983 */ /* 0x000f220000300800 */
[----:B------:R1:W-:Y:S04]  /*4e490*/  STL [R1+0x1da8], R29 ;  /* 0x001da81d01007387 */ /* 0x0003e80000100800 */
[----:B-1----:R-:W4:Y:S01]  /*4e4a0*/  LDL.LU R29, [R1+0x1d6c] ;  /* 0x001d6c00011d7983 */ /* 0x002f220000300800 */
[----:B------:R-:W-:-:S05]  /*4e4b0*/  IADD3.X R18, R18, UR5, RZ, P3, !PT ;  /* 0x0000000512127c10 */ /* 0x000fca0009ffe4ff */
[----:B------:R1:W-:Y:S04]  /*4e4c0*/  STL [R1+0x1dcc], R18 ;  /* 0x001dcc1201007387 */ /* 0x0003e80000100800 */
[----:B-1----:R-:W4:Y:S01]  /*4e4d0*/  LDL.LU R18, [R1+0x1d40] ;  /* 0x001d400001127983 */ /* 0x002f220000300800 */
[----:B--2---:R-:W-:-:S05]  /*4e4e0*/  IADD3 R19, P3, R19, UR8, RZ ;  /* 0x0000000813137c10 */ /* 0x004fca000ff7e0ff */
[----:B------:R1:W-:Y:S04]  /*4e4f0*/  STL [R1+0x1da0], R19 ;  /* 0x001da01301007387 */ /* 0x0003e80000100800 */
[----:B-1----:R-:W2:Y:S01]  /*4e500*/  LDL.LU R19, [R1+0x1d64] ;  /* 0x001d640001137983 */ /* 0x002ea20000300800 */
[----:B------:R-:W2:Y:S01]  /*4e510*/  LDL.LU R17, [R1+0x1d38] ;  /* 0x001d380001117983 */ /* 0x000ea20000300800 */
[----:B---3--:R-:W-:Y:S01]  /*4e520*/  IADD3.X R2, R2, UR5, RZ, P2, !PT ;  /* 0x0000000502027c10 */ /* 0x008fe200097fe4ff */
[----:B------:R-:W-:Y:S01]  /*4e530*/  IADD3 R8, P2, R8, UR8, RZ ;  /* 0x0000000808087c10 */ /* 0x000fe2000ff5e0ff */
[----:B------:R-:W-:-:S03]  /*4e540*/  IADD3.X R9, R9, UR5, RZ, P6, !PT ;  /* 0x0000000509097c10 */ /* 0x000fc6000b7fe4ff */
[----:B------:R1:W-:Y:S01]  /*4e550*/  STL [R1+0x1dc4], R2 ;  /* 0x001dc40201007387 */ /* 0x0003e20000100800 */
[----:B----4-:R-:W-:Y:S02]  /*4e560*/  IADD3 R10, P6, R10, UR8, RZ ;  /* 0x000000080a0a7c10 */ /* 0x010fe4000ffde0ff */
[----:B------:R-:W-:Y:S01]  /*4e570*/  IADD3.X R11, R11, UR5, RZ, P5, !PT ;  /* 0x000000050b0b7c10 */ /* 0x000fe2000affe4ff */
[----:B------:R-:W-:Y:S01]  /*4e580*/  IADD3 R24, P5, R24, UR8, RZ ;  /* 0x0000000818187c10 */ /* 0x000fe2000ffbe0ff */
[----:B------:R-:W-:Y:S01]  /*4e590*/  IADD3.X R25, R25, UR5, RZ, P1, !PT ;  /* 0x0000000519197c10 */ /* 0x000fe20008ffe4ff */
[----:B------:R-:W-:Y:S01]  /*4e5a0*/  IADD3 R26, P1, R26, UR8, RZ ;  /* 0x000000081a1a7c10 */ /* 0x000fe2000ff3e0ff */
[----:B-1----:R-:W3:Y:S01]  /*4e5b0*/  LDL.LU R2, [R1+0x1d5c] ;  /* 0x001d5c0001027983 */ /* 0x002ee20000300800 */
[----:B------:R-:W-:Y:S02]  /*4e5c0*/  STL [R1+0x1d98], R8 ;  /* 0x001d980801007387 */ /* 0x000fe40000100800 */
[----:B------:R-:W-:Y:S02]  /*4e5d0*/  STL [R1+0x1dbc], R9 ;  /* 0x001dbc0901007387 */ /* 0x000fe40000100800 */
        /* <DEDUP_REMOVED lines=23> */
[----:B------:R-:W-:Y:S01]  /*4e750*/  IADD3 R28, P1, R28, UR8, RZ ;  /* 0x000000081c1c7c10 */ /* 0x000fe2000ff3e0ff */
[----:B-1----:R-:W4:Y:S01]  /*4e760*/  LDL.LU R3, [R1+0x1d30] ;  /* 0x001d300001037983 */ /* 0x002f220000300800 */
[----:B------:R-:W-:Y:S02]  /*4e770*/  STL [R1+0x1d8c], R23 ;  /* 0x001d8c1701007387 */ /* 0x000fe40000100800 */
[----:B------:R-:W-:Y:S01]  /*4e780*/  STL [R1+0x1d84], R15 ;  /* 0x001d840f01007387 */ /* 0x000fe20000100800 */
[----:B------:R1:W-:Y:S01]  /*4e790*/  STL [R1+0x1d50], R28 ;  /* 0x001d501c01007387 */ /* 0x0003e20000100800 */
[----:B------:R-:W-:Y:S01]  /*4e7a0*/  STL [R1+0x1d58], R14 ;  /* 0x001d580e01007387 */ /* 0x000fe20000100800 */
[----:B------:R-:W-:Y:S02]  /*4e7b0*/  IADD3.X R12, R12, UR5, RZ, P4, !PT ;  /* 0x000000050c0c7c10 */ /* 0x000fe4000a7fe4ff */
[----:B------:R-:W-:Y:S01]  /*4e7c0*/  IADD3.X R29, R29, UR5, RZ, P3, !PT ;  /* 0x000000051d1d7c10 */ /* 0x000fe20009ffe4ff */
[----:B-1----:R-:W4:Y:S01]  /*4e7d0*/  LDL.LU R28, [R1+0x1d54] ;  /* 0x001d5400011c7983 */ /* 0x002f220000300800 */
[----:B------:R-:W-:Y:S03]  /*4e7e0*/  STL [R1+0x1d7c], R13 ;  /* 0x001d7c0d01007387 */ /* 0x000fe60000100800 */
[----:B------:R1:W-:Y:S01]  /*4e7f0*/  STL [R1+0x1d6c], R29 ;  /* 0x001d6c1d01007387 */ /* 0x0003e20000100800 */
[----:B------:R-:W-:Y:S03]  /*4e800*/  STL [R1+0x1d74], R12 ;  /* 0x001d740c01007387 */ /* 0x000fe60000100800 */
[----:B-1----:R-:W4:Y:S01]  /*4e810*/  LDL.LU R29, [R1+0x1d28] ;  /* 0x001d2800011d7983 */ /* 0x002f220000300800 */
[----:B------:R-:W-:-:S02]  /*4e820*/  IADD3 R16, P4, R16, UR8, RZ ;  /* 0x0000000810107c10 */ /* 0x000fc4000ff9e0ff */
[----:B------:R-:W-:-:S03]  /*4e830*/  IADD3 R18, P3, R18, UR8, RZ ;  /* 0x0000000812127c10 */ /* 0x000fc6000ff7e0ff */
[----:B------:R-:W-:Y:S02]  /*4e840*/  STL [R1+0x1d48], R16 ;  /* 0x001d481001007387 */ /* 0x000fe40000100800 */
[----:B------:R1:W-:Y:S02]  /*4e850*/  STL [R1+0x1d40], R18 ;  /* 0x001d401201007387 */ /* 0x0003e40000100800 */
[----:B-1----:R-:W4:Y:S01]  /*4e860*/  LDL.LU R18, [R1+0x1d4c] ;  /* 0x001d4c0001127983 */ /* 0x002f220000300800 */
[----:B--2---:R-:W-:Y:S01]  /*4e870*/  IADD3.X R19, R19, UR5, RZ, P2, !PT ;  /* 0x0000000513137c10 */ /* 0x004fe200097fe4ff */
[----:B------:R-:W-:-:S04]  /*4e880*/  IADD3 R17, P2, R17, UR8, RZ ;  /* 0x0000000811117c10 */ /* 0x000fc8000ff5e0ff */
[----:B------:R1:W-:Y:S04]  /*4e890*/  STL [R1+0x1d64], R19 ;  /* 0x001d641301007387 */ /* 0x0003e80000100800 */
[----:B-1----:R-:W2:Y:S01]  /*4e8a0*/  LDL.LU R19, [R1+0x1d20] ;  /* 0x001d200001137983 */ /* 0x002ea20000300800 */
[----:B------:R-:W2:Y:S02]  /*4e8b0*/  LDL.LU R8, [R1+0x1d44] ;  /* 0x001d440001087983 */ /* 0x000ea40000300800 */
[----:B------:R-:W2:Y:S02]  /*4e8c0*/  LDL.LU R9, [R1+0x1d18] ;  /* 0x001d180001097983 */ /* 0x000ea40000300800 */
[----:B------:R-:W-:Y:S01]  /*4e8d0*/  STL [R1+0x1d38], R17 ;  /* 0x001d381101007387 */ /* 0x000fe20000100800 */
[----:B------:R-:W2:Y:S01]  /*4e8e0*/  LDL.LU R10, [R1+0x1d3c] ;  /* 0x001d3c00010a7983 */ /* 0x000ea20000300800 */
[----:B---3--:R-:W-:-:S05]  /*4e8f0*/  IADD3.X R2, R2, UR5, RZ, P6, !PT ;  /* 0x0000000502027c10 */ /* 0x008fca000b7fe4ff */
[----:B------:R1:W-:Y:S01]  /*4e900*/  STL [R1+0x1d5c], R2 ;  /* 0x001d5c0201007387 */ /* 0x0003e20000100800 */
        /* <DEDUP_REMOVED lines=11> */
[----:B-1----:R-:W3:Y:S01]  /*4e9c0*/  LDL.LU R2, [R1+0x1d0c] ;  /* 0x001d0c0001027983 */ /* 0x002ee20000300800 */
[----:B------:R-:W3:Y:S02]  /*4e9d0*/  LDL.LU R15, [R1+0x1ce0] ;  /* 0x001ce000010f7983 */ /* 0x000ee40000300800 */
[----:B------:R-:W3:Y:S02]  /*4e9e0*/  LDL.LU R14, [R1+0x1d04] ;  /* 0x001d0400010e7983 */ /* 0x000ee40000300800 */
[----:B------:R-:W3:Y:S01]  /*4e9f0*/  LDL.LU R13, [R1+0x1cd8] ;  /* 0x001cd800010d7983 */ /* 0x000ee20000300800 */
[----:B----4-:R-:W-:-:S05]  /*4ea00*/  IADD3 R3, P6, R3, UR8, RZ ;  /* 0x0000000803037c10 */ /* 0x010fca000ffde0ff */
[----:B------:R1:W-:Y:S01]  /*4ea10*/  STL [R1+0x1d30], R3 ;  /* 0x001d300301007387 */ /* 0x0003e20000100800 */
[----:B------:R-:W-:-:S03]  /*4ea20*/  IADD3.X R28, R28, UR5, RZ, P5, !PT ;  /* 0x000000051c1c7c10 */ /* 0x000fc6000affe4ff */
[----:B-1----:R-:W4:Y:S01]  /*4ea30*/  LDL.LU R3, [R1+0x1cfc] ;  /* 0x001cfc0001037983 */ /* 0x002f220000300800 */
[----:B------:R-:W4:Y:S02]  /*4ea40*/  LDL.LU R12, [R1+0x1cd0] ;  /* 0x001cd000010c7983 */ /* 0x000f240000300800 */
[----:B------:R-:W4:Y:S01]  /*4ea50*/  LDL.LU R16, [R1+0x1cf4] ;  /* 0x001cf40001107983 */ /* 0x000f220000300800 */
[----:B------:R1:W-:Y:S01]  /*4ea60*/  STL [R1+0x1d54], R28 ;  /* 0x001d541c01007387 */ /* 0x0003e20000100800 */
[----:B------:R-:W-:-:S03]  /*4ea70*/  IADD3 R29, P5, R29, UR8, RZ ;  /* 0x000000081d1d7c10 */ /* 0x000fc6000ffbe0ff */
[----:B-1----:R-:W4:Y:S04]  /*4ea80*/  LDL.LU R28, [R1+0x1cc8] ;  /* 0x001cc800011c7983 */ /* 0x002f280000300800 */
[----:B------:R1:W-:Y:S04]  /*4ea90*/  STL [R1+0x1d28], R29 ;  /* 0x001d281d01007387 */ /* 0x0003e80000100800 */
[----:B-1----:R-:W4:Y:S01]  /*4eaa0*/  LDL.LU R29, [R1+0x1cec] ;  /* 0x001cec00011d7983 */ /* 0x002f220000300800 */
[----:B------:R-:W-:-:S05]  /*4eab0*/  IADD3.X R18, R18, UR5, RZ, P1, !PT ;  /* 0x0000000512127c10 */ /* 0x000fca0008ffe4ff */
[----:B------:R1:W-:Y:S04]  /*4eac0*/  STL [R1+0x1d4c], R18 ;  /* 0x001d4c1201007387 */ /* 0x0003e80000100800 */
[----:B-1----:R-:W4:Y:S01]  /*4ead0*/  LDL.LU R18, [R1+0x1cc0] ;  /* 0x001cc00001127983 */ /* 0x002f220000300800 */
[----:B------:R-:W4:Y:S01]  /*4eae0*/  LDL.LU R17, [R1+0x1ce4] ;  /* 0x001ce40001117983 */ /* 0x000f220000300800 */
[----:B--2---:R-:W-:Y:S02]  /*4eaf0*/  IADD3 R19, P1, R19, UR8, RZ ;  /* 0x0000000813137c10 */ /* 0x004fe4000ff3e0ff */
[----:B------:R-:W-:Y:S01]  /*4eb00*/  IADD3.X R8, R8, UR5, RZ, P4, !PT ;  /* 0x0000000508087c10 */ /* 0x000fe2000a7fe4ff */
[----:B------:R-:W-:Y:S01]  /*4eb10*/  IADD3 R9, P4, R9, UR8, RZ ;  /* 0x0000000809097c10 */ /* 0x000fe2000ff9e0ff */
[----:B------:R-:W-:Y:S01]  /*4eb20*/  IADD3.X R10, R10, UR5, RZ, P3, !PT ;  /* 0x000000050a0a7c10 */ /* 0x000fe20009ffe4ff */
[----:B------:R1:W-:Y:S01]  /*4eb30*/  STL [R1+0x1d20], R19 ;  /* 0x001d201301007387 */ /* 0x0003e20000100800 */
[----:B---3--:R-:W-:-:S02]  /*4eb40*/  IADD3 R11, P3, R11, UR8, RZ ;  /* 0x000000080b0b7c10 */ /* 0x008fc4000ff7e0ff */
[----:B------:R-:W-:Y:S01]  /*4eb50*/  IADD3.X R24, R24, UR5, RZ, P2, !PT ;  /* 0x0000000518187c10 */ /* 0x000fe200097fe4ff */
[----:B-1----:R-:W2:Y:S01]  /*4eb60*/  LDL.LU R19, [R1+0x1cb8] ;  /* 0x001cb80001137983 */ /* 0x002ea20000300800 */
        /* <DEDUP_REMOVED lines=27> */
[----:B-1----:R-:W3:Y:S01]  /*4ed20*/  LDL.LU R2, [R1+0x1cdc] ;  /* 0x001cdc0001027983 */ /* 0x002ee20000300800 */
[----:B------:R-:W-:Y:S02]  /*4ed30*/  STL [R1+0x1ce8], R23 ;  /* 0x001ce81701007387 */ /* 0x000fe40000100800 */
[----:B------:R-:W-:Y:S01]  /*4ed40*/  STL [R1+0x1ce0], R15 ;  /* 0x001ce00f01007387 */ /* 0x000fe20000100800 */
[----:B----4-:R-:W-:Y:S02]  /*4ed50*/  IADD3.X R3, R3, UR5, RZ, P6, !PT ;  /* 0x0000000503037c10 */ /* 0x010fe4000b7fe4ff */
[----:B------:R-:W-:Y:S01]  /*4ed60*/  IADD3.X R16, R16, UR5, RZ, P5, !PT ;  /* 0x0000000510107c10 */ /* 0x000fe2000affe4ff */
[----:B------:R-:W-:Y:S02]  /*4ed70*/  IADD3 R12, P6, R12, UR8, RZ ;  /* 0x000000080c0c7c10 */ /* 0x000fe4000ffde0ff */
[----:B------:R1:W-:Y:S01]  /*4ed80*/  STL [R1+0x1cfc], R3 ;  /* 0x001cfc0301007387 */ /* 0x0003e20000100800 */
[----:B------:R-:W-:Y:S01]  /*4ed90*/  STL [R1+0x1d04], R14 ;  /* 0x001d040e01007387 */ /* 0x000fe20000100800 */
[----:B------:R-:W-:-:S02]  /*4eda0*/  IADD3 R28, P5, R28, UR8, RZ ;  /* 0x000000081c1c7c10 */ /* 0x000fc4000ffbe0ff */
[----:B-1----:R-:W4:Y:S01]  /*4edb0*/  LDL.LU R3, [R1+0x1cb0] ;  /* 0x001cb00001037983 */ /* 0x002f220000300800 */
[----:B------:R-:W-:Y:S03]  /*4edc0*/  STL [R1+0x1cd8], R13 ;  /* 0x001cd80d01007387 */ /* 0x000fe60000100800 */
[----:B------:R1:W-:Y:S01]  /*4edd0*/  STL [R1+0x1cc8], R28 ;  /* 0x001cc81c01007387 */ /* 0x0003e20000100800 */
[----:B------:R-:W-:Y:S01]  /*4ede0*/  STL [R1+0x1cd0], R12 ;  /* 0x001cd00c01007387 */ /* 0x000fe20000100800 */
[----:B------:R-:W-:Y:S02]  /*4edf0*/  IADD3.X R29, R29, UR5, RZ, P1, !PT ;  /* 0x000000051d1d7c10 */ /* 0x000fe40008ffe4ff */
[----:B-1----:R-:W4:Y:S01]  /*4ee00*/  LDL.LU R28, [R1+0x1cd4] ;  /* 0x001cd400011c7983 */ /* 0x002f220000300800 */
[----:B------:R-:W-:Y:S03]  /*4ee10*/  STL [R1+0x1cf4], R16 ;  /* 0x001cf41001007387 */ /* 0x000fe60000100800 */
[----:B------:R1:W-:Y:S04]  /*4ee20*/  STL [R1+0x1cec], R29 ;  /* 0x001cec1d01007387 */ /* 0x0003e80000100800 */
        /* <DEDUP_REMOVED lines=34> */
[----:B-1----:R-:W4:Y:S04]  /*4f050*/  LDL.LU R3, [R1+0x1c74] ;  /* 0x001c740001037983 */ /* 0x002f280000300800 */
[----:B------:R1:W-:Y:S01]  /*4f060*/  STL [R1+0x1cd4], R28 ;  /* 0x001cd41c01007387 */ /* 0x0003e20000100800 */
[----:B------:R-:W-:-:S03]  /*4f070*/  IADD3 R29, P2, R29, UR8, RZ ;  /* 0x000000081d1d7c10 */ /* 0x000fc6000ff5e0ff */
[----:B-1----:R-:W4:Y:S04]  /*4f080*/  LDL.LU R28, [R1+0x1c48] ;  /* 0x001c4800011c7983 */ /* 0x002f280000300800 */
[----:B------:R1:W-:Y:S04]  /*4f090*/  STL [R1+0x1ca8], R29 ;  /* 0x001ca81d01007387 */ /* 0x0003e80000100800 */
        /* <DEDUP_REMOVED lines=41> */
[----:B------:R-:W-:Y:S01]  /*4f330*/  IADD3.X R12, R12, UR5, RZ, P3, !PT ;  /* 0x000000050c0c7c10 */ /* 0x000fe20009ffe4ff */
[----:B------:R-:W-:Y:S02]  /*4f340*/  IADD3 R16, P3, R16, UR8, RZ ;  /* 0x0000000810107c10 */ /* 0x000fe4000ff7e0ff */
[----:B------:R1:W-:Y:S01]  /*4f350*/  STL [R1+0x1c58], R2 ;  /* 0x001c580201007387 */ /* 0x0003e20000100800 */
[----:B------:R-:W-:Y:S03]  /*4f360*/  STL [R1+0x1c60], R14 ;  /* 0x001c600e01007387 */ /* 0x000fe60000100800 */
[----:B-1----:R-:W3:Y:S01]  /*4f370*/  LDL.LU R2, [R1+0x1c5c] ;  /* 0x001c5c0001027983 */ /* 0x002ee20000300800 */
[----:B------:R-:W-:Y:S01]  /*4f380*/  STL [R1+0x1c84], R13 ;  /* 0x001c840d01007387 */ /* 0x000fe20000100800 */
[----:B----4-:R-:W-:-:S05]  /*4f390*/  IADD3.X R3, R3, UR5, RZ, P2, !PT ;  /* 0x0000000503037c10 */ /* 0x010fca00097fe4ff */
[----:B------:R1:W-:Y:S01]  /*4f3a0*/  STL [R1+0x1c74], R3 ;  /* 0x001c740301007387 */ /* 0x0003e20000100800 */
[----:B------:R-:W-:Y:S01]  /*4f3b0*/  STL [R1+0x1c7c], R12 ;  /* 0x001c7c0c01007387 */ /* 0x000fe20000100800 */
[----:B------:R-:W-:Y:S02]  /*4f3c0*/  IADD3 R28, P2, R28, UR8, RZ ;  /* 0x000000081c1c7c10 */ /* 0x000fe4000ff5e0ff */
[----:B-1----:R-:W4:Y:S01]  /*4f3d0*/  LDL.LU R3, [R1+0x1c30] ;  /* 0x001c300001037983 */ /* 0x002f220000300800 */
[----:B------:R-:W-:Y:S03]  /*4f3e0*/  STL [R1+0x1c50], R16 ;  /* 0x001c501001007387 */ /* 0x000fe60000100800 */
[----:B------:R1:W-:Y:S01]  /*4f3f0*/  STL [R1+0x1c48], R28 ;  /* 0x001c481c01007387 */ /* 0x0003e20000100800 */
[----:B------:R-:W-:-:S03]  /*4f400*/  IADD3.X R29, R29, UR5, RZ, P6, !PT ;  /* 0x000000051d1d7c10 */ /* 0x000fc6000b7fe4ff */
[----:B-1----:R-:W4:Y:S04]  /*4f410*/  LDL.LU R28, [R1+0x1c54] ;  /* 0x001c5400011c7983 */ /* 0x002f280000300800 */
[----:B------:R1:W-:Y:S04]  /*4f420*/  STL [R1+0x1c6c], R29 ;  /* 0x001c6c1d01007387 */ /* 0x0003e80000100800 */
[----:B-1----:R-:W4:Y:S01]  /*4f430*/  LDL.LU R29, [R1+0x1c28] ;  /* 0x001c2800011d7983 */ /* 0x002f220000300800 */
[----:B------:R-:W-:Y:S02]  /*4f440*/  IADD3 R17, P6, R17, UR8, RZ ;  /* 0x0000000811117c10 */ /* 0x000fe4000ffde0ff */
[----:B------:R-:W-:Y:S01]  /*4f450*/  IADD3.X R18, R18, UR5, RZ, P5, !PT ;  /* 0x0000000512127c10 */ /* 0x000fe2000affe4ff */
[----:B------:R-:W4:Y:S01]  /*4f460*/  LDL.LU R8, [R1+0x1c4c] ;  /* 0x001c4c0001087983 */ /* 0x000f220000300800 */
[----:B------:R-:W4:Y:S01]  /*4f470*/  LDL.LU R9, [R1+0x1c20] ;  /* 0x001c200001097983 */ /* 0x000f220000300800 */
[----:B------:R-:W-:Y:S02]  /*4f480*/  STL [R1+0x1c40], R17 ;  /* 0x001c401101007387 */ /* 0x000fe40000100800 */
[----:B------:R-:W4:Y:S02]  /*4f490*/  LDL.LU R10, [R1+0x1c44] ;  /* 0x001c4400010a7983 */ /* 0x000f240000300800 */
[----:B------:R1:W-:Y:S01]  /*4f4a0*/  STL [R1+0x1c64], R18 ;  /* 0x001c641201007387 */ /* 0x0003e20000100800 */
        /* <DEDUP_REMOVED lines=11> */
[----:B-1----:R-:W4:Y:S01]  /*4f560*/  LDL.LU R18, [R1+0x1c14] ;  /* 0x001c140001127983 */ /* 0x002f220000300800 */
[----:B------:R-:W4:Y:S01]  /*4f570*/  LDL.LU R15, [R1+0x1be8] ;  /* 0x001be800010f7983 */ /* 0x000f220000300800 */
[----:B------:R-:W4:Y:S02]  /*4f580*/  LDL.LU R14, [R1+0x1c0c] ;  /* 0x001c0c00010e7983 */ /* 0x000f240000300800 */
        /* <DEDUP_REMOVED lines=12> */
[----:B-1----:R-:W4:Y:S04]  /*4f650*/  LDL.LU R3, [R1+0x1bf4] ;  /* 0x001bf40001037983 */ /* 0x002f280000300800 */
[----:B------:R1:W-:Y:S01]  /*4f660*/  STL [R1+0x1c54], R28 ;  /* 0x001c541c01007387 */ /* 0x0003e20000100800 */
[----:B------:R-:W-:-:S03]  /*4f670*/  IADD3 R29, P4, R29, UR8, RZ ;  /* 0x000000081d1d7c10 */ /* 0x000fc6000ff9e0ff */
[----:B-1----:R-:W4:Y:S01]  /*4f680*/  LDL.LU R28, [R1+0x1bc8] ;  /* 0x001bc800011c7983 */ /* 0x002f220000300800 */
[----:B------:R-:W4:Y:S03]  /*4f690*/  LDL.LU R17, [R1+0x1bec] ;  /* 0x001bec0001117983 */ /* 0x000f260000300800 */
[----:B------:R1:W-:Y:S04]  /*4f6a0*/  STL [R1+0x1c28], R29 ;  /* 0x001c281d01007387 */ /* 0x0003e80000100800 */
        /* <DEDUP_REMOVED lines=24> */
[----:B------:R-:W-:Y:S02]  /*4f830*/  STL [R1+0x1c00], R5 ;  /* 0x001c000501007387 */ /* 0x000fe40000100800 */
[----:B------:R-:W-:Y:S01]  /*4f840*/  STL [R1+0x1c24], R20 ;  /* 0x001c241401007387 */ /* 0x000fe20000100800 */
[----:B------:R-:W-:Y:S01]  /*4f850*/  IADD3 R23, P3, R23, UR8, RZ ;  /* 0x0000000817177c10 */ /* 0x000fe2000ff7e0ff */
[----:B------:R-:W-:Y:S01]  /*4f860*/  STL [R1+0x1bf8], R21 ;  /* 0x001bf81501007387 */ /* 0x000fe20000100800 */
[----:B------:R1:W-:Y:S01]  /*4f870*/  STL [R1+0x1c14], R18 ;  /* 0x001c141201007387 */ /* 0x0003e20000100800 */
[----:B------:R-:W-:Y:S01]  /*4f880*/  IADD3 R15, P2, R15, UR8, RZ ;  /* 0x000000080f0f7c10 */ /* 0x000fe2000ff5e0ff */
[----:B------:R-:W-:Y:S01]  /*4f890*/  STL [R1+0x1c1c], R22 ;  /* 0x001c1c1601007387 */ /* 0x000fe20000100800 */
[----:B------:R-:W-:Y:S01]  /*4f8a0*/  IADD3.X R14, R14, UR5, RZ, P6, !PT ;  /* 0x000000050e0e7c10 */ /* 0x000fe2000b7fe4ff */
[----:B------:R-:W-:Y:S01]  /*4f8b0*/  IADD3 R13, P6, R13, UR8, RZ ;  /* 0x000000080d0d7c10 */ /* 0x000fe2000ffde0ff */
[----:B-1----:R-:W4:Y:S01]  /*4f8c0*/  LDL.LU R18, [R1+0x1be4] ;  /* 0x001be40001127983 */ /* 0x002f220000300800 */
[----:B------:R-:W-:Y:S02]  /*4f8d0*/  STL [R1+0x1bf0], R23 ;  /* 0x001bf01701007387 */ /* 0x000fe40000100800 */
[----:B------:R-:W-:Y:S01]  /*4f8e0*/  STL [R1+0x1be8], R15 ;  /* 0x001be80f01007387 */ /* 0x000fe20000100800 */
[----:B--2---:R-:W-:-:S02]  /*4f8f0*/  IADD3.X R19, R19, UR5, RZ, P5, !PT ;  /* 0x0000000513137c10 */ /* 0x004fc4000affe4ff */
        /* <DEDUP_REMOVED lines=10> */
[----:B------:R-:W-:Y:S01]  /*4f9a0*/  STL [R1+0x1bfc], R16 ;  /* 0x001bfc1001007387 */ /* 0x000fe20000100800 */
[----:B----4-:R-:W-:-:S05]  /*4f9b0*/  IADD3.X R3, R3, UR5, RZ, P4, !PT ;  /* 0x0000000503037c10 */ /* 0x010fca000a7fe4ff */
[----:B------:R1:W-:Y:S01]  /*4f9c0*/  STL [R1+0x1bf4], R3 ;  /* 0x001bf40301007387 */ /* 0x0003e20000100800 */
[----:B------:R-:W-:-:S03]  /*4f9d0*/  IADD3 R28, P4, R28, UR8, RZ ;  /* 0x000000081c1c7c10 */ /* 0x000fc6000ff9e0ff */
[----:B-1----:R-:W4:Y:S01]  /*4f9e0*/  LDL.LU R3, [R1+0x1bb0] ;  /* 0x001bb00001037983 */ /* 0x002f220000300800 */
[----:B------:R-:W-:-:S03]  /*4f9f0*/  IADD3.X R17, R17, UR5, RZ, P3, !PT ;  /* 0x0000000511117c10 */ /* 0x000fc60009ffe4ff */
[----:B------:R1:W-:Y:S01]  /*4fa00*/  STL [R1+0x1bc8], R28 ;  /* 0x001bc81c01007387 */ /* 0x0003e20000100800 */
[----:B------:R-:W-:-:S03]  /*4fa10*/  IADD3 R29, P3, R29, UR8, RZ ;  /* 0x000000081d1d7c10 */ /* 0x000fc6000ff7e0ff */
        /* <DEDUP_REMOVED lines=36> */
[----:B------:R-:W-:Y:S01]  /*4fc60*/  IADD3 R8, P5, R8, UR8, RZ ;  /* 0x0000000808087c10 */ /* 0x000fe2000ffbe0ff */
[----:B------:R-:W4:Y:S01]  /*4fc70*/  LDL.LU R17, [R1+0x1b48] ;  /* 0x001b480001117983 */ /* 0x000f220000300800 */
[----:B------:R-:W-:Y:S01]  /*4fc80*/  IADD3.X R9, R9, UR5, RZ, P1, !PT ;  /* 0x0000000509097c10 */ /* 0x000fe20008ffe4ff */
        /* <DEDUP_REMOVED lines=9> */
[----:B------:R-:W-:Y:S02]  /*4fd20*/  STL [R1+0x1bcc], R9 ;  /* 0x001bcc0901007387 */ /* 0x000fe40000100800 */
[----:B------:R-:W-:Y:S01]  /*4fd30*/  STL [R1+0x1ba0], R10 ;  /* 0x001ba00a01007387 */ /* 0x000fe20000100800 */
        /* <DEDUP_REMOVED lines=15> */
[----:B------:R-:W-:Y:S02]  /*4fe30*/  STL [R1+0x1ba4], R21 ;  /* 0x001ba41501007387 */ /* 0x000fe40000100800 */
[----:B------:R1:W-:Y:S01]  /*4fe40*/  STL [R1+0x1b70], R29 ;  /* 0x001b701d01007387 */ /* 0x0003e20000100800 */
[----:B------:R-:W-:Y:S04]  /*4fe50*/  STL [R1+0x1b78], R22 ;  /* 0x001b781601007387 */ /* 0x000fe80000100800 */
[----:B-1----:R-:W4:Y:S01]  /*4fe60*/  LDL.LU R29, [R1+0x1b40] ;  /* 0x001b4000011d7983 */ /* 0x002f220000300800 */
[----:B------:R-:W-:-:S02]  /*4fe70*/  IADD3.X R15, R15, UR5, RZ, P4, !PT ;  /* 0x000000050f0f7c10 */ /* 0x000fc4000a7fe4ff */
[----:B------:R-:W-:Y:S01]  /*4fe80*/  IADD3.X R13, R13, UR5, RZ, P3, !PT ;  /* 0x000000050d0d7c10 */ /* 0x000fe20009ffe4ff */
[----:B------:R-:W-:Y:S01]  /*4fe90*/  IADD3 R14, P4, R14, UR8, RZ ;  /* 0x000000080e0e7c10 */ /* 0x000fe2000ff9e0ff */
[----:B------:R-:W-:Y:S01]  /*4fea0*/  STL [R1+0x1b9c], R23 ;  /* 0x001b9c1701007387 */ /* 0x000fe20000100800 */
[----:B------:R-:W-:-:S03]  /*4feb0*/  IADD3 R18, P3, R18, UR8, RZ ;  /* 0x0000000812127c10 */ /* 0x000fc6000ff7e0ff */
[----:B------:R-:W-:Y:S01]  /*4fec0*/  STL [R1+0x1b94], R15 ;  /* 0x001b940f01007387 */ /* 0x000fe20000100800 */
[----:B------:R-:W-:-:S03]  /*4fed0*/  IADD3.X R12, R12, UR5, RZ, P2, !PT ;  /* 0x000000050c0c7c10 */ /* 0x000fc600097fe4ff */
[----:B------:R1:W-:Y:S01]  /*4fee0*/  STL [R1+0x1b60], R18 ;  /* 0x001b601201007387 */ /* 0x0003e20000100800 */
[----:B------:R-:W-:Y:S01]  /*4fef0*/  STL [R1+0x1b68], R14 ;  /* 0x001b680e01007387 */ /* 0x000fe20000100800 */
[----:B------:R-:W-:Y:S02]  /*4ff00*/  IADD3 R16, P2, R16, UR8, RZ ;  /* 0x0000000810107c10 */ /* 0x000fe4000ff5e0ff */
        /* <DEDUP_REMOVED lines=10> */
[----:B----4-:R-:W-:Y:S02]  /*4ffb0*/  IADD3.X R3, R3, UR5, RZ, P5, !PT ;  /* 0x0000000503037c10 */ /* 0x010fe4000affe4ff */
[----:B------:R-:W-:-:S03]  /*4ffc0*/  IADD3 R17, P5, R17, UR8, RZ ;  /* 0x0000000811117c10 */ /* 0x000fc6000ffbe0ff */
        /* <DEDUP_REMOVED lines=26> */
[----:B------:R-:W4:Y:S02]  /*50170*/  LDL.LU R12, [R1+0x1ae0] ;  /* 0x001ae000010c7983 */ /* 0x000f240000300800 */
[----:B------:R-:W4:Y:S01]  /*50180*/  LDL.LU R16, [R1+0x1b04] ;  /* 0x001b040001107983 */ /* 0x000f220000300800 */
[----:B------:R-:W-:-:S05]  /*50190*/  IADD3.X R18, R18, UR5, RZ, P4, !PT ;  /* 0x0000000512127c10 */ /* 0x000fca000a7fe4ff */
        /* <DEDUP_REMOVED lines=42> */
[----:B------:R-:W-:-:S02]  /*50440*/  IADD3.X R14, R14, UR5, RZ, P5, !PT ;  /* 0x000000050e0e7c10 */ /* 0x000fc4000affe4ff */
        /* <DEDUP_REMOVED lines=8> */
[----:B------:R-:W-:Y:S02]  /*504d0*/  IADD3.X R16, R16, UR5, RZ, P4, !PT ;  /* 0x0000000510107c10 */ /* 0x000fe4000a7fe4ff */
[----:B------:R-:W-:Y:S02]  /*504e0*/  IADD3 R12, P1, R12, UR8, RZ ;  /* 0x000000080c0c7c10 */ /* 0x000fe4000ff3e0ff */
[----:B------:R-:W-:Y:S01]  /*504f0*/  IADD3 R18, P4, R18, UR8, RZ ;  /* 0x0000000812127c10 */ /* 0x000fe2000ff9e0ff */
[----:B------:R-:W-:Y:S04]  /*50500*/  STL [R1+0x1ae8], R13 ;  /* 0x001ae80d01007387 */ /* 0x000fe80000100800 */
[----:B------:R1:W-:Y:S01]  /*50510*/  STL [R1+0x1ad8], R18 ;  /* 0x001ad81201007387 */ /* 0x0003e20000100800 */
[----:B------:R-:W-:Y:S03]  /*50520*/  STL [R1+0x1ae0], R12 ;  /* 0x001ae00c01007387 */ /* 0x000fe60000100800 */
        /* <DEDUP_REMOVED lines=10> */
[----:B------:R-:W3:Y:S02]  /*505d0*/  LDL.LU R9, [R1+0x1ad4] ;  /* 0x001ad40001097983 */ /* 0x000ee40000300800 */
[----:B------:R-:W-:Y:S01]  /*505e0*/  STL [R1+0x1af4], R17 ;  /* 0x001af41101007387 */ /* 0x000fe20000100800 */
[----:B------:R-:W3:Y:S01]  /*505f0*/  LDL.LU R10, [R1+0x1aa8] ;  /* 0x001aa800010a7983 */ /* 0x000ee20000300800 */
[----:B----4-:R-:W-:-:S05]  /*50600*/  IADD3 R3, P2, R3, UR8, RZ ;  /* 0x0000000803037c10 */ /* 0x010fca000ff5e0ff */
        /* <DEDUP_REMOVED lines=33> */
[----:B------:R-:W-:Y:S02]  /*50820*/  IADD3.X R9, R9, UR5, RZ, P4, !PT ;  /* 0x0000000509097c10 */ /* 0x000fe4000a7fe4ff */
[----:B------:R-:W-:Y:S01]  /*50830*/  IADD3 R10, P4, R10, UR8, RZ ;  /* 0x000000080a0a7c10 */ /* 0x000fe2000ff9e0ff */
[----:B------:R1:W-:Y:S01]  /*50840*/  STL [R1+0x1adc], R2 ;  /* 0x001adc0201007387 */ /* 0x0003e20000100800 */
[----:B----4-:R-:W-:Y:S01]  /*50850*/  IADD3.X R11, R11, UR5, RZ, P3, !PT ;  /* 0x000000050b0b7c10 */ /* 0x010fe20009ffe4ff */
[----:B------:R-:W-:-:S02]  /*50860*/  IADD3 R24, P3, R24, UR8, RZ ;  /* 0x0000000818187c10 */ /* 0x000fc4000ff7e0ff */
[----:B-1----:R-:W3:Y:S01]  /*50870*/  LDL.LU R2, [R1+0x1a74] ;  /* 0x001a740001027983 */ /* 0x002ee20000300800 */
        /* <DEDUP_REMOVED lines=22> */
[----:B------:R-:W-:Y:S02]  /*509e0*/  IADD3.X R15, R15, UR5, RZ, P3, !PT ;  /* 0x000000050f0f7c10 */ /* 0x000fe40009ffe4ff */
[----:B------:R-:W-:Y:S01]  /*509f0*/  IADD3.X R13, R13, UR5, RZ, P2, !PT ;  /* 0x000000050d0d7c10 */ /* 0x000fe200097fe4ff */
[----:B------:R1:W-:Y:S01]  /*50a00*/  STL [R1+0x1a78], R3 ;  /* 0x001a780301007387 */ /* 0x0003e20000100800 */
[----:B------:R-:W-:Y:S01]  /*50a10*/  STL [R1+0x1a80], R22 ;  /* 0x001a801601007387 */ /* 0x000fe20000100800 */
[----:B------:R-:W-:-:S03]  /*50a20*/  IADD3 R14, P3, R14, UR8, RZ ;  /* 0x000000080e0e7c10 */ /* 0x000fc6000ff7e0ff */
[----:B-1----:R-:W4:Y:S01]  /*50a30*/  LDL.LU R3, [R1+0x1a48] ;  /* 0x001a480001037983 */ /* 0x002f220000300800 */
[----:B------:R-:W-:Y:S01]  /*50a40*/  IADD3 R28, P2, R28, UR8, RZ ;  /* 0x000000081c1c7c10 */ /* 0x000fe2000ff5e0ff */
[----:B------:R-:W-:Y:S02]  /*50a50*/  STL [R1+0x1aa4], R23 ;  /* 0x001aa41701007387 */ /* 0x000fe40000100800 */
[----:B------:R-:W-:Y:S02]  /*50a60*/  STL [R1+0x1a9c], R15 ;  /* 0x001a9c0f01007387 */ /* 0x000fe40000100800 */
[----:B------:R1:W-:Y:S01]  /*50a70*/  STL [R1+0x1a68], R28 ;  /* 0x001a681c01007387 */ /* 0x0003e20000100800 */
[----:B------:R-:W-:Y:S01]  /*50a80*/  IADD3.X R12, R12, UR5, RZ, P6, !PT ;  /* 0x000000050c0c7c10 */ /* 0x000fe2000b7fe4ff */
[----:B------:R-:W-:Y:S01]  /*50a90*/  STL [R1+0x1a70], R14 ;  /* 0x001a700e01007387 */ /* 0x000fe20000100800 */
[----:B-1----:R-:W4:Y:S01]  /*50aa0*/  LDL.LU R28, [R1+0x1a6c] ;  /* 0x001a6c00011c7983 */ /* 0x002f220000300800 */
[----:B------:R-:W-:Y:S01]  /*50ab0*/  IADD3.X R29, R29, UR5, RZ, P5, !PT ;  /* 0x000000051d1d7c10 */ /* 0x000fe2000affe4ff */
[----:B------:R-:W-:Y:S04]  /*50ac0*/  STL [R1+0x1a94], R13 ;  /* 0x001a940d01007387 */ /* 0x000fe80000100800 */
[----:B------:R1:W-:Y:S01]  /*50ad0*/  STL [R1+0x1a84], R29 ;  /* 0x001a841d01007387 */ /* 0x0003e20000100800 */
[----:B------:R-:W-:Y:S03]  /*50ae0*/  STL [R1+0x1a8c], R12 ;  /* 0x001a8c0c01007387 */ /* 0x000fe60000100800 */
[----:B-1----:R-:W4:Y:S01]  /*50af0*/  LDL.LU R29, [R1+0x1a40] ;  /* 0x001a4000011d7983 */ /* 0x002f220000300800 */
[----:B------:R-:W-:-:S02]  /*50b00*/  IADD3 R16, P6, R16, UR8, RZ ;  /* 0x0000000810107c10 */ /* 0x000fc4000ffde0ff */
[----:B------:R-:W-:-:S03]  /*50b10*/  IADD3 R18, P5, R18, UR8, RZ ;  /* 0x0000000812127c10 */ /* 0x000fc6000ffbe0ff */
[----:B------:R-:W-:Y:S04]  /*50b20*/  STL [R1+0x1a60], R16 ;  /* 0x001a601001007387 */ /* 0x000fe80000100800 */
[----:B------:R1:W-:Y:S04]  /*50b30*/  STL [R1+0x1a58], R18 ;  /* 0x001a581201007387 */ /* 0x0003e80000100800 */
        /* <DEDUP_REMOVED lines=32> */
[----:B------:R1:W-:Y:S04]  /*50d40*/  STL [R1+0x1a6c], R28 ;  /* 0x001a6c1c01007387 */ /* 0x0003e80000100800 */
[----:B-1----:R-:W4:Y:S01]  /*50d50*/  LDL.LU R28, [R1+0x19e0] ;  /* 0x0019e000011c7983 */ /* 0x002f220000300800 */
[----:B------:R-:W-:-:S05]  /*50d60*/  IADD3 R29, P3, R29, UR8, RZ ;  /* 0x000000081d1d7c10 */ /* 0x000fca000ff7e0ff */
        /* <DEDUP_REMOVED lines=10> */
[----:B------:R1:W-:Y:S04]  /*50e10*/  STL [R1+0x1a38], R19 ;  /* 0x001a381301007387 */ /* 0x0003e80000100800 */
[----:B-1----:R-:W2:Y:S01]  /*50e20*/  LDL.LU R19, [R1+0x19d0] ;  /* 0x0019d00001137983 */ /* 0x002ea20000300800 */
[----:B---3--:R-:W-:-:S02]  /*50e30*/  IADD3 R11, P5, R11, UR8, RZ ;  /* 0x000000080b0b7c10 */ /* 0x008fc4000ffbe0ff */
[----:B------:R-:W-:Y:S01]  /*50e40*/  IADD3.X R24, R24, UR5, RZ, P1, !PT ;  /* 0x0000000518187c10 */ /* 0x000fe20008ffe4ff */
[----:B------:R-:W-:Y:S01]  /*50e50*/  STL [R1+0x1a5c], R8 ;  /* 0x001a5c0801007387 */ /* 0x000fe20000100800 */
[----:B------:R-:W-:-:S03]  /*50e60*/  IADD3 R25, P1, R25, UR8, RZ ;  /* 0x0000000819197c10 */ /* 0x000fc6000ff3e0ff */
        /* <DEDUP_REMOVED lines=26> */
[----:B------:R-:W-:Y:S02]  /*51010*/  STL [R1+0x1a00], R23 ;  /* 0x001a001701007387 */ /* 0x000fe40000100800 */
[----:B------:R-:W-:Y:S01]  /*51020*/  STL [R1+0x19f8], R15 ;  /* 0x0019f80f01007387 */ /* 0x000fe20000100800 */
[----:B----4-:R-:W-:-:S02]  /*51030*/  IADD3.X R3, R3, UR5, RZ, P4, !PT ;  /* 0x0000000503037c10 */ /* 0x010fc4000a7fe4ff */
[----:B------:R-:W-:Y:S01]  /*51040*/  IADD3.X R16, R16, UR5, RZ, P3, !PT ;  /* 0x0000000510107c10 */ /* 0x000fe20009ffe4ff */
[----:B------:R-:W-:Y:S02]  /*51050*/  IADD3 R12, P4, R12, UR8, RZ ;  /* 0x000000080c0c7c10 */ /* 0x000fe4000ff9e0ff */
[----:B------:R1:W-:Y:S01]  /*51060*/  STL [R1+0x1a14], R3 ;  /* 0x001a140301007387 */ /* 0x0003e20000100800 */
[----:B------:R-:W-:Y:S01]  /*51070*/  STL [R1+0x1a1c], R14 ;  /* 0x001a1c0e01007387 */ /* 0x000fe20000100800 */
[----:B------:R-:W-:Y:S02]  /*51080*/  IADD3 R28, P3, R28, UR8, RZ ;  /* 0x000000081c1c7c10 */ /* 0x000fe4000ff7e0ff */
[----:B-1----:R-:W4:Y:S01]  /*51090*/  LDL.LU R3, [R1+0x19c8] ;  /* 0x0019c80001037983 */ /* 0x002f220000300800 */
[----:B------:R-:W-:Y:S03]  /*510a0*/  STL [R1+0x19f0], R13 ;  /* 0x0019f00d01007387 */ /* 0x000fe60000100800 */
[----:B------:R1:W-:Y:S01]  /*510b0*/  STL [R1+0x19e0], R28 ;  /* 0x0019e01c01007387 */ /* 0x0003e20000100800 */
[----:B------:R-:W-:Y:S03]  /*510c0*/  STL [R1+0x19e8], R12 ;  /* 0x0019e80c01007387 */ /* 0x000fe60000100800 */
[----:B-1----:R-:W4:Y:S01]  /*510d0*/  LDL.LU R28, [R1+0x19ec] ;  /* 0x0019ec00011c7983 */ /* 0x002f220000300800 */
[----:B------:R-:W-:Y:S01]  /*510e0*/  IADD3.X R29, R29, UR5, RZ, P2, !PT ;  /* 0x000000051d1d7c10 */ /* 0x000fe200097fe4ff */
[----:B------:R-:W-:Y:S04]  /*510f0*/  STL [R1+0x1a0c], R16 ;  /* 0x001a0c1001007387 */ /* 0x000fe80000100800 */
        /* <DEDUP_REMOVED lines=36> */
[----:B------:R1:W-:Y:S04]  /*51340*/  STL [R1+0x19ec], R28 ;  /* 0x0019ec1c01007387 */ /* 0x0003e80000100800 */
[----:B-1----:R-:W4:Y:S01]  /*51350*/  LDL.LU R28, [R1+0x1960] ;  /* 0x00196000011c7983 */ /* 0x002f220000300800 */
[----:B------:R-:W-:-:S05]  /*51360*/  IADD3 R29, P1, R29, UR8, RZ ;  /* 0x000000081d1d7c10 */ /* 0x000fca000ff3e0ff */
[----:B------:R1:W-:Y:S04]  /*51370*/  STL [R1+0x19c0], R29 ;  /* 0x0019c01d01007387 */ /* 0x0003e80000100800 */
[----:B-1----:R-:W4:Y:S01]  /*51380*/  LDL.LU R29, [R1+0x1984] ;  /* 0x00198400011d7983 */ /* 0x002f220000300800 */
[----:B------:R-:W4:Y:S01]  /*51390*/  LDL.LU R17, [R1+0x1958] ;  /* 0x0019580001117983 */ /* 0x000f220000300800 */
[----:B------:R-:W-:Y:S01]  /*513a0*/  IADD3.X R18, R18, UR5, RZ, P4, !PT ;  /* 0x0000000512127c10 */ /* 0x000fe2000a7fe4ff */
[----:B------:R-:W-:Y:S01]  /*513b0*/  IADD3 R8, P4, R8, UR8, RZ ;  /* 0x0000000808087c10 */ /* 0x000fe2000ff9e0ff */
[----:B------:R-:W-:Y:S02]  /*513c0*/  IADD3.X R9, R9, UR5, RZ, P3, !PT ;  /* 0x0000000509097c10 */ /* 0x000fe40009ffe4ff */
        /* <DEDUP_REMOVED lines=28> */
[----:B------:R-:W-:Y:S01]  /*51590*/  STL [R1+0x1988], R22 ;  /* 0x0019881601007387 */ /* 0x000fe20000100800 */
[----:B------:R-:W-:-:S02]  /*515a0*/  IADD3.X R15, R15, UR5, RZ, P2, !PT ;  /* 0x000000050f0f7c10 */ /* 0x000fc400097fe4ff */
[----:B------:R-:W-:Y:S01]  /*515b0*/  IADD3.X R13, R13, UR5, RZ, P6, !PT ;  /* 0x000000050d0d7c10 */ /* 0x000fe2000b7fe4ff */
[----:B------:R-:W-:Y:S01]  /*515c0*/  IADD3 R14, P2, R14, UR8, RZ ;  /* 0x000000080e0e7c10 */ /* 0x000fe2000ff5e0ff */
        /* <DEDUP_REMOVED lines=14> */
[----:B-1----:R-:W3:Y:S01]  /*516b0*/  LDL.LU R3, [R1+0x1948] ;  /* 0x0019480001037983 */ /* 0x002ee20000300800 */
[----:B------:R-:W-:Y:S03]  /*516c0*/  STL [R1+0x1968], R16 ;  /* 0x0019681001007387 */ /* 0x000fe60000100800 */
[----:B------:R1:W-:Y:S04]  /*516d0*/  STL [R1+0x1960], R28 ;  /* 0x0019601c01007387 */ /* 0x0003e80000100800 */
[----:B-1----:R-:W3:Y:S01]  /*516e0*/  LDL.LU R28, [R1+0x196c] ;  /* 0x00196c00011c7983 */ /* 0x002ee20000300800 */
[----:B------:R-:W-:-:S05]  /*516f0*/  IADD3.X R29, R29, UR5, RZ, P4, !PT ;  /* 0x000000051d1d7c10 */ /* 0x000fca000a7fe4ff */
[----:B------:R1:W-:Y:S04]  /*51700*/  STL [R1+0x1984], R29 ;  /* 0x0019841d01007387 */ /* 0x0003e80000100800 */
[----:B-1----:R-:W3:Y:S01]  /*51710*/  LDL.LU R29, [R1+0x1940] ;  /* 0x00194000011d7983 */ /* 0x002ee20000300800 */
[----:B------:R-:W-:Y:S01]  /*51720*/  IADD3 R17, P4, R17, UR8, RZ ;  /* 0x0000000811117c10 */ /* 0x000fe2000ff9e0ff */
[----:B------:R-:W3:Y:S02]  /*51730*/  LDL.LU R8, [R1+0x1964] ;  /* 0x0019640001087983 */ /* 0x000ee40000300800 */
[----:B------:R-:W3:Y:S01]  /*51740*/  LDL.LU R9, [R1+0x1938] ;  /* 0x0019380001097983 */ /* 0x000ee20000300800 */
[----:B------:R-:W-:Y:S01]  /*51750*/  IADD3.X R18, R18, UR5, RZ, P3, !PT ;  /* 0x0000000512127c10 */ /* 0x000fe20009ffe4ff */
[----:B------:R1:W-:Y:S01]  /*51760*/  STL [R1+0x1958], R17 ;  /* 0x0019581101007387 */ /* 0x0003e20000100800 */
[----:B------:R-:W3:Y:S03]  /*51770*/  LDL.LU R10, [R1+0x195c] ;  /* 0x00195c00010a7983 */ /* 0x000ee60000300800 */
        /* <DEDUP_REMOVED lines=16> */
[----:B--2---:R-:W-:-:S05]  /*51880*/  IADD3 R19, P3, R19, UR8, RZ ;  /* 0x0000000813137c10 */ /* 0x004fca000ff7e0ff */
[----:B------:R2:W-:Y:S01]  /*51890*/  STL [R1+0x1950], R19 ;  /* 0x0019501301007387 */ /* 0x0005e20000100800 */
[----:B------:R-:W4:Y:S02]  /*518a0*/  LDL.LU R16, [R1+0x191c] ;  /* 0x00191c0001107983 */ /* 0x000f240000300800 */
[----:B-1----:R-:W4:Y:S02]  /*518b0*/  LDL.LU R17, [R1+0x18f0] ;  /* 0x0018f00001117983 */ /* 0x002f240000300800 */
[----:B0-----:R-:W4:Y:S01]  /*518c0*/  LDL.LU R18, [R1+0x1914] ;  /* 0x0019140001127983 */ /* 0x001f220000300800 */
[----:B--2---:R-:W2:Y:S01]  /*518d0*/  LDL.LU R19, [R1+0x18e8] ;  /* 0x0018e80001137983 */ /* 0x004ea20000300800 */
[----:B---3--:R-:W-:-:S05]  /*518e0*/  IADD3.X R2, R2, UR5, RZ, P2, !PT ;  /* 0x0000000502027c10 */ /* 0x008fca00097fe4ff */
[----:B------:R0:W-:Y:S04]  /*518f0*/  STL [R1+0x1974], R2 ;  /* 0x0019740201007387 */ /* 0x0001e80000100800 */
[----:B0-----:R-:W3:Y:S01]  /*51900*/  LDL.LU R2, [R1+0x190c] ;  /* 0x00190c0001027983 */ /* 0x001ee20000300800 */
[----:B------:R-:W-:-:S05]  /*51910*/  IADD3 R3, P2, R3, UR8, RZ ;  /* 0x0000000803037c10 */ /* 0x000fca000ff5e0ff */
[----:B------:R0:W-:Y:S01]  /*51920*/  STL [R1+0x1948], R3 ;  /* 0x0019480301007387 */ /* 0x0001e20000100800 */
[----:B------:R-:W-:-:S03]  /*51930*/  IADD3.X R28, R28, UR5, RZ, P6, !PT ;  /* 0x000000051c1c7c10 */ /* 0x000fc6000b7fe4ff */
[----:B0-----:R-:W3:Y:S04]  /*51940*/  LDL.LU R3, [R1+0x18e0] ;  /* 0x0018e00001037983 */ /* 0x001ee80000300800 */
[----:B------:R0:W-:Y:S04]  /*51950*/  STL [R1+0x196c], R28 ;  /* 0x00196c1c01007387 */ /* 0x0001e80000100800 */
[----:B0-----:R-:W3:Y:S01]  /*51960*/  LDL.LU R28, [R1+0x1904] ;  /* 0x00190400011c7983 */ /* 0x001ee20000300800 */
[----:B------:R-:W-:-:S05]  /*51970*/  IADD3 R29, P6, R29, UR8, RZ ;  /* 0x000000081d1d7c10 */ /* 0x000fca000ffde0ff */
[----:B------:R0:W-:Y:S04]  /*51980*/  STL [R1+0x1940], R29 ;  /* 0x0019401d01007387 */ /* 0x0001e80000100800 */
[----:B0-----:R-:W3:Y:S01]  /*51990*/  LDL.LU R29, [R1+0x18d8] ;  /* 0x0018d800011d7983 */ /* 0x001ee20000300800 */
        /* <DEDUP_REMOVED lines=18> */
[----:B------:R-:W-:-:S02]  /*51ac0*/  IADD3 R21, P6, R21, UR8, RZ ;  /* 0x0000000815157c10 */ /* 0x000fc4000ffde0ff */
[----:B------:R-:W-:Y:S01]  /*51ad0*/  IADD3.X R22, R22, UR5, RZ, P5, !PT ;  /* 0x0000000516167c10 */ /* 0x000fe2000affe4ff */
[----:B------:R-:W-:Y:S01]  /*51ae0*/  STL [R1+0x1920], R27 ;  /* 0x0019201b01007387 */ /* 0x000fe20000100800 */
[----:B------:R-:W-:Y:S01]  /*51af0*/  IADD3 R23, P5, R23, UR8, RZ ;  /* 0x0000000817177c10 */ /* 0x000fe2000ffbe0ff */
[----:B------:R-:W-:Y:S01]  /*51b00*/  STL [R1+0x1944], R4 ;  /* 0x0019440401007387 */ /* 0x000fe20000100800 */
[----:B------:R-:W-:Y:S02]  /*51b10*/  STL [R1+0x1918], R5 ;  /* 0x0019180501007387 */ /* 0x000fe40000100800 */
[----:B------:R-:W-:Y:S01]  /*51b20*/  STL [R1+0x193c], R20 ;  /* 0x00193c1401007387 */ /* 0x000fe20000100800 */
[----:B------:R-:W-:Y:S01]  /*51b30*/  IADD3.X R15, R15, UR5, RZ, P1, !PT ;  /* 0x000000050f0f7c10 */ /* 0x000fe20008ffe4ff */
[----:B------:R-:W-:Y:S01]  /*51b40*/  STL [R1+0x1910], R21 ;  /* 0x0019101501007387 */ /* 0x000fe20000100800 */
[----:B------:R-:W-:Y:S01]  /*51b50*/  IADD3 R14, P1, R14, UR8, RZ ;  /* 0x000000080e0e7c10 */ /* 0x000fe2000ff3e0ff */
[----:B------:R0:W-:Y:S02]  /*51b60*/  STL [R1+0x1908], R23 ;  /* 0x0019081701007387 */ /* 0x0001e40000100800 */
[----:B------:R-:W-:Y:S01]  /*51b70*/  STL [R1+0x1934], R22 ;  /* 0x0019341601007387 */ /* 0x000fe20000100800 */
[----:B------:R-:W-:Y:S01]  /*51b80*/  IADD3.X R13, R13, UR5, RZ, P4, !PT ;  /* 0x000000050d0d7c10 */ /* 0x000fe2000a7fe4ff */
[----:B------:R-:W-:Y:S01]  /*51b90*/  IADD3 R12, P4, R12, UR8, RZ ;  /* 0x000000080c0c7c10 */ /* 0x000fe2000ff9e0ff */
[----:B0-----:R-:W3:Y:S01]  /*51ba0*/  LDL.LU R23, [R1+0x18fc] ;  /* 0x0018fc0001177983 */ /* 0x001ee20000300800 */
[----:B------:R-:W-:Y:S02]  /*51bb0*/  STL [R1+0x192c], R15 ;  /* 0x00192c0f01007387 */ /* 0x000fe40000100800 */
[----:B------:R-:W-:Y:S01]  /*51bc0*/  STL [R1+0x1900], R14 ;  /* 0x0019000e01007387 */ /* 0x000fe20000100800 */
[----:B----4-:R-:W-:Y:S01]  /*51bd0*/  IADD3.X R16, R16, UR5, RZ, P3, !PT ;  /* 0x0000000510107c10 */ /* 0x010fe20009ffe4ff */
[----:B------:R-:W-:Y:S01]  /*51be0*/  IADD3 R17, P3, R17, UR8, RZ ;  /* 0x0000000811117c10 */ /* 0x000fe2000ff7e0ff */
[----:B------:R-:W-:-:S03]  /*51bf0*/  IADD3.X R18, R18, UR5, RZ, P2, !PT ;  /* 0x0000000512127c10 */ /* 0x000fc600097fe4ff */
[----:B------:R0:W-:Y:S01]  /*51c00*/  STL [R1+0x191c], R16 ;  /* 0x00191c1001007387 */ /* 0x0001e20000100800 */
[----:B------:R-:W-:Y:S01]  /*51c10*/  STL [R1+0x1924], R13 ;  /* 0x0019240d01007387 */ /* 0x000fe20000100800 */
[----:B--2---:R-:W-:Y:S02]  /*51c20*/  IADD3 R19, P2, R19, UR8, RZ ;  /* 0x0000000813137c10 */ /* 0x004fe4000ff5e0ff */
[----:B0-----:R-:W2:Y:S01]  /*51c30*/  LDL.LU R16, [R1+0x18d0] ;  /* 0x0018d00001107983 */ /* 0x001ea20000300800 */
[----:B------:R-:W-:Y:S02]  /*51c40*/  STL [R1+0x18f8], R12 ;  /* 0x0018f80c01007387 */ /* 0x000fe40000100800 */
[----:B------:R0:W-:Y:S02]  /*51c50*/  STL [R1+0x18f0], R17 ;  /* 0x0018f01101007387 */ /* 0x0001e40000100800 */
[----:B0-----:R-:W4:Y:S01]  /*51c60*/  LDL.LU R17, [R1+0x18f4] ;  /* 0x0018f40001117983 */ /* 0x001f220000300800 */
[----:B------:R0:W-:Y:S01]  /*51c70*/  STL [R1+0x1914], R18 ;  /* 0x0019141201007387 */ /* 0x0001e20000100800 */
[----:B---3--:R-:W-:-:S02]  /*51c80*/  IADD3.X R2, R2, UR5, RZ, P6, !PT ;  /* 0x0000000502027c10 */ /* 0x008fc4000b7fe4ff */
[----:B0-----:R-:W3:Y:S01]  /*51c90*/  LDL.LU R18, [R1+0x18c8] ;  /* 0x0018c80001127983 */ /* 0x001ee20000300800 */
[----:B------:R0:W-:Y:S03]  /*51ca0*/  STL [R1+0x18e8], R19 ;  /* 0x0018e81301007387 */ /* 0x0001e60000100800 */
[----:B0-----:R-:W3:Y:S01]  /*51cb0*/  LDL.LU R19, [R1+0x18ec] ;  /* 0x0018ec0001137983 */ /* 0x001ee20000300800 */
[----:B------:R-:W-:Y:S01]  /*51cc0*/  STL [R1+0x190c], R2 ;  /* 0x00190c0201007387 */ /* 0x000fe20000100800 */
[----:B------:R-:W-:-:S05]  /*51cd0*/  IADD3 R3, P6, R3, UR8, RZ ;  /* 0x0000000803037c10 */ /* 0x000fca000ffde0ff */
[----:B------:R0:W-:Y:S01]  /*51ce0*/  STL [R1+0x18e0], R3 ;  /* 0x0018e00301007387 */ /* 0x0001e20000100800 */
[----:B------:R-:W3:Y:S02]  /*51cf0*/  LDL.LU R4, [R1+0x18c0] ;  /* 0x0018c00001047983 */ /* 0x000ee40000300800 */
[----:B------:R-:W3:Y:S01]  /*51d00*/  LDL.LU R5, [R1+0x18e4] ;  /* 0x0018e40001057983 */ /* 0x000ee20000300800 */
[----:B------:R-:W-:-:S05]  /*51d10*/  IADD3.X R28, R28, UR5, RZ, P5, !PT ;  /* 0x000000051c1c7c10 */ /* 0x000fca000affe4ff */
[----:B------:R1:W-:Y:S01]  /*51d20*/  STL [R1+0x1904], R28 ;  /* 0x0019041c01007387 */ /* 0x0003e20000100800 */
[----:B------:R-:W3:Y:S01]  /*51d30*/  LDL.LU R15, [R1+0x18b8] ;  /* 0x0018b800010f7983 */ /* 0x000ee20000300800 */
[----:B------:R-:W-:-:S05]  /*51d40*/  IADD3 R29, P5, R29, UR8, RZ ;  /* 0x000000081d1d7c10 */ /* 0x000fca000ffbe0ff */
[----:B------:R1:W-:Y:S01]  /*51d50*/  STL [R1+0x18d8], R29 ;  /* 0x0018d81d01007387 */ /* 0x0003e20000100800 */
[----:B------:R-:W3:Y:S02]  /*51d60*/  LDL.LU R14, [R1+0x18dc] ;  /* 0x0018dc00010e7983 */ /* 0x000ee40000300800 */
[----:B------:R-:W3:Y:S02]  /*51d70*/  LDL.LU R13, [R1+0x18b0] ;  /* 0x0018b000010d7983 */ /* 0x000ee40000300800 */
[----:B------:R-:W3:Y:S01]  /*51d80*/  LDL.LU R12, [R1+0x18d4] ;  /* 0x0018d400010c7983 */ /* 0x000ee20000300800 */
[----:B0-----:R-:W3:Y:S01]  /*51d90*/  LDL.LU R3, [R1+0x18a8] ;  /* 0x0018a80001037983 */ /* 0x001ee20000300800 */
[----:B------:R-:W3:Y:S02]  /*51da0*/  LDL.LU R2, [R1+0x18cc] ;  /* 0x0018cc0001027983 */ /* 0x000ee40000300800 */
[----:B-1----:R-:W3:Y:S01]  /*51db0*/  LDL.LU R28, [R1+0x18a0] ;  /* 0x0018a000011c7983 */ /* 0x002ee20000300800 */
        /* <DEDUP_REMOVED lines=9> */
[----:B------:R-:W-:-:S05]  /*51e50*/  IADD3.X R23, R23, UR5, RZ, P1, !PT ;  /* 0x0000000517177c10 */ /* 0x000fca0008ffe4ff */
[----:B------:R0:W-:Y:S01]  /*51e60*/  STL [R1+0x18fc], R23 ;  /* 0x0018fc1701007387 */ /* 0x0001e20000100800 */
[----:B------:R-:W3:Y:S02]  /*51e70*/  LDL.LU R20, [R1+0x189c] ;  /* 0x00189c0001147983 */ /* 0x000ee40000300800 */
[----:B------:R-:W3:Y:S02]  /*51e80*/  LDL.LU R21, [R1+0x1894] ;  /* 0x0018940001157983 */ /* 0x000ee40000300800 */
[----:B------:R-:W3:Y:S01]  /*51e90*/  LDL.LU R22, [R1+0x1868] ;  /* 0x0018680001167983 */ /* 0x000ee20000300800 */
[----:B0-----:R-:W3:Y:S01]  /*51ea0*/  LDL.LU R23, [R1+0x188c] ;  /* 0x00188c0001177983 */ /* 0x001ee20000300800 */
[----:B--2---:R-:W-:-:S05]  /*51eb0*/  IADD3 R16, P1, R16, UR8, RZ ;  /* 0x0000000810107c10 */ /* 0x004fca000ff3e0ff */
[----:B------:R0:W-:Y:S01]  /*51ec0*/  STL [R1+0x18d0], R16 ;  /* 0x0018d01001007387 */ /* 0x0001e20000100800 */
[----:B----4-:R-:W-:-:S03]  /*51ed0*/  IADD3.X R17, R17, UR5, RZ, P4, !PT ;  /* 0x0000000511117c10 */ /* 0x010fc6000a7fe4ff */
[----:B0-----:R-:W2:Y:S02]  /*51ee0*/  LDL.LU R16, [R1+0x1884] ;  /* 0x0018840001107983 */ /* 0x001ea40000300800 */
[----:B------:R0:W-:Y:S01]  /*51ef0*/  STL [R1+0x18f4], R17 ;  /* 0x0018f41101007387 */ /* 0x0001e20000100800 */
[----:B---3--:R-:W-:Y:S01]  /*51f00*/  IADD3 R18, P4, R18, UR8, RZ ;  /* 0x0000000812127c10 */ /* 0x008fe2000ff9e0ff */
[----:B0-----:R-:W3:Y:S04]  /*51f10*/  LDL.LU R17, [R1+0x187c] ;  /* 0x00187c0001117983 */ /* 0x001ee80000300800 */
[----:B------:R0:W-:Y:S01]  /*51f20*/  STL [R1+0x18c8], R18 ;  /* 0x0018c81201007387 */ /* 0x0001e20000100800 */
[----:B------:R-:W-:-:S03]  /*51f30*/  IADD3.X R19, R19, UR5, RZ, P3, !PT ;  /* 0x0000000513137c10 */ /* 0x000fc60009ffe4ff */
[----:B0-----:R-:W4:Y:S02]  /*51f40*/  LDL.LU R18, [R1+0x1874] ;  /* 0x0018740001127983 */ /* 0x001f240000300800 */
[----:B------:R0:W-:Y:S02]  /*51f50*/  STL [R1+0x18ec], R19 ;  /* 0x0018ec1301007387 */ /* 0x0001e40000100800 */
[----:B0-----:R-:W2:Y:S01]  /*51f60*/  LDL.LU R19, [R1+0x186c] ;  /* 0x00186c0001137983 */ /* 0x001ea20000300800 */
[----:B------:R-:W-:Y:S02]  /*51f70*/  IADD3 R4, P3, R4, UR8, RZ ;  /* 0x0000000804047c10 */ /* 0x000fe4000ff7e0ff */
[----:B------:R-:W-:-:S03]  /*51f80*/  IADD3.X R5, R5, UR5, RZ, P2, !PT ;  /* 0x0000000505057c10 */ /* 0x000fc600097fe4ff */
[----:B------:R0:W-:Y:S01]  /*51f90*/  STL [R1+0x18c0], R4 ;  /* 0x0018c00401007387 */ /* 0x0001e20000100800 */
[----:B------:R-:W-:-:S03]  /*51fa0*/  IADD3 R15, P2, R15, UR8, RZ ;  /* 0x000000080f0f7c10 */ /* 0x000fc6000ff5e0ff */
[----:B0-----:R-:W2:Y:S01]  /*51fb0*/  LDL.LU R4, [R1+0x20a0] ;  /* 0x0020a00001047983 */ /* 0x001ea20000300800 */
[----:B------:R0:W-:Y:S03]  /*51fc0*/  STL [R1+0x18e4], R5 ;  /* 0x0018e40501007387 */ /* 0x0001e60000100800 */
[----:B0-----:R-:W2:Y:S01]  /*51fd0*/  LDL.LU R5, [R1+0x209c] ;  /* 0x00209c0001057983 */ /* 0x001ea20000300800 */
[----:B------:R0:W-:Y:S01]  /*51fe0*/  STL [R1+0x18b8], R15 ;  /* 0x0018b80f01007387 */ /* 0x0001e20000100800 */
[----:B------:R-:W-:Y:S01]  /*51ff0*/  IADD3.X R14, R14, UR5, RZ, P6, !PT ;  /* 0x000000050e0e7c10 */ /* 0x000fe2000b7fe4ff */
[----:B------:R-:W-:Y:S01]  /*52000*/  IADD3 R13, P6, R13, UR8, RZ ;  /* 0x000000080d0d7c10 */ /* 0x000fe2000ffde0ff */
[----:B------:R-:W-:Y:S01]  /*52010*/  IADD3.X R12, R12, UR5, RZ, P5, !PT ;  /* 0x000000050c0c7c10 */ /* 0x000fe2000affe4ff */
[----:B------:R-:W-:Y:S01]  /*52020*/  IADD3 R3, P5, R3, UR8, RZ ;  /* 0x0000000803037c10 */ /* 0x000fe2000ffbe0ff */
[----:B0-----:R0:W5:Y:S01]  /*52030*/  LDL.LU R15, [R1+0x2098] ;  /* 0x00209800010f7983 */ /* 0x0011620000300800 */
[----:B------:R1:W-:Y:S01]  /*52040*/  STL [R1+0x18dc], R14 ;  /* 0x0018dc0e01007387 */ /* 0x0003e20000100800 */
[----:B------:R-:W-:Y:S01]  /*52050*/  IADD3.X R2, R2, UR5, RZ, P1, !PT ;  /* 0x0000000502027c10 */ /* 0x000fe20008ffe4ff */
[----:B------:R-:W-:Y:S01]  /*52060*/  IADD3 R28, P1, R28, UR8, RZ ;  /* 0x000000081c1c7c10 */ /* 0x000fe2000ff3e0ff */
[----:B------:R-:W-:Y:S01]  /*52070*/  IADD3.X R29, R29, UR5, RZ, P4, !PT ;  /* 0x000000051d1d7c10 */ /* 0x000fe2000a7fe4ff */
[----:B-1----:R0:W5:Y:S01]  /*52080*/  LDL.LU R14, [R1+0x2094] ;  /* 0x00209400010e7983 */ /* 0x0021620000300800 */
[----:B------:R1:W-:Y:S03]  /*52090*/  STL [R1+0x18b0], R13 ;  /* 0x0018b00d01007387 */ /* 0x0003e60000100800 */
[----:B-1----:R0:W5:Y:S01]  /*520a0*/  LDL.LU R13, [R1+0x2090] ;  /* 0x00209000010d7983 */ /* 0x0021620000300800 */
[----:B------:R1:W-:Y:S03]  /*520b0*/  STL [R1+0x18d4], R12 ;  /* 0x0018d40c01007387 */ /* 0x0003e60000100800 */
[----:B-1----:R0:W5:Y:S01]  /*520c0*/  LDL.LU R12, [R1+0x208c] ;  /* 0x00208c00010c7983 */ /* 0x0021620000300800 */
[----:B------:R1:W-:Y:S03]  /*520d0*/  STL [R1+0x18a8], R3 ;  /* 0x0018a80301007387 */ /* 0x0003e60000100800 */
[----:B-1----:R-:W2:Y:S01]  /*520e0*/  LDL.LU R3, [R1+0x2088] ;  /* 0x0020880001037983 */ /* 0x002ea20000300800 */
[----:B------:R1:W-:Y:S03]  /*520f0*/  STL [R1+0x18cc], R2 ;  /* 0x0018cc0201007387 */ /* 0x0003e60000100800 */
[----:B-1----:R-:W2:Y:S01]  /*52100*/  LDL.LU R2, [R1+0x2084] ;  /* 0x0020840001027983 */ /* 0x002ea20000300800 */
[----:B------:R1:W-:Y:S03]  /*52110*/  STL [R1+0x18a0], R28 ;  /* 0x0018a01c01007387 */ /* 0x0003e60000100800 */
[----:B-1----:R-:W2:Y:S01]  /*52120*/  LDL.LU R28, [R1+0x2080] ;  /* 0x00208000011c7983 */ /* 0x002ea20000300800 */
[----:B------:R1:W-:Y:S03]  /*52130*/  STL [R1+0x18c4], R29 ;  /* 0x0018c41d01007387 */ /* 0x0003e60000100800 */
[----:B-1----:R-:W3:Y:S01]  /*52140*/  LDL.LU R29, [R1+0x207c] ;  /* 0x00207c00011d7983 */ /* 0x002ee20000300800 */
[----:B------:R-:W-:-:S02]  /*52150*/  IADD3 R8, P4, R8, UR8, RZ ;  /* 0x0000000808087c10 */ /* 0x000fc4000ff9e0ff */
[----:B------:R-:W-:Y:S01]  /*52160*/  IADD3.X R9, R9, UR5, RZ, P3, !PT ;  /* 0x0000000509097c10 */ /* 0x000fe20009ffe4ff */
[----:B------:R-:W-:Y:S01]  /*52170*/  IADD3 R10, P3, R10, UR8, RZ ;  /* 0x000000080a0a7c10 */ /* 0x000fe2000ff7e0ff */
[----:B------:R-:W-:Y:S01]  /*52180*/  IADD3.X R11, R11, UR5, RZ, P2, !PT ;  /* 0x000000050b0b7c10 */ /* 0x000fe200097fe4ff */
[----:B------:R-:W-:Y:S01]  /*52190*/  IADD3 R24, P2, R24, UR8, RZ ;  /* 0x0000000818187c10 */ /* 0x000fe2000ff5e0ff */
[----:B------:R-:W-:Y:S01]  /*521a0*/  STL [R1+0x1898], R8 ;  /* 0x0018980801007387 */ /* 0x000fe20000100800 */
[----:B------:R-:W-:Y:S02]  /*521b0*/  STL [R1+0x18bc], R9 ;  /* 0x0018bc0901007387 */ /* 0x000fe40000100800 */
[----:B------:R-:W-:Y:S01]  /*521c0*/  STL [R1+0x1890], R10 ;  /* 0x0018900a01007387 */ /* 0x000fe20000100800 */
[----:B------:R-:W-:Y:S02]  /*521d0*/  IADD3.X R26, R26, UR5, RZ, P5, !PT ;  /* 0x000000051a1a7c10 */ /* 0x000fe4000affe4ff */
[----:B------:R-:W-:Y:S01]  /*521e0*/  IADD3.X R20, R20, UR5, RZ, P1, !PT ;  /* 0x0000000514147c10 */ /* 0x000fe20008ffe4ff */
[----:B------:R-:W-:Y:S01]  /*521f0*/  IADD3 R27, P5, R27, UR8, RZ ;  /* 0x000000081b1b7c10 */ /* 0x000fe2000ffbe0ff */
[----:B--2---:R-:W-:-:S02]  /*52200*/  IADD3 R28, P1, R28, UR8, RZ ;  /* 0x000000081c1c7c10 */ /* 0x004fc4000ff3e0ff */
[----:B---3--:R-:W-:Y:S01]  /*52210*/  IADD3.X R29, R29, UR5, RZ, P6, !PT ;  /* 0x000000051d1d7c10 */ /* 0x008fe2000b7fe4ff */
[----:B------:R-:W-:-:S04]  /*52220*/  IADD3 R25, P6, R25, UR8, RZ ;  /* 0x0000000819197c10 */ /* 0x000fc8000ffde0ff */
[----:B------:R1:W-:Y:S01]  /*52230*/  STL [R1+0x18ac], R29 ;  /* 0x0018ac1d01007387 */ /* 0x0003e20000100800 */
[----:B------:R-:W-:Y:S03]  /*52240*/  STL [R1+0x18b4], R11 ;  /* 0x0018b40b01007387 */ /* 0x000fe60000100800 */
[----:B-1----:R-:W2:Y:S01]  /*52250*/  LDL.LU R29, [R1+0x2078] ;  /* 0x00207800011d7983 */ /* 0x002ea20000300800 */
[----:B------:R-:W-:Y:S02]  /*52260*/  STL [R1+0x1888], R24 ;  /* 0x0018881801007387 */ /* 0x000fe40000100800 */
[----:B------:R-:W-:Y:S02]  /*52270*/  STL [R1+0x1880], R25 ;  /* 0x0018801901007387 */ /* 0x000fe40000100800 */
[----:B------:R-:W-:Y:S01]  /*52280*/  STL [R1+0x18a4], R26 ;  /* 0x0018a41a01007387 */ /* 0x000fe20000100800 */
[----:B------:R1:W-:Y:S01]  /*52290*/  STL [R1+0x1870], R28 ;  /* 0x0018701c01007387 */ /* 0x0003e20000100800 */
[----:B------:R-:W-:Y:S03]  /*522a0*/  STL [R1+0x1878], R27 ;  /* 0x0018781b01007387 */ /* 0x000fe60000100800 */
[----:B-1----:R-:W3:Y:S01]  /*522b0*/  LDL.LU R28, [R1+0x2074] ;  /* 0x00207400011c7983 */ /* 0x002ee20000300800 */
[----:B------:R-:W-:-:S02]  /*522c0*/  IADD3.X R21, R21, UR5, RZ, P4, !PT ;  /* 0x0000000515157c10 */ /* 0x000fc4000a7fe4ff */
[----:B------:R-:W-:Y:S01]  /*522d0*/  IADD3.X R23, R23, UR5, RZ, P3, !PT ;  /* 0x0000000517177c10 */ /* 0x000fe20009ffe4ff */
[----:B------:R-:W-:Y:S01]  /*522e0*/  IADD3 R22, P4, R22, UR8, RZ ;  /* 0x0000000816167c10 */ /* 0x000fe2000ff9e0ff */
[----:B------:R-:W-:Y:S01]  /*522f0*/  STL [R1+0x189c], R20 ;  /* 0x00189c1401007387 */ /* 0x000fe20000100800 */
[----:B------:R-:W-:Y:S01]  /*52300*/  IADD3.X R16, R16, UR5, RZ, P2, !PT ;  /* 0x0000000510107c10 */ /* 0x000fe200097fe4ff */
[----:B------:R-:W-:Y:S01]  /*52310*/  STL [R1+0x1894], R21 ;  /* 0x0018941501007387 */ /* 0x000fe20000100800 */
[----:B------:R-:W-:Y:S01]  /*52320*/  IADD3.X R17, R17, UR5, RZ, P6, !PT ;  /* 0x0000000511117c10 */ /* 0x000fe2000b7fe4ff */
[----:B------:R-:W-:Y:S01]  /*52330*/  IADD3 R3, P6, R3, UR8, RZ ;  /* 0x0000000803037c10 */ /* 0x000fe2000ffde0ff */
[----:B--2---:R-:W-:-:S05]  /*52340*/  IADD3 R29, P3, R29, UR8, RZ ;  /* 0x000000081d1d7c10 */ /* 0x004fca000ff7e0ff */
[----:B------:R1:W-:Y:S01]  /*52350*/  STL [R1+0x1860], R29 ;  /* 0x0018601d01007387 */ /* 0x0003e20000100800 */
[----:B------:R-:W-:Y:S01]  /*52360*/  STL [R1+0x1868], R22 ;  /* 0x0018681601007387 */ /* 0x000fe20000100800 */
[----:B---3--:R-:W-:Y:S02]  /*52370*/  IADD3 R28, P2, R28, UR8, RZ ;  /* 0x000000081c1c7c10 */ /* 0x008fe4000ff5e0ff */
[----:B-1----:R-:W2:Y:S01]  /*52380*/  LDL.LU R29, [R1+0x2070] ;  /* 0x00207000011d7983 */ /* 0x002ea20000300800 */
[----:B------:R-:W-:Y:S03]  /*52390*/  STL [R1+0x188c], R23 ;  /* 0x00188c1701007387 */ /* 0x000fe60000100800 */
[----:B------:R1:W-:Y:S04]  /*523a0*/  STL [R1+0x1858], R28 ;  /* 0x0018581c01007387 */ /* 0x0003e80000100800 */
[----:B-1----:R-:W3:Y:S01]  /*523b0*/  LDL.LU R28, [R1+0x206c] ;  /* 0x00206c00011c7983 */ /* 0x002ee20000300800 */
[----:B------:R-:W-:Y:S02]  /*523c0*/  STL [R1+0x1884], R16 ;  /* 0x0018841001007387 */ /* 0x000fe40000100800 */
[----:B------:R1:W-:Y:S02]  /*523d0*/  STL [R1+0x1850], R3 ;  /* 0x0018500301007387 */ /* 0x0003e40000100800 */
[----:B-1----:R-:W3:Y:S01]  /*523e0*/  LDL.LU R3, [R1+0x2068] ;  /* 0x0020680001037983 */ /* 0x002ee20000300800 */
[----:B----4-:R-:W-:-:S02]  /*523f0*/  IADD3.X R18, R18, UR5, RZ, P5, !PT ;  /* 0x0000000512127c10 */ /* 0x010fc4000affe4ff */
[----:B------:R-:W-:Y:S01]  /*52400*/  IADD3.X R19, R19, UR5, RZ, P1, !PT ;  /* 0x0000000513137c10 */ /* 0x000fe20008ffe4ff */
[----:B------:R-:W-:Y:S01]  /*52410*/  STL [R1+0x187c], R17 ;  /* 0x00187c1101007387 */ /* 0x000fe20000100800 */
[----:B------:R-:W-:Y:S02]  /*52420*/  IADD3.X R2, R2, UR5, RZ, P6, !PT ;  /* 0x0000000502027c10 */ /* 0x000fe4000b7fe4ff */
[----:B------:R-:W-:-:S04]  /*52430*/  LOP3.LUT R5, R5, R4, RZ, 0x3c, !PT ;  /* 0x0000000405057212 */ /* 0x000fc800078e3cff */
[----:B------:R-:W-:-:S04]  /*52440*/  LOP3.LUT R4, R5, R4, RZ, 0x3c, !PT ;  /* 0x0000000405047212 */ /* 0x000fc800078e3cff */
[----:B------:R-:W-:Y:S02]  /*52450*/  LOP3.LUT R5, R5, R4, RZ, 0x3c, !PT ;  /* 0x0000000405057212 */ /* 0x000fe400078e3cff */
[----:B--2---:R-:W-:-:S05]  /*52460*/  IADD3.X R29, R29, UR5, RZ, P4, !PT ;  /* 0x000000051d1d7c10 */ /* 0x004fca000a7fe4ff */
[----:B------:R1:W-:Y:S01]  /*52470*/  STL [R1+0x1864], R29 ;  /* 0x0018641d01007387 */ /* 0x0003e20000100800 */
[----:B------:R-:W-:Y:S01]  /*52480*/  STL [R1+0x1874], R18 ;  /* 0x0018741201007387 */ /* 0x000fe20000100800 */
[----:B---3--:R-:W-:Y:S02]  /*52490*/  IADD3.X R28, R28, UR5, RZ, P3, !PT ;  /* 0x000000051c1c7c10 */ /* 0x008fe40009ffe4ff */
[----:B-1----:R0:W5:Y:S01]  /*524a0*/  LDL.LU R29, [R1+0x2064] ;  /* 0x00206400011d7983 */ /* 0x0021620000300800 */
[----:B------:R-:W-:Y:S03]  /*524b0*/  STL [R1+0x186c], R19 ;  /* 0x00186c1301007387 */ /* 0x000fe60000100800 */
[----:B------:R1:W-:Y:S01]  /*524c0*/  STL [R1+0x185c], R28 ;  /* 0x00185c1c01007387 */ /* 0x0003e20000100800 */
[----:B------:R-:W-:-:S03]  /*524d0*/  IADD3.X R3, R3, UR5, RZ, P2, !PT ;  /* 0x0000000503037c10 */ /* 0x000fc600097fe4ff */
[----:B-1----:R0:W5:Y:S02]  /*524e0*/  LDL.LU R28, [R1+0x2060] ;  /* 0x00206000011c7983 */ /* 0x0021640000300800 */
[----:B------:R1:W-:Y:S02]  /*524f0*/  STL [R1+0x1854], R3 ;  /* 0x0018540301007387 */ /* 0x0003e40000100800 */
[----:B-1----:R0:W5:Y:S01]  /*52500*/  LDL.LU R3, [R1+0x205c] ;  /* 0x00205c0001037983 */ /* 0x0021620000300800 */
[----:B------:R1:W-:Y:S02]  /*52510*/  STL [R1+0x184c], R2 ;  /* 0x00184c0201007387 */ /* 0x0003e40000100800 */
[----:B------:R0:W-:Y:S01]  /*52520*/  STL.64 [R1+0x228], R4 ;  /* 0x0002280401007387 */ /* 0x0001e20000100a00 */
[----:B-1----:R-:W1:Y:S02]  /*52530*/  S2R R2, SR_TID.X ;  /* 0x0000000000027919 */ /* 0x002e640000002100 */
[----:B-1----:R-:W-:-:S05]  /*52540*/  LOP3.LUT R2, R2, 0x3f, RZ, 0xc0, !PT ;  /* 0x0000003f02027812 */ /* 0x002fca00078ec0ff */
[----:B------:R-:W-:Y:S01]  /*52550*/  IMAD.SHL.U32 R2, R2, 0x2, RZ ;  /* 0x0000000202027824 */ /* 0x000fe200078e00ff */
[----:B0-----:R-:W-:Y:S01]  /*52560*/  @!P0 CALL.REL.NOINC `(.L_x_1) ;  /* 0x0000001000008944 */ /* 0x001fe20003c00000 */
[----:B------:R-:W-:Y:S05]  /*52570*/  BRA `(.L_x_2) ;  /* 0xfffcd7b000007947 */ /* 0x000fea000383ffff */
.L_x_1:
[----:B------:R-:W-:-:S04]  /*52580*/  NOP ;  /* 0x0000000000007918 */ /* 0x000fc80000000000 */
[----:B------:R-:W2:Y:S04]  /*52590*/  LDL.LU R2, [R1+0xc64] ;  /* 0x000c640001027983 */ /* 0x000ea80000300800 */
[----:B--2---:R0:W-:Y:S04]  /*525a0*/  STL [R1+0x289c], R2 ;  /* 0x00289c0201007387 */ /* 0x0041e80000100800 */
[----:B0-----:R-:W2:Y:S04]  /*525b0*/  LDL.LU R2, [R1+0xc6c] ;  /* 0x000c6c0001027983 */ /* 0x001ea80000300800 */
        /* <DEDUP_REMOVED lines=33> */
[----:B------:R-:W2:Y:S01]  /*527d0*/  LDL.LU R0, [R1+0xc60] ;  /* 0x000c600001007983 */ /* 0x000ea20000300800 */
[----:B0----5:R-:W-:-:S03]  /*527e0*/  IMAD.MOV.U32 R2, RZ, RZ, R7 ;  /* 0x000000ffff027224 */ /* 0x021fc600078e0007 */
        /* <DEDUP_REMOVED lines=33> */
[----:B------:R-:W2:Y:S04]  /*52a00*/  LDL.LU R5, [R1+0xc74] ;  /* 0x000c740001057983 */ /* 0x000ea80000300800 */
[----:B------:R-:W2:Y:S04]  /*52a10*/  LDL.LU R4, [R1+0xc70] ;  /* 0x000c700001047983 */ /* 0x000ea80000300800 */
[----:B------:R-:W3:Y:S04]  /*52a20*/  LDL.LU R8, [R1+0xc84] ;  /* 0x000c840001087983 */ /* 0x000ee80000300800 */
[----:B------:R-:W3:Y:S04]  /*52a30*/  LDL.LU R9, [R1+0xc80] ;  /* 0x000c800001097983 */ /* 0x000ee80000300800 */
[----:B------:R-:W4:Y:S04]  /*52a40*/  LDL.LU R10, [R1+0xe1c] ;  /* 0x000e1c00010a7983 */ /* 0x000f280000300800 */
[----:B------:R-:W4:Y:S01]  /*52a50*/  LDL.LU R11, [R1+0xe18] ;  /* 0x000e1800010b7983 */ /* 0x000f220000300800 */
[----:B0-----:R-:W-:-:S03]  /*52a60*/  IMAD.MOV.U32 R0, RZ, RZ, R6 ;  /* 0x000000ffff007224 */ /* 0x001fc600078e0006 */
[----:B------:R-:W2:Y:S04]  /*52a70*/  LDL.LU R24, [R1+0xe2c] ;  /* 0x000e2c0001187983 */ /* 0x000ea80000300800 */
        /* <DEDUP_REMOVED lines=13> */
[----:B------:R0:W-:Y:S01]  /*52b50*/  STL [R1+0x20a4], R15 ;  /* 0x0020a40f01007387 */ /* 0x0001e20000100800 */
[----:B------:R-:W-:-:S03]  /*52b60*/  F2FP.PACK_AB R2, R0, R2 ;  /* 0x000000020002723e */ /* 0x000fc600000000ff */
        /* <DEDUP_REMOVED lines=13> */
[----:B------:R-:W2:Y:S04]  /*52c40*/  LDL.LU R0, [R1+0x2924] ;  /* 0x0029240001007983 */ /* 0x000ea80000300800 */
[----:B------:R0:W-:Y:S04]  /*52c50*/  STL [R1+0x131c], R2 ;  /* 0x00131c0201007387 */ /* 0x0001e80000100800 */
[----:B0-----:R-:W2:Y:S02]  /*52c60*/  LDL.LU R2, [R1+0x2920] ;  /* 0x0029200001027983 */ /* 0x001ea40000300800 */
[----:B--2---:R-:W-:-:S02]  /*52c70*/  F2FP.PACK_AB R2, R0, R2 ;  /* 0x000000020002723e */ /* 0x004fc400000000ff */
        /* <DEDUP_REMOVED lines=62> */
[----:B0-----:R-:W2:Y:S01]  /*53060*/  LDL.LU R2, [R1+0x28a0] ;  /* 0x0028a00001027983 */ /* 0x001ea20000300800 */
[----:B------:R-:W-:Y:S02]  /*53070*/  F2FP.PACK_AB R28, R28, R29 ;  /* 0x0000001d1c1c723e */ /* 0x000fe400000000ff */
[----:B------:R-:W-:-:S02]  /*53080*/  F2FP.PACK_AB R12, R12, R13 ;  /* 0x0000000d0c0c723e */ /* 0x000fc400000000ff */
[----:B--2---:R-:W-:Y:S02]  /*53090*/  F2FP.PACK_AB R3, R2, R3 ;  /* 0x000000030203723e */ /* 0x004fe400000000ff */
[----:B------:R-:W2:Y:S04]  /*530a0*/  LDL.LU R2, [R1+0x289c] ;  /* 0x00289c0001027983 */ /* 0x000ea80000300800 */
[----:B------:R0:W-:Y:S04]  /*530b0*/  STL [R1+0x12d8], R3 ;  /* 0x0012d80301007387 */ /* 0x0001e80000100800 */
[----:B------:R-:W-:Y:S01]  /*530c0*/  STL [R1+0x12d4], R28 ;  /* 0x0012d41c01007387 */ /* 0x000fe20000100800 */
[----:B0-----:R-:W-:-:S03]  /*530d0*/  F2FP.PACK_AB R3, R14, R15 ;  /* 0x0000000f0e03723e */ /* 0x001fc600000000ff */
[----:B------:R-:W-:Y:S04]  /*530e0*/  STL [R1+0x12d0], R12 ;  /* 0x0012d00c01007387 */ /* 0x000fe80000100800 */
[----:B------:R3:W-:Y:S02]  /*530f0*/  STL [R1+0x12cc], R3 ;  /* 0x0012cc0301007387 */ /* 0x0007e40000100800 */
[----:B---3--:R-:W-:Y:S02]  /*53100*/  F2FP.PACK_AB R3, R8, R9 ;  /* 0x000000090803723e */ /* 0x008fe400000000ff */
[----:B--2---:R-:W-:Y:S02]  /*53110*/  F2FP.PACK_AB R2, R2, R0 ;  /* 0x000000000202723e */ /* 0x004fe400000000ff */
[----:B------:R-:W-:-:S03]  /*53120*/  F2FP.PACK_AB R0, R5, R4 ;  /* 0x000000040500723e */ /* 0x000fc600000000ff */
[----:B------:R4:W-:Y:S04]  /*53130*/  STL [R1+0x12c8], R2 ;  /* 0x0012c80201007387 */ /* 0x0009e80000100800 */
[----:B------:R0:W-:Y:S04]  /*53140*/  STL [R1+0x12c4], R0 ;  /* 0x0012c40001007387 */ /* 0x0001e80000100800 */
[----:B------:R1:W-:Y:S01]  /*53150*/  STL [R1+0x12c0], R3 ;  /* 0x0012c00301007387 */ /* 0x0003e20000100800 */
[----:B----4-:R-:W-:Y:S02]  /*53160*/  F2FP.PACK_AB R2, R10, R11 ;  /* 0x0000000b0a02723e */ /* 0x010fe400000000ff */
[----:B0-----:R-:W-:-:S03]  /*53170*/  F2FP.PACK_AB R0, R24, R25 ;  /* 0x000000191800723e */ /* 0x001fc600000000ff */
[----:B------:R0:W-:Y:S01]  /*53180*/  STL [R1+0x12bc], R2 ;  /* 0x0012bc0201007387 */ /* 0x0001e20000100800 */
[----:B-1----:R-:W-:-:S03]  /*53190*/  F2FP.PACK_AB R3, R26, R27 ;  /* 0x0000001b1a03723e */ /* 0x002fc600000000ff */
[----:B------:R1:W-:Y:S04]  /*531a0*/  STL [R1+0x12b8], R0 ;  /* 0x0012b80001007387 */ /* 0x0003e80000100800 */
[----:B------:R2:W-:Y:S01]  /*531b0*/  STL [R1+0x12b4], R3 ;  /* 0x0012b40301007387 */ /* 0x0005e20000100800 */
[----:B0-----:R-:W-:Y:S02]  /*531c0*/  F2FP.PACK_AB R2, R6, R7 ;  /* 0x000000070602723e */ /* 0x001fe400000000ff */
[----:B-1----:R-:W-:-:S03]  /*531d0*/  F2FP.PACK_AB R0, R20, R21 ;  /* 0x000000151400723e */ /* 0x002fc600000000ff */
[----:B------:R-:W-:Y:S01]  /*531e0*/  STL [R1+0x12b0], R2 ;  /* 0x0012b00201007387 */ /* 0x000fe20000100800 */
[----:B--2---:R-:W-:-:S03]  /*531f0*/  F2FP.PACK_AB R3, R22, R23 ;  /* 0x000000171603723e */ /* 0x004fc600000000ff */
[----:B------:R-:W-:Y:S04]  /*53200*/  STL [R1+0x12ac], R0 ;  /* 0x0012ac0001007387 */ /* 0x000fe80000100800 */
[----:B------:R0:W-:Y:S04]  /*53210*/  STL [R1+0x12a8], R3 ;  /* 0x0012a80301007387 */ /* 0x0001e80000100800 */
[----:B0-----:R-:W2:Y:S01]  /*53220*/  LDL.LU R3, [R1+0x6a8] ;  /* 0x0006a80001037983 */ /* 0x001ea20000300800 */
[----:B------:R-:W-:Y:S02]  /*53230*/  F2FP.PACK_AB R2, R16, R17 ;  /* 0x000000111002723e */ /* 0x000fe400000000ff */
[----:B------:R-:W-:-:S03]  /*53240*/  F2FP.PACK_AB R0, R18, R19 ;  /* 0x000000131200723e */ /* 0x000fc600000000ff */
        /* <DEDUP_REMOVED lines=36> */
[----:B------:R-:W3:Y:S04]  /*53490*/  LDL.LU R28, [R1+0x6bc] ;  /* 0x0006bc00011c7983 */ /* 0x000ee80000300800 */
[----:B---3--:R0:W-:Y:S04]  /*534a0*/  STL [R1+0x2810], R28 ;  /* 0x0028101c01007387 */ /* 0x0081e80000100800 */
[----:B0-----:R-:W3:Y:S04]  /*534b0*/  LDL.LU R28, [R1+0x6ac] ;  /* 0x0006ac00011c7983 */ /* 0x001ee80000300800 */
        /* <DEDUP_REMOVED lines=33> */
[----:B0-----:R-:W2:Y:S04]  /*536d0*/  LDL.LU R28, [R1+0x25c] ;  /* 0x00025c00011c7983 */ /* 0x001ea80000300800 */
[----:B------:R-:W3:Y:S04]  /*536e0*/  LDL.LU R29, [R1+0x6b8] ;  /* 0x0006b800011d7983 */ /* 0x000ee80000300800 */
[----:B------:R-:W4:Y:S04]  /*536f0*/  LDL.LU R12, [R1+0x6cc] ;  /* 0x0006cc00010c7983 */ /* 0x000f280000300800 */
        /* <DEDUP_REMOVED lines=25> */
[----:B--2---:R-:W-:-:S03]  /*53890*/  F2FP.PACK_AB R3, R28, R3 ;  /* 0x000000031c03723e */ /* 0x004fc600000000ff */
        /* <DEDUP_REMOVED lines=68> */
[----:B------:R-:W2:Y:S01]  /*53ce0*/  LDL.LU R28, [R1+0x2810] ;  /* 0x00281000011c7983 */ /* 0x000ea20000300800 */
[----:B----4-:R-:W-:-:S03]  /*53cf0*/  F2FP.PACK_AB R12, R12, R13 ;  /* 0x0000000d0c0c723e */ /* 0x010fc600000000ff */
[----:B------:R0:W-:Y:S01]  /*53d00*/  STL [R1+0x1258], R3 ;  /* 0x0012580301007387 */ /* 0x0001e20000100800 */
[----:B---3--:R-:W-:Y:S02]  /*53d10*/  F2FP.PACK_AB R2, R2, R0 ;  /* 0x000000000202723e */ /* 0x008fe400000000ff */
[----:B------:R-:W-:Y:S02]  /*53d20*/  F2FP.PACK_AB R0, R5, R4 ;  /* 0x000000040500723e */ /* 0x000fe400000000ff */
[----:B0-----:R-:W-:Y:S02]  /*53d30*/  F2FP.PACK_AB R3, R14, R15 ;  /* 0x0000000f0e03723e */ /* 0x001fe400000000ff */
[----:B--2---:R-:W-:-:S05]  /*53d40*/  F2FP.PACK_AB R28, R28, R29 ;  /* 0x0000001d1c1c723e */ /* 0x004fca00000000ff */
[----:B------:R-:W-:Y:S04]  /*53d50*/  STL [R1+0x1254], R28 ;  /* 0x0012541c01007387 */ /* 0x000fe80000100800 */
[----:B------:R-:W-:Y:S04]  /*53d60*/  STL [R1+0x1250], R12 ;  /* 0x0012500c01007387 */ /* 0x000fe80000100800 */
[----:B------:R0:W-:Y:S04]  /*53d70*/  STL [R1+0x123c], R3 ;  /* 0x00123c0301007387 */ /* 0x0001e80000100800 */
[----:B------:R1:W-:Y:S01]  /*53d80*/  STL [R1+0x1238], R2 ;  /* 0x0012380201007387 */ /* 0x0003e20000100800 */
[----:B0-----:R-:W-:-:S03]  /*53d90*/  F2FP.PACK_AB R3, R8, R9 ;  /* 0x000000090803723e */ /* 0x001fc600000000ff */
[----:B------:R0:W-:Y:S01]  /*53da0*/  STL [R1+0x1234], R0 ;  /* 0x0012340001007387 */ /* 0x0001e20000100800 */
[----:B-1----:R-:W-:-:S03]  /*53db0*/  F2FP.PACK_AB R2, R10, R11 ;  /* 0x0000000b0a02723e */ /* 0x002fc600000000ff */
[----:B------:R1:W-:Y:S01]  /*53dc0*/  STL [R1+0x1230], R3 ;  /* 0x0012300301007387 */ /* 0x0003e20000100800 */
        /* <DEDUP_REMOVED lines=769> */
[----:B------:R-:W2:Y:S03]  /*56de0*/  LDL.LU R28, [R1+0x25f0] ;  /* 0x0025f000011c7983 */ /* 0x000ea60000300800 */
[----:B------:R0:W-:Y:S02]  /*56df0*/  STL [R1+0x8d0], R3 ;  /* 0x0008d00301007387 */ /* 0x0001e40000100800 */
[----:B0-----:R-:W2:Y:S02]  /*56e00*/  LDL.LU R3, [R1+0x25ec] ;  /* 0x0025ec0001037983 */ /* 0x001ea40000300800 */
[----:B--2---:R-:W-:Y:S02]  /*56e10*/  F2FP.PACK_AB R3, R28, R3 ;  /* 0x000000031c03723e */ /* 0x004fe400000000ff */
[----:B------:R-:W2:Y:S03]  /*56e20*/  LDL.LU R28, [R1+0x25e8] ;  /* 0x0025e800011c7983 */ /* 0x000ea60000300800 */
[----:B------:R0:W-:Y:S02]  /*56e30*/  STL [R1+0x8cc], R3 ;  /* 0x0008cc0301007387 */ /* 0x0001e40000100800 */
[----:B0-----:R-:W2:Y:S02]  /*56e40*/  LDL.LU R3, [R1+0x25e4] ;  /* 0x0025e40001037983 */ /* 0x001ea40000300800 */
[----:B--2---:R-:W-:-:S02]  /*56e50*/  F2FP.PACK_AB R3, R28, R3 ;  /* 0x000000031c03723e */ /* 0x004fc400000000ff */
[----:B------:R-:W2:Y:S01]  /*56e60*/  LDL.LU R28, [R1+0x25e0] ;  /* 0x0025e000011c7983 */ /* 0x000ea20000300800 */
[----:B----4-:R-:W-:Y:S02]  /*56e70*/  F2FP.PACK_AB R12, R12, R13 ;  /* 0x0000000d0c0c723e */ /* 0x010fe400000000ff */
[----:B------:R0:W-:Y:S01]  /*56e80*/  STL [R1+0x8c8], R3 ;  /* 0x0008c80301007387 */ /* 0x0001e20000100800 */
[----:B---3--:R-:W-:Y:S01]  /*56e90*/  F2FP.PACK_AB R2, R2, R0 ;  /* 0x000000000202723e */ /* 0x008fe200000000ff */
[----:B------:R-:W-:Y:S01]  /*56ea0*/  F2FP.PACK_AB R0, R5, R4 ;  /* 0x000000040500723e */ /* 0x000fe200000000ff */
[----:B0-----:R-:W-:Y:S02]  /*56eb0*/  F2FP.PACK_AB R3, R14, R15 ;  /* 0x0000000f0e03723e */ /* 0x001fe400000000ff */
[----:B--2---:R-:W-:-:S05]  /*56ec0*/  F2FP.PACK_AB R28, R28, R29 ;  /* 0x0000001d1c1c723e */ /* 0x004fca00000000ff */
[----:B------:R-:W-:Y:S01]  /*56ed0*/  STL [R1+0x8c4], R28 ;  /* 0x0008c41c01007387 */ /* 0x000fe20000100800 */
[----:B------:R-:W-:Y:S02]  /*56ee0*/  STL [R1+0x8c0], R12 ;  /* 0x0008c00c01007387 */ /* 0x000fe40000100800 */
[----:B------:R0:W-:Y:S02]  /*56ef0*/  STL [R1+0x8bc], R3 ;  /* 0x0008bc0301007387 */ /* 0x0001e40000100800 */
[----:B------:R1:W-:Y:S01]  /*56f00*/  STL [R1+0x8b8], R2 ;  /* 0x0008b80201007387 */ /* 0x0003e20000100800 */
[----:B------:R2:W-:Y:S01]  /*56f10*/  STL [R1+0x8b4], R0 ;  /* 0x0008b40001007387 */ /* 0x0005e20000100800 */
[----:B0-----:R-:W-:Y:S02]  /*56f20*/  F2FP.PACK_AB R3, R8, R9 ;  /* 0x000000090803723e */ /* 0x001fe400000000ff */
[----:B-1----:R-:W-:Y:S02]  /*56f30*/  F2FP.PACK_AB R2, R10, R11 ;  /* 0x0000000b0a02723e */ /* 0x002fe400000000ff */
[----:B--2---:R-:W-:Y:S01]  /*56f40*/  F2FP.PACK_AB R0, R24, R25 ;  /* 0x000000191800723e */ /* 0x004fe200000000ff */
[----:B------:R0:W-:Y:S02]  /*56f50*/  STL [R1+0x8b0], R3 ;  /* 0x0008b00301007387 */ /* 0x0001e40000100800 */
[----:B------:R1:W-:Y:S02]  /*56f60*/  STL [R1+0x8ac], R2 ;  /* 0x0008ac0201007387 */ /* 0x0003e40000100800 */
[----:B------:R2:W-:Y:S01]  /*56f70*/  STL [R1+0x8a8], R0 ;  /* 0x0008a80001007387 */ /* 0x0005e20000100800 */
[----:B0-----:R-:W-:-:S02]  /*56f80*/  F2FP.PACK_AB R3, R26, R27 ;  /* 0x0000001b1a03723e */ /* 0x001fc400000000ff */
[----:B-1----:R-:W-:Y:S02]  /*56f90*/  F2FP.PACK_AB R2, R6, R7 ;  /* 0x000000070602723e */ /* 0x002fe400000000ff */
[----:B--2---:R-:W-:Y:S01]  /*56fa0*/  F2FP.PACK_AB R0, R20, R21 ;  /* 0x000000151400723e */ /* 0x004fe200000000ff */
[----:B------:R0:W-:Y:S02]  /*56fb0*/  STL [R1+0x8a4], R3 ;  /* 0x0008a40301007387 */ /* 0x0001e40000100800 */
[----:B------:R-:W-:Y:S02]  /*56fc0*/  STL [R1+0x8a0], R2 ;  /* 0x0008a00201007387 */ /* 0x000fe40000100800 */
[----:B------:R-:W-:Y:S01]  /*56fd0*/  STL [R1+0x74c], R0 ;  /* 0x00074c0001007387 */ /* 0x000fe20000100800 */
[----:B0-----:R-:W-:-:S05]  /*56fe0*/  F2FP.PACK_AB R3, R22, R23 ;  /* 0x000000171603723e */ /* 0x001fca00000000ff */
[----:B------:R0:W-:Y:S04]  /*56ff0*/  STL [R1+0x748], R3 ;  /* 0x0007480301007387 */ /* 0x0001e80000100800 */
[----:B0-----:R-:W2:Y:S01]  /*57000*/  LDL.LU R3, [R1+0xd28] ;  /* 0x000d280001037983 */ /* 0x001ea20000300800 */
[----:B------:R-:W-:Y:S02]  /*57010*/  F2FP.PACK_AB R2, R16, R17 ;  /* 0x000000111002723e */ /* 0x000fe400000000ff */
[----:B------:R-:W-:-:S03]  /*57020*/  F2FP.PACK_AB R0, R18, R19 ;  /* 0x000000131200723e */ /* 0x000fc600000000ff */
[----:B------:R-:W-:Y:S04]  /*57030*/  STL [R1+0x744], R2 ;  /* 0x0007440201007387 */ /* 0x000fe80000100800 */
[----:B--2---:R0:W-:Y:S01]  /*57040*/  STL [R1+0x2558], R3 ;  /* 0x0025580301007387 */ /* 0x0041e20000100800 */
[----:B------:R-:W-:Y:S03]  /*57050*/  STL [R1+0x740], R0 ;  /* 0x0007400001007387 */ /* 0x000fe60000100800 */
        /* <DEDUP_REMOVED lines=32> */
[----:B0-----:R-:W2:Y:S01]  /*57260*/  LDL.LU R3, [R1+0xbd8] ;  /* 0x000bd80001037983 */ /* 0x001ea20000300800 */
[----:B------:R-:W3:Y:S03]  /*57270*/  LDL.LU R28, [R1+0xd3c] ;  /* 0x000d3c00011c7983 */ /* 0x000ee60000300800 */
        /* <DEDUP_REMOVED lines=35> */
[----:B0-----:R-:W2:Y:S01]  /*574b0*/  LDL.LU R28, [R1+0xbdc] ;  /* 0x000bdc00011c7983 */ /* 0x001ea20000300800 */
[----:B------:R-:W3:Y:S02]  /*574c0*/  LDL.LU R29, [R1+0xd38] ;  /* 0x000d3800011d7983 */ /* 0x000ee40000300800 */
[----:B------:R-:W4:Y:S02]  /*574d0*/  LDL.LU R12, [R1+0xd4c] ;  /* 0x000d4c00010c7983 */ /* 0x000f240000300800 */
[----:B------:R-:W4:Y:S01]  /*574e0*/  LDL.LU R13, [R1+0xd48] ;  /* 0x000d4800010d7983 */ /* 0x000f220000300800 */
        /* <DEDUP_REMOVED lines=93> */
[----:B------:R-:W2:Y:S01]  /*57ac0*/  LDL.LU R28, [R1+0x2554] ;  /* 0x00255400011c7983 */ /* 0x000ea20000300800 */
[----:B----4-:R-:W-:-:S02]  /*57ad0*/  F2FP.PACK_AB R12, R12, R13 ;  /* 0x0000000d0c0c723e */ /* 0x010fc400000000ff */
        /* <DEDUP_REMOVED lines=1604> */
[----:B------:R1:W-:Y:S02]  /*5df20*/  STL [R1+0x10], R2 ;  /* 0x0000100201007387 */ /* 0x0003e40000100800 */
[----:B------:R2:W-:Y:S01]  /*5df30*/  STL [R1+0x2c], R0 ;  /* 0x00002c0001007387 */ /* 0x0005e20000100800 */
[----:B0-----:R-:W-:-:S05]  /*5df40*/  F2FP.PACK_AB R3, R22, R23 ;  /* 0x000000171603723e */ /* 0x001fca00000000ff */
[----:B------:R-:W-:Y:S01]  /*5df50*/  STL [R1+0x28], R3 ;  /* 0x0000280301007387 */ /* 0x000fe20000100800 */
[----:B------:R-:W3:Y:S01]  /*5df60*/  LDL.LU R27, [R1+0x638] ;  /* 0x00063800011b7983 */ /* 0x000ee20000300800 */
[----:B-1----:R-:W-:Y:S02]  /*5df70*/  F2FP.PACK_AB R2, R16, R17 ;  /* 0x000000111002723e */ /* 0x002fe400000000ff */
[----:B--2---:R-:W-:-:S03]  /*5df80*/  F2FP.PACK_AB R0, R18, R19 ;  /* 0x000000131200723e */ /* 0x004fc600000000ff */
[----:B------:R-:W-:Y:S04]  /*5df90*/  STL [R1+0x24], R2 ;  /* 0x0000240201007387 */ /* 0x000fe80000100800 */
[----:B---3--:R0:W-:Y:S01]  /*5dfa0*/  STL [R1+0x20b4], R27 ;  /* 0x0020b41b01007387 */ /* 0x0081e20000100800 */
        /* <DEDUP_REMOVED lines=35> */
[----:B------:R-:W3:Y:S03]  /*5e1e0*/  LDL.LU R25, [R1+0x658] ;  /* 0x0006580001197983 */ /* 0x000ee60000300800 */
[----:B---3--:R0:W-:Y:S04]  /*5e1f0*/  STL [R1+0x20ac], R25 ;  /* 0x0020ac1901007387 */ /* 0x0081e80000100800 */
[----:B0-----:R-:W3:Y:S01]  /*5e200*/  LDL.LU R25, [R1+0x64c] ;  /* 0x00064c0001197983 */ /* 0x001ee20000300800 */
[----:B------:R-:W4:Y:S03]  /*5e210*/  LDL.LU R15, [R1+0x66c] ;  /* 0x00066c00010f7983 */ /* 0x000f260000300800 */
[----:B----4-:R0:W-:Y:S04]  /*5e220*/  STL [R1+0x20a8], R15 ;  /* 0x0020a80f01007387 */ /* 0x0101e80000100800 */
[----:B0-----:R-:W4:Y:S01]  /*5e230*/  LDL.LU R15, [R1+0x65c] ;  /* 0x00065c00010f7983 */ /* 0x001f220000300800 */
[----:B------:R-:W2:Y:S02]  /*5e240*/  LDL.LU R24, [R1+0x668] ;  /* 0x0006680001187983 */ /* 0x000ea40000300800 */
[----:B------:R-:W2:Y:S02]  /*5e250*/  LDL.LU R14, [R1+0x634] ;  /* 0x00063400010e7983 */ /* 0x000ea40000300800 */
[----:B------:R-:W2:Y:S01]  /*5e260*/  LDL.LU R13, [R1+0x644] ;  /* 0x00064400010d7983 */ /* 0x000ea20000300800 */
[----:B------:R-:W2:Y:S01]  /*5e270*/  LDL.LU R12, [R1+0x654] ;  /* 0x00065400010c7983 */ /* 0x000ea20000300800 */
[----:B------:R-:W2:Y:S03]  /*5e280*/  LDL.LU R11, [R1+0xa28] ;  /* 0x000a2800010b7983 */ /* 0x000ea60000300800 */
[----:B--2---:R0:W-:Y:S04]  /*5e290*/  STL [R1+0x2094], R11 ;  /* 0x0020940b01007387 */ /* 0x0041e80000100800 */
[----:B0-----:R-:W2:Y:S01]  /*5e2a0*/  LDL.LU R11, [R1+0x664] ;  /* 0x00066400010b7983 */ /* 0x001ea20000300800 */
        /* <DEDUP_REMOVED lines=30> */
[----:B------:R-:W2:Y:S01]  /*5e490*/  LDL.LU R29, [R1+0x124c] ;  /* 0x00124c00011d7983 */ /* 0x000ea20000300800 */
[----:B------:R-:W-:-:S02]  /*5e4a0*/  F2FP.PACK_AB R27, R26, R27 ;  /* 0x0000001b1a1b723e */ /* 0x000fc400000000ff */
[----:B--2---:R0:W-:Y:S04]  /*5e4b0*/  STL [R1+0x2068], R29 ;  /* 0x0020681d01007387 */ /* 0x0041e80000100800 */
[----:B0-----:R-:W2:Y:S01]  /*5e4c0*/  LDL.LU R29, [R1+0x120c] ;  /* 0x00120c00011d7983 */ /* 0x001ea20000300800 */
        /* <DEDUP_REMOVED lines=38> */
[----:B------:R0:W-:Y:S02]  /*5e730*/  STL [R1], R27 ;  /* 0x0000001b01007387 */ /* 0x0001e40000100800 */
[----:B0-----:R-:W2:Y:S02]  /*5e740*/  LDL.LU R27, [R1+0x20b4] ;  /* 0x0020b400011b7983 */ /* 0x001ea40000300800 */
[----:B--2---:R-:W-:Y:S02]  /*5e750*/  F2FP.PACK_AB R27, R26, R27 ;  /* 0x0000001b1a1b723e */ /* 0x004fe400000000ff */
[----:B------:R-:W3:Y:S02]  /*5e760*/  LDL.LU R26, [R1+0x20b0] ;  /* 0x0020b000011a7983 */ /* 0x000ee40000300800 */
[----:B---3--:R-:W-:-:S02]  /*5e770*/  F2FP.PACK_AB R26, R25, R26 ;  /* 0x0000001a191a723e */ /* 0x008fc400000000ff */
[----:B------:R-:W4:Y:S02]  /*5e780*/  LDL.LU R25, [R1+0x20ac] ;  /* 0x0020ac0001197983 */ /* 0x000f240000300800 */
[----:B----4-:R-:W-:Y:S02]  /*5e790*/  F2FP.PACK_AB R25, R15, R25 ;  /* 0x000000190f19723e */ /* 0x010fe400000000ff */
[----:B------:R-:W2:Y:S02]  /*5e7a0*/  LDL.LU R15, [R1+0x20a8] ;  /* 0x0020a800010f7983 */ /* 0x000ea40000300800 */
[----:B--2---:R-:W-:Y:S02]  /*5e7b0*/  F2FP.PACK_AB R24, R15, R24 ;  /* 0x000000180f18723e */ /* 0x004fe400000000ff */
[----:B------:R-:W2:Y:S02]  /*5e7c0*/  LDL.LU R15, [R1+0x20a4] ;  /* 0x0020a400010f7983 */ /* 0x000ea40000300800 */
[----:B--2---:R-:W-:-:S02]  /*5e7d0*/  F2FP.PACK_AB R15, R14, R15 ;  /* 0x0000000f0e0f723e */ /* 0x004fc400000000ff */
[----:B------:R-:W2:Y:S02]  /*5e7e0*/  LDL.LU R14, [R1+0x20a0] ;  /* 0x0020a000010e7983 */ /* 0x000ea40000300800 */
[----:B--2---:R-:W-:Y:S02]  /*5e7f0*/  F2FP.PACK_AB R14, R13, R14 ;  /* 0x0000000e0d0e723e */ /* 0x004fe400000000ff */
        /* <DEDUP_REMOVED lines=26> */
[----:B------:R-:W2:Y:S01]  /*5e9a0*/  LDL.LU R29, [R1+0x2068] ;  /* 0x00206800011d7983 */ /* 0x000ea20000300800 */
[----:B------:R-:W-:Y:S02]  /*5e9b0*/  F2FP.PACK_AB R23, R28, R23 ;  /* 0x000000171c17723e */ /* 0x000fe400000000ff */
[----:B------:R-:W-:-:S02]  /*5e9c0*/  F2FP.PACK_AB R22, R3, R22 ;  /* 0x000000160316723e */ /* 0x000fc400000000ff */
[----:B--2---:R-:W-:Y:S02]  /*5e9d0*/  F2FP.PACK_AB R16, R29, R16 ;  /* 0x000000101d10723e */ /* 0x004fe400000000ff */
[----:B------:R0:W5:Y:S01]  /*5e9e0*/  LDL.LU R29, [R1+0x2064] ;  /* 0x00206400011d7983 */ /* 0x0001620000300800 */
[----:B------:R0:W5:Y:S02]  /*5e9f0*/  LDL.LU R28, [R1+0x2060] ;  /* 0x00206000011c7983 */ /* 0x0001640000300800 */
[----:B------:R0:W5:Y:S01]  /*5ea00*/  LDL.LU R3, [R1+0x205c] ;  /* 0x00205c0001037983 */ /* 0x0001620000300800 */
[----:B------:R-:W-:Y:S02]  /*5ea10*/  F2FP.PACK_AB R21, R2, R21 ;  /* 0x000000150215723e */ /* 0x000fe400000000ff */
[----:B------:R-:W-:Y:S02]  /*5ea20*/  F2FP.PACK_AB R20, R0, R20 ;  /* 0x000000140014723e */ /* 0x000fe400000000ff */
.L_x_0:
[----:B------:R2:W-:Y:S01]  /*5ea30*/  STL [R1+0x25f0], R27 ;  /* 0x0025f01b01007387 */ /* 0x0005e20000100800 */
[C---:B-----5:R-:W-:Y:S02]  /*5ea40*/  IADD3 R2, R3.reuse, 0x2, RZ ;  /* 0x0000000203027810 */ /* 0x060fe40007ffe0ff */
[----:B------:R-:W-:Y:S01]  /*5ea50*/  IADD3 R0, R3, 0x1, RZ ;  /* 0x0000000103007810 */ /* 0x000fe20007ffe0ff */
[----:B------:R3:W-:Y:S04]  /*5ea60*/  STL [R1+0x25ec], R28 ;  /* 0x0025ec1c01007387 */ /* 0x0007e80000100800 */
[----:B------:R-:W-:Y:S01]  /*5ea70*/  BAR.SYNC.DEFER_BLOCKING 0x0 ;  /* 0x0000000000007b1d */ /* 0x000fe20000010000 */
[----:B------:R-:W-:-:S02]  /*5ea80*/  ISETP.GE.AND P1, PT, R2, c[0x0][0x17c], PT ;  /* 0x00005f0002007a0c */ /* 0x000fc40003f26270 */
[----:B------:R-:W-:Y:S02]  /*5ea90*/  IADD3 R2, R3, 0x3, RZ ;  /* 0x0000000303027810 */ /* 0x000fe40007ffe0ff */
[----:B------:R-:W-:Y:S01]  /*5eaa0*/  ISETP.GE.AND P4, PT, R0, c[0x0][0x17c], PT ;  /* 0x00005f0000007a0c */ /* 0x000fe20003f86270 */
[----:B--2---:R-:W3:Y:S01]  /*5eab0*/  S2R R27, SR_TID.X ;  /* 0x00000000001b7919 */ /* 0x004ee20000002100 */
[----:B------:R-:W-:-:S03]  /*5eac0*/  ISETP.GE.AND P3, PT, R2, c[0x0][0x17c], PT ;  /* 0x00005f0002007a0c */ /* 0x000fc60003f66270 */
[----:B------:R-:W2:Y:S04]  /*5ead0*/  S2R R2, SR_TID.X ;  /* 0x0000000000027919 */ /* 0x000ea80000002100 */
[----:B------:R4:W-:Y:S01]  /*5eae0*/  STL [R1+0x25e8], R29 ;  /* 0x0025e81d01007387 */ /* 0x0009e20000100800 */
[C---:B---3--:R-:W-:Y:S02]  /*5eaf0*/  IMAD.SHL.U32 R28, R27.reuse, 0x100, RZ ;  /* 0x000001001b1c7824 */ /* 0x048fe400078e00ff */
[----:B----4-:R-:W-:-:S03]  /*5eb00*/  IMAD.SHL.U32 R29, R27, 0x20, RZ ;  /* 0x000000201b1d7824 */ /* 0x010fc600078e00ff */
[----:B------:R-:W-:-:S04]  /*5eb10*/  LOP3.LUT R28, R28, 0x1800, RZ, 0xc0, !PT ;  /* 0x000018001c1c7812 */ /* 0x000fc800078ec0ff */
[----:B------:R-:W-:Y:S01]  /*5eb20*/  LOP3.LUT R0, R28, 0x460, R29, 0xf8, !PT ;  /* 0x000004601c007812 */ /* 0x000fe200078ef81d */
[----:B------:R-:W-:Y:S01]  /*5eb30*/  IMAD.SHL.U32 R29, R27, 0x400, RZ ;  /* 0x000004001b1d7824 */ /* 0x000fe200078e00ff */
[----:B------:R-:W-:Y:S01]  /*5eb40*/  IADD3 R28, R3, 0x4, RZ ;  /* 0x00000004031c7810 */ /* 0x000fe20007ffe0ff */
[----:B------:R-:W-:Y:S01]  /*5eb50*/  IMAD.SHL.U32 R27, R27, 0x4, RZ ;  /* 0x000000041b1b7824 */ /* 0x000fe200078e00ff */
[----:B--2---:R-:W-:Y:S02]  /*5eb60*/  LOP3.LUT R2, R2, 0x3f, RZ, 0xc0, !PT ;  /* 0x0000003f02027812 */ /* 0x004fe400078ec0ff */
[----:B------:R-:W-:Y:S02]  /*5eb70*/  LOP3.LUT R29, R29, 0x1800, RZ, 0xc0, !PT ;  /* 0x000018001d1d7812 */ /* 0x000fe400078ec0ff */
[----:B------:R-:W-:Y:S02]  /*5eb80*/  LOP3.LUT R0, R0, 0x70, R27, 0x78, !PT ;  /* 0x0000007000007812 */ /* 0x000fe400078e781b */
[----:B------:R-:W2:Y:S01]  /*5eb90*/  LDL.LU R27, [R1+0x25f0] ;  /* 0x0025f000011b7983 */ /* 0x000ea20000300800 */
[----:B------:R-:W-:Y:S01]  /*5eba0*/  ISETP.GE.AND P0, PT, R28, c[0x0][0x17c], PT ;  /* 0x00005f001c007a0c */ /* 0x000fe20003f06270 */
[----:B------:R-:W-:-:S02]  /*5ebb0*/  IMAD R2, R2, 0x10, R29 ;  /* 0x0000001002027824 */ /* 0x000fc400078e021d */
[----:B------:R-:W3:Y:S04]  /*5ebc0*/  LDL.LU R28, [R1+0x25ec] ;  /* 0x0025ec00011c7983 */ /* 0x000ee80000300800 */
[----:B------:R-:W4:Y:S04]  /*5ebd0*/  LDL.LU R29, [R1+0x25e8] ;  /* 0x0025e800011d7983 */ /* 0x000f280000300800 */
[----:B------:R0:W-:Y:S04]  /*5ebe0*/  STS.128 [R0], R20 ;  /* 0x0000001400007388 */ /* 0x0001e80000000c00 */
[----:B0-----:R-:W2:Y:S04]  /*5ebf0*/  LDL.LU R20, [R1+0x90] ;  /* 0x0000900001147983 */ /* 0x001ea80000300800 */
[----:B------:R-:W2:Y:S04]  /*5ec00*/  LDL.LU R21, [R1+0x94] ;  /* 0x0000940001157983 */ /* 0x000ea80000300800 */
[----:B------:R-:W2:Y:S04]  /*5ec10*/  LDL.LU R22, [R1+0x98] ;  /* 0x0000980001167983 */ /* 0x000ea80000300800 */
[----:B------:R-:W2:Y:S04]  /*5ec20*/  LDL.LU R23, [R1+0x9c] ;  /* 0x00009c0001177983 */ /* 0x000ea80000300800 */
[----:B------:R0:W-:Y:S04]  /*5ec30*/  STS.128 [R0+0x100], R4 ;  /* 0x0001000400007388 */ /* 0x0001e80000000c00 */
[----:B------:R-:W-:Y:S04]  /*5ec40*/  STS.128 [R0+0x80], R16 ;  /* 0x0000801000007388 */ /* 0x000fe80000000c00 */
[----:B--2---:R-:W-:Y:S04]  /*5ec50*/  STL.64 [R1+0x25a0], R22 ;  /* 0x0025a01601007387 */ /* 0x004fe80000100a00 */
[----:B------:R-:W-:Y:S04]  /*5ec60*/  STL.64 [R1+0x2598], R20 ;  /* 0x0025981401007387 */ /* 0x000fe80000100a00 */
[----:B0-----:R-:W2:Y:S04]  /*5ec70*/  LDL.LU R4, [R1+0x80] ;  /* 0x0000800001047983 */ /* 0x001ea80000300800 */
[----:B------:R-:W2:Y:S04]  /*5ec80*/  LDL.LU R5, [R1+0x84] ;  /* 0x0000840001057983 */ /* 0x000ea80000300800 */
[----:B------:R-:W2:Y:S04]  /*5ec90*/  LDL.LU R6, [R1+0x88] ;  /* 0x0000880001067983 */ /* 0x000ea80000300800 */
[----:B------:R-:W2:Y:S04]  /*5eca0*/  LDL.LU R7, [R1+0x8c] ;  /* 0x00008c0001077983 */ /* 0x000ea80000300800 */
[----:B--2---:R-:W-:Y:S04]  /*5ecb0*/  STL.64 [R1+0x25b0], R6 ;  /* 0x0025b00601007387 */ /* 0x004fe80000100a00 */
[----:B------:R0:W-:Y:S04]  /*5ecc0*/  STL.64 [R1+0x25a8], R4 ;  /* 0x0025a80401007387 */ /* 0x0001e80000100a00 */
[----:B0-----:R-:W2:Y:S04]  /*5ecd0*/  LDL.LU R4, [R1+0x40] ;  /* 0x0000400001047983 */ /* 0x001ea80000300800 */
[----:B------:R-:W2:Y:S04]  /*5ece0*/  LDL.LU R5, [R1+0x44] ;  /* 0x0000440001057983 */ /* 0x000ea80000300800 */
[----:B------:R-:W2:Y:S04]  /*5ecf0*/  LDL.LU R6, [R1+0x48] ;  /* 0x0000480001067983 */ /* 0x000ea80000300800 */
[----:B------:R-:W2:Y:S04]  /*5ed00*/  LDL.LU R7, [R1+0x4c] ;  /* 0x00004c0001077983 */ /* 0x000ea80000300800 */
[----:B------:R-:W3:Y:S04]  /*5ed10*/  LDL.LU R16, [R1+0x30] ;  /* 0x0000300001107983 */ /* 0x000ee80000300800 */
[----:B------:R-:W3:Y:S04]  /*5ed20*/  LDL.LU R17, [R1+0x34] ;  /* 0x0000340001117983 */ /* 0x000ee80000300800 */
[----:B------:R-:W3:Y:S04]  /*5ed30*/  LDL.LU R18, [R1+0x38] ;  /* 0x0000380001127983 */ /* 0x000ee80000300800 */
[----:B------:R-:W3:Y:S04]  /*5ed40*/  LDL.LU R19, [R1+0x3c] ;  /* 0x00003c0001137983 */ /* 0x000ee80000300800 */
[----:B--2---:R-:W-:Y:S04]  /*5ed50*/  STL.64 [R1+0x25c0], R6 ;  /* 0x0025c00601007387 */ /* 0x004fe80000100a00 */
[----:B------:R0:W-:Y:S04]  /*5ed60*/  STL.64 [R1+0x25b8], R4 ;  /* 0x0025b80401007387 */ /* 0x0001e80000100a00 */
        /* <DEDUP_REMOVED lines=12> */
[----:B0-----:R-:W2:Y:S04]  /*5ee30*/  LDL.LU R4, [R1] ;  /* 0x0000000001047983 */ /* 0x001ea80000300800 */
[----:B------:R-:W2:Y:S04]  /*5ee40*/  LDL.LU R5, [R1+0x4] ;  /* 0x0000040001057983 */ /* 0x000ea80000300800 */
[----:B------:R-:W2:Y:S04]  /*5ee50*/  LDL.LU R6, [R1+0x8] ;  /* 0x0000080001067983 */ /* 0x000ea80000300800 */
[----:B------:R-:W2:Y:S04]  /*5ee60*/  LDL.LU R7, [R1+0xc] ;  /* 0x00000c0001077983 */ /* 0x000ea80000300800 */
[----:B------:R0:W-:Y:S04]  /*5ee70*/  STS.128 [R0+0x180], R8 ;  /* 0x0001800800007388 */ /* 0x0001e80000000c00 */
[----:B------:R1:W-:Y:S04]  /*5ee80*/  STS.128 [R0+0x200], R12 ;  /* 0x0002000c00007388 */ /* 0x0003e80000000c00 */
[----:B------:R-:W-:Y:S04]  /*5ee90*/  STS.128 [R0+0x280], R24 ;  /* 0x0002801800007388 */ /* 0x000fe80000000c00 */
[----:B---3--:R3:W-:Y:S04]  /*5eea0*/  STS.128 [R0+0x380], R16 ;  /* 0x0003801000007388 */ /* 0x0087e80000000c00 */
[----:B------:R-:W4:Y:S04]  /*5eeb0*/  LDL.LU R20, [R1+0x50] ;  /* 0x0000500001147983 */ /* 0x000f280000300800 */
[----:B------:R-:W4:Y:S04]  /*5eec0*/  LDL.LU R21, [R1+0x54] ;  /* 0x0000540001157983 */ /* 0x000f280000300800 */
[----:B------:R-:W4:Y:S04]  /*5eed0*/  LDL.LU R22, [R1+0x58] ;  /* 0x0000580001167983 */ /* 0x000f280000300800 */
[----:B------:R-:W4:Y:S04]  /*5eee0*/  LDL.LU R23, [R1+0x5c] ;  /* 0x00005c0001177983 */ /* 0x000f280000300800 */
[----:B0-----:R-:W4:Y:S04]  /*5eef0*/  LDL.LU R8, [R1+0x70] ;  /* 0x0000700001087983 */ /* 0x001f280000300800 */
[----:B------:R-:W4:Y:S04]  /*5ef00*/  LDL.LU R9, [R1+0x74] ;  /* 0x0000740001097983 */ /* 0x000f280000300800 */
[----:B------:R-:W4:Y:S04]  /*5ef10*/  LDL.LU R10, [R1+0x78] ;  /* 0x00007800010a7983 */ /* 0x000f280000300800 */
[----:B------:R-:W4:Y:S04]  /*5ef20*/  LDL.LU R11, [R1+0x7c] ;  /* 0x00007c00010b7983 */ /* 0x000f280000300800 */
[----:B-1----:R-:W4:Y:S04]  /*5ef30*/  LDL.LU R12, [R1+0x60] ;  /* 0x00006000010c7983 */ /* 0x002f280000300800 */
[----:B------:R-:W4:Y:S04]  /*5ef40*/  LDL.LU R13, [R1+0x64] ;  /* 0x00006400010d7983 */ /* 0x000f280000300800 */
[----:B------:R-:W4:Y:S04]  /*5ef50*/  LDL.LU R14, [R1+0x68] ;  /* 0x00006800010e7983 */ /* 0x000f280000300800 */
[----:B------:R-:W4:Y:S01]  /*5ef60*/  LDL.LU R15, [R1+0x6c] ;  /* 0x00006c00010f7983 */ /* 0x000f220000300800 */
[----:B---3--:R-:W-:-:S02]  /*5ef70*/  LOP3.LUT R19, R2, 0x20, RZ, 0x3c, !PT ;  /* 0x0000002002137812 */ /* 0x008fc400078e3cff */
[C---:B------:R-:W-:Y:S02]  /*5ef80*/  LOP3.LUT R18, R2.reuse, 0x40, RZ, 0x3c, !PT ;  /* 0x0000004002127812 */ /* 0x040fe400078e3cff */
[----:B------:R-:W-:Y:S01]  /*5ef90*/  LOP3.LUT R16, R2, 0x60, RZ, 0x3c, !PT ;  /* 0x0000006002107812 */ /* 0x000fe200078e3cff */
[----:B--2---:R-:W-:Y:S04]  /*5efa0*/  STS.128 [R0+0x300], R4 ;  /* 0x0003000400007388 */ /* 0x004fe80000000c00 */
[----:B------:R-:W-:Y:S06]  /*5efb0*/  BAR.SYNC.DEFER_BLOCKING 0x0 ;  /* 0x0000000000007b1d */ /* 0x000fec0000010000 */
[----:B------:R-:W0:Y:S04]  /*5efc0*/  LDS.128 R4, [R2] ;  /* 0x0000000002047984 */ /* 0x000e280000000c00 */
[----:B0-----:R-:W-:Y:S01]  /*5efd0*/  STL [R1+0x234], R5 ;  /* 0x0002340501007387 */ /* 0x001fe20000100800 */
[----:B------:R-:W-:-:S03]  /*5efe0*/  IMAD.MOV.U32 R26, RZ, RZ, R4 ;  /* 0x000000ffff1a7224 */ /* 0x000fc600078e0004 */
[----:B------:R-:W-:Y:S04]  /*5eff0*/  STL.64 [R1+0x238], R6 ;  /* 0x0002380601007387 */ /* 0x000fe80000100a00 */
[----:B------:R-:W0:Y:S04]  /*5f000*/  LDS.128 R4, [R2+0x400] ;  /* 0x0004000002047984 */ /* 0x000e280000000c00 */
[----:B0-----:R-:W-:Y:S04]  /*5f010*/  STL.64 [R1+0x370], R4 ;  /* 0x0003700401007387 */ /* 0x001fe80000100a00 */
[----:B------:R-:W-:Y:S04]  /*5f020*/  STL.64 [R1+0x378], R6 ;  /* 0x0003780601007387 */ /* 0x000fe80000100a00 */
[----:B------:R-:W0:Y:S04]  /*5f030*/  LDS.128 R4, [R19] ;  /* 0x0000000013047984 */ /* 0x000e280000000c00 */
[----:B0-----:R-:W-:Y:S04]  /*5f040*/  STL.64 [R1+0x240], R4 ;  /* 0x0002400401007387 */ /* 0x001fe80000100a00 */
        /* <DEDUP_REMOVED lines=14> */
[----:B------:R-:W-:Y:S06]  /*5f130*/  BAR.SYNC.DEFER_BLOCKING 0x0 ;  /* 0x0000000000007b1d */ /* 0x000fec0000010000 */
[----:B0-----:R-:W-:Y:S04]  /*5f140*/  STL.64 [R1+0x3a0], R4 ;  /* 0x0003a00401007387 */ /* 0x001fe80000100a00 */
[----:B------:R0:W-:Y:S04]  /*5f150*/  STL.64 [R1+0x3a8], R6 ;  /* 0x0003a80601007387 */ /* 0x0001e80000100a00 */
[----:B0-----:R-:W2:Y:S04]  /*5f160*/  LDL.LU.64 R6, [R1+0x25e0] ;  /* 0x0025e00001067983 */ /* 0x001ea80000300a00 */
[----:B------:R-:W2:Y:S04]  /*5f170*/  LDL.LU.64 R4, [R1+0x25d8] ;  /* 0x0025d80001047983 */ /* 0x000ea80000300a00 */
[----:B--2---:R0:W-:Y:S04]  /*5f180*/  STS.128 [R0], R4 ;  /* 0x0000000400007388 */ /* 0x0041e80000000c00 */
[----:B0-----:R-:W2:Y:S04]  /*5f190*/  LDL.LU.64 R6, [R1+0x25d0] ;  /* 0x0025d00001067983 */ /* 0x001ea80000300a00 */
[----:B------:R-:W2:Y:S04]  /*5f1a0*/  LDL.LU.64 R4, [R1+0x25c8] ;  /* 0x0025c80001047983 */ /* 0x000ea80000300a00 */
[----:B--2---:R0:W-:Y:S04]  /*5f1b0*/  STS.128 [R0+0x80], R4 ;  /* 0x0000800400007388 */ /* 0x0041e80000000c00 */
[----:B0-----:R-:W2:Y:S04]  /*5f1c0*/  LDL.LU.64 R6, [R1+0x25c0] ;  /* 0x0025c00001067983 */ /* 0x001ea80000300a00 */
[----:B------:R-:W2:Y:S04]  /*5f1d0*/  LDL.LU.64 R4, [R1+0x25b8] ;  /* 0x0025b80001047983 */ /* 0x000ea80000300a00 */
[----:B----4-:R-:W-:Y:S04]  /*5f1e0*/  STS.128 [R0+0x180], R20 ;  /* 0x0001801400007388 */ /* 0x010fe80000000c00 */
[----:B--2---:R0:W-:Y:S04]  /*5f1f0*/  STS.128 [R0+0x100], R4 ;  /* 0x0001000400007388 */ /* 0x0041e80000000c00 */
[----:B0-----:R-:W2:Y:S04]  /*5f200*/  LDL.LU.64 R6, [R1+0x25b0] ;  /* 0x0025b00001067983 */ /* 0x001ea80000300a00 */
[----:B------:R-:W2:Y:S04]  /*5f210*/  LDL.LU.64 R4, [R1+0x25a8] ;  /* 0x0025a80001047983 */ /* 0x000ea80000300a00 */
[----:B------:R-:W3:Y:S04]  /*5f220*/  LDL.LU.64 R22, [R1+0x25a0] ;  /* 0x0025a00001167983 */ /* 0x000ee80000300a00 */
[----:B------:R-:W3:Y:S04]  /*5f230*/  LDL.LU.64 R20, [R1+0x2598] ;  /* 0x0025980001147983 */ /* 0x000ee80000300a00 */
[----:B------:R-:W-:Y:S04]  /*5f240*/  STS.128 [R0+0x280], R8 ;  /* 0x0002800800007388 */ /* 0x000fe80000000c00 */
[----:B------:R-:W-:Y:S04]  /*5f250*/  STS.128 [R0+0x200], R12 ;  /* 0x0002000c00007388 */ /* 0x000fe80000000c00 */
[----:B--2---:R-:W-:Y:S04]  /*5f260*/  STS.128 [R0+0x300], R4 ;  /* 0x0003000400007388 */ /* 0x004fe80000000c00 */
[----:B---3--:R0:W-:Y:S04]  /*5f270*/  STS.128 [R0+0x380], R20 ;  /* 0x0003801400007388 */ /* 0x0081e80000000c00 */
[----:B------:R-:W-:Y:S06]  /*5f280*/  BAR.SYNC.DEFER_BLOCKING 0x0 ;  /* 0x0000000000007b1d */ /* 0x000fec0000010000 */
[----:B0-----:R-:W2:Y:S04]  /*5f290*/  LDL.LU R20, [R1+0x110] ;  /* 0x0001100001147983 */ /* 0x001ea80000300800 */
[----:B------:R-:W2:Y:S04]  /*5f2a0*/  LDL.LU R21, [R1+0x114] ;  /* 0x0001140001157983 */ /* 0x000ea80000300800 */
[----:B------:R-:W3:Y:S04]  /*5f2b0*/  LDL.LU R22, [R1+0x118] ;  /* 0x0001180001167983 */ /* 0x000ee80000300800 */
[----:B------:R-:W3:Y:S04]  /*5f2c0*/  LDL.LU R23, [R1+0x11c] ;  /* 0x00011c0001177983 */ /* 0x000ee80000300800 */
[----:B------:R-:W-:Y:S04]  /*5f2d0*/  LDS.128 R12, [R2+0x400] ;  /* 0x00040000020c7984 */ /* 0x000fe80000000c00 */
[----:B---3--:R-:W-:Y:S04]  /*5f2e0*/  STL.64 [R1+0x2570], R22 ;  /* 0x0025701601007387 */ /* 0x008fe80000100a00 */
[----:B--2---:R-:W-:Y:S04]  /*5f2f0*/  STL.64 [R1+0x2568], R20 ;  /* 0x0025681401007387 */ /* 0x004fe80000100a00 */
[----:B------:R-:W2:Y:S04]  /*5f300*/  LDL.LU R4, [R1+0x100] ;  /* 0x0001000001047983 */ /* 0x000ea80000300800 */
[----:B------:R-:W2:Y:S04]  /*5f310*/  LDL.LU R5, [R1+0x104] ;  /* 0x0001040001057983 */ /* 0x000ea80000300800 */
[----:B------:R-:W3:Y:S04]  /*5f320*/  LDL.LU R6, [R1+0x108] ;  /* 0x0001080001067983 */ /* 0x000ee80000300800 */
[----:B------:R-:W3:Y:S04]  /*5f330*/  LDL.LU R7, [R1+0x10c] ;  /* 0x00010c0001077983 */ /* 0x000ee80000300800 */
[----:B---3--:R-:W-:Y:S04]  /*5f340*/  STL.64 [R1+0x2580], R6 ;  /* 0x0025800601007387 */ /* 0x008fe80000100a00 */
[----:B--2---:R-:W-:Y:S04]  /*5f350*/  STL.64 [R1+0x2578], R4 ;  /* 0x0025780401007387 */ /* 0x004fe80000100a00 */
[----:B------:R-:W2:Y:S04]  /*5f360*/  LDL.LU R8, [R1+0xf0] ;  /* 0x0000f00001087983 */ /* 0x000ea80000300800 */
[----:B------:R-:W2:Y:S04]  /*5f370*/  LDL.LU R9, [R1+0xf4] ;  /* 0x0000f40001097983 */ /* 0x000ea80000300800 */
[----:B------:R-:W3:Y:S04]  /*5f380*/  LDL.LU R10, [R1+0xf8] ;  /* 0x0000f800010a7983 */ /* 0x000ee80000300800 */
[----:B------:R-:W3:Y:S04]  /*5f390*/  LDL.LU R11, [R1+0xfc] ;  /* 0x0000fc00010b7983 */ /* 0x000ee80000300800 */
[----:B------:R-:W0:Y:S02]  /*5f3a0*/  LDS.128 R4, [R2] ;  /* 0x0000000002047984 */ /* 0x000e240000000c00 */
[----:B0-----:R-:W-:-:S02]  /*5f3b0*/  IMAD.MOV.U32 R25, RZ, RZ, R4 ;  /* 0x000000ffff197224 */ /* 0x001fc400078e0004 */
[----:B---3--:R-:W-:Y:S04]  /*5f3c0*/  STL.64 [R1+0x2590], R10 ;  /* 0x0025900a01007387 */ /* 0x008fe80000100a00 */
[----:B--2---:R-:W-:Y:S04]  /*5f3d0*/  STL.64 [R1+0x2588], R8 ;  /* 0x0025880801007387 */ /* 0x004fe80000100a00 */
[----:B------:R0:W-:Y:S04]  /*5f3e0*/  STL [R1+0x14], R5 ;  /* 0x0000140501007387 */ /* 0x0001e80000100800 */
[----:B------:R1:W-:Y:S04]  /*5f3f0*/  STL.64 [R1+0x18], R6 ;  /* 0x0000180601007387 */ /* 0x0003e80000100a00 */
[----:B------:R-:W2:Y:S04]  /*5f400*/  LDL.LU R20, [R1+0xc0] ;  /* 0x0000c00001147983 */ /* 0x000ea80000300800 */
[----:B------:R-:W2:Y:S04]  /*5f410*/  LDL.LU R21, [R1+0xc4] ;  /* 0x0000c40001157983 */ /* 0x000ea80000300800 */
[----:B------:R-:W2:Y:S04]  /*5f420*/  LDL.LU R22, [R1+0xc8] ;  /* 0x0000c80001167983 */ /* 0x000ea80000300800 */
[----:B------:R-:W2:Y:S04]  /*5f430*/  LDL.LU R23, [R1+0xcc] ;  /* 0x0000cc0001177983 */ /* 0x000ea80000300800 */
[----:B------:R-:W3:Y:S04]  /*5f440*/  LDL.LU R4, [R1+0xb0] ;  /* 0x0000b00001047983 */ /* 0x000ee80000300800 */
[----:B0-----:R-:W3:Y:S04]  /*5f450*/  LDL.LU R5, [R1+0xb4] ;  /* 0x0000b40001057983 */ /* 0x001ee80000300800 */
[----:B-1----:R-:W3:Y:S04]  /*5f460*/  LDL.LU R6, [R1+0xb8] ;  /* 0x0000b80001067983 */ /* 0x002ee80000300800 */
[----:B------:R-:W3:Y:S04]  /*5f470*/  LDL.LU R7, [R1+0xbc] ;  /* 0x0000bc0001077983 */ /* 0x000ee80000300800 */
[----:B------:R-:W4:Y:S04]  /*5f480*/  LDL.LU R8, [R1+0xa0] ;  /* 0x0000a00001087983 */ /* 0x000f280000300800 */
[----:B------:R-:W4:Y:S04]  /*5f490*/  LDL.LU R9, [R1+0xa4] ;  /* 0x0000a40001097983 */ /* 0x000f280000300800 */
[----:B------:R-:W4:Y:S04]  /*5f4a0*/  LDL.LU R10, [R1+0xa8] ;  /* 0x0000a800010a7983 */ /* 0x000f280000300800 */
[----:B------:R-:W4:Y:S04]  /*5f4b0*/  LDL.LU R11, [R1+0xac] ;  /* 0x0000ac00010b7983 */ /* 0x000f280000300800 */
[----:B------:R-:W-:Y:S04]  /*5f4c0*/  STL [R1+0x20e4], R26 ;  /* 0x0020e41a01007387 */ /* 0x000fe80000100800 */
[----:B------:R0:W-:Y:S04]  /*5f4d0*/  STL [R1+0x20e0], R25 ;  /* 0x0020e01901007387 */ /* 0x0001e80000100800 */
[----:B------:R-:W2:Y:S04]  /*5f4e0*/  LDL.LU R24, [R1+0xe0] ;  /* 0x0000e00001187983 */ /* 0x000ea80000300800 */
[----:B0-----:R-:W2:Y:S04]  /*5f4f0*/  LDL.LU R25, [R1+0xe4] ;  /* 0x0000e40001197983 */ /* 0x001ea80000300800 */
[----:B------:R-:W2:Y:S04]  /*5f500*/  LDL.LU R26, [R1+0xe8] ;  /* 0x0000e800011a7983 */ /* 0x000ea80000300800 */
[----:B------:R-:W2:Y:S04]  /*5f510*/  LDL.LU R27, [R1+0xec] ;  /* 0x0000ec00011b7983 */ /* 0x000ea80000300800 */
[----:B------:R-:W-:Y:S04]  /*5f520*/  STL.64 [R1+0x50], R12 ;  /* 0x0000500c01007387 */ /* 0x000fe80000100a00 */
        /* <DEDUP_REMOVED lines=18> */
[----:B0-----:R-:W-:Y:S04]  /*5f650*/  STL [R1+0x20ac], R12 ;  /* 0x0020ac0c01007387 */ /* 0x001fe80000100800 */
        /* <DEDUP_REMOVED lines=10> */
[----:B------:R0:W-:Y:S04]  /*5f700*/  STL.64 [R1+0x20c0], R12 ;  /* 0x0020c00c01007387 */ /* 0x0001e80000100a00 */
[----:B----4-:R1:W-:Y:S04]  /*5f710*/  STS.128 [R0], R8 ;  /* 0x0000000800007388 */ /* 0x0103e80000000c00 */
[----:B0-----:R-:W4:Y:S04]  /*5f720*/  LDL.LU R12, [R1+0xd0] ;  /* 0x0000d000010c7983 */ /* 0x001f280000300800 */
[----:B------:R-:W4:Y:S04]  /*5f730*/  LDL.LU R13, [R1+0xd4] ;  /* 0x0000d400010d7983 */ /* 0x000f280000300800 */
[----:B------:R-:W4:Y:S04]  /*5f740*/  LDL.LU R14, [R1+0xd8] ;  /* 0x0000d800010e7983 */ /* 0x000f280000300800 */
[----:B------:R-:W4:Y:S04]  /*5f750*/  LDL.LU R15, [R1+0xdc] ;  /* 0x0000dc00010f7983 */ /* 0x000f280000300800 */
[----:B-1----:R-:W4:Y:S04]  /*5f760*/  LDL.LU.64 R10, [R1+0x2590] ;  /* 0x00259000010a7983 */ /* 0x002f280000300a00 */
[----:B------:R-:W4:Y:S04]  /*5f770*/  LDL.LU.64 R8, [R1+0x2588] ;  /* 0x0025880001087983 */ /* 0x000f280000300a00 */
[----:B---3--:R0:W-:Y:S04]  /*5f780*/  STS.128 [R0+0x80], R4 ;  /* 0x0000800400007388 */ /* 0x0081e80000000c00 */
[----:B--2---:R1:W-:Y:S04]  /*5f790*/  STS.128 [R0+0x100], R20 ;  /* 0x0001001400007388 */ /* 0x0043e80000000c00 */
[----:B0-----:R-:W2:Y:S04]  /*5f7a0*/  LDL.LU.64 R6, [R1+0x2580] ;  /* 0x0025800001067983 */ /* 0x001ea80000300a00 */
[----:B------:R-:W2:Y:S04]  /*5f7b0*/  LDL.LU.64 R4, [R1+0x2578] ;  /* 0x0025780001047983 */ /* 0x000ea80000300a00 */
[----:B-1----:R-:W3:Y:S04]  /*5f7c0*/  LDL.LU.64 R22, [R1+0x2570] ;  /* 0x0025700001167983 */ /* 0x002ee80000300a00 */
[----:B------:R-:W3:Y:S04]  /*5f7d0*/  LDL.LU.64 R20, [R1+0x2568] ;  /* 0x0025680001147983 */ /* 0x000ee80000300a00 */
[----:B------:R-:W-:Y:S04]  /*5f7e0*/  STS.128 [R0+0x200], R24 ;  /* 0x0002001800007388 */ /* 0x000fe80000000c00 */
[----:B----4-:R-:W-:Y:S04]  /*5f7f0*/  STS.128 [R0+0x180], R12 ;  /* 0x0001800c00007388 */ /* 0x010fe80000000c00 */
[----:B------:R-:W-:Y:S04]  /*5f800*/  STS.128 [R0+0x280], R8 ;  /* 0x0002800800007388 */ /* 0x000fe80000000c00 */
[----:B--2---:R-:W-:Y:S04]  /*5f810*/  STS.128 [R0+0x300], R4 ;  /* 0x0003000400007388 */ /* 0x004fe80000000c00 */
[----:B---3--:R-:W-:Y:S04]  /*5f820*/  STS.128 [R0+0x380], R20 ;  /* 0x0003801400007388 */ /* 0x008fe80000000c00 */
[----:B------:R-:W-:Y:S06]  /*5f830*/  BAR.SYNC.DEFER_BLOCKING 0x0 ;  /* 0x0000000000007b1d */ /* 0x000fec0000010000 */
[----:B------:R-:W0:Y:S04]  /*5f840*/  LDS.128 R8, [R2] ;  /* 0x0000000002087984 */ /* 0x000e280000000c00 */
[----:B------:R-:W1:Y:S04]  /*5f850*/  LDS.128 R4, [R2+0x400] ;  /* 0x0004000002047984 */ /* 0x000e680000000c00 */
[----:B------:R-:W2:Y:S04]  /*5f860*/  LDS.128 R12, [R19] ;  /* 0x00000000130c7984 */ /* 0x000ea80000000c00 */
[----:B0-----:R-:W-:Y:S04]  /*5f870*/  STL.64 [R1+0xb0], R8 ;  /* 0x0000b00801007387 */ /* 0x001fe80000100a00 */
[----:B------:R-:W-:Y:S04]  /*5f880*/  STL.64 [R1+0xb8], R10 ;  /* 0x0000b80a01007387 */ /* 0x000fe80000100a00 */
[----:B------:R-:W0:Y:S04]  /*5f890*/  LDS.128 R8, [R19+0x400] ;  /* 0x0004000013087984 */ /* 0x000e280000000c00 */
[----:B-1----:R1:W-:Y:S04]  /*5f8a0*/  STL.64 [R1+0x3b0], R4 ;  /* 0x0003b00401007387 */ /* 0x0023e80000100a00 */
[----:B------:R3:W-:Y:S04]  /*5f8b0*/  STL.64 [R1+0x3b8], R6 ;  /* 0x0003b80601007387 */ /* 0x0007e80000100a00 */
[----:B-1----:R-:W4:Y:S04]  /*5f8c0*/  LDL.LU R4, [R1+0x200] ;  /* 0x0002000001047983 */ /* 0x002f280000300800 */
[----:B--2---:R-:W-:Y:S04]  /*5f8d0*/  STL.64 [R1+0xc0], R12 ;  /* 0x0000c00c01007387 */ /* 0x004fe80000100a00 */
[----:B------:R-:W-:Y:S04]  /*5f8e0*/  STL.64 [R1+0xc8], R14 ;  /* 0x0000c80e01007387 */ /* 0x000fe80000100a00 */
[----:B0-----:R0:W-:Y:S04]  /*5f8f0*/  STL.64 [R1+0x3c0], R8 ;  /* 0x0003c00801007387 */ /* 0x0011e80000100a00 */
[----:B------:R1:W-:Y:S04]  /*5f900*/  STL.64 [R1+0x3c8], R10 ;  /* 0x0003c80a01007387 */ /* 0x0003e80000100a00 */
[----:B------:R-:W4:Y:S04]  /*5f910*/  LDL.LU R5, [R1+0x204] ;  /* 0x0002040001057983 */ /* 0x000f280000300800 */
[----:B---3--:R-:W2:Y:S04]  /*5f920*/  LDL.LU R6, [R1+0x208] ;  /* 0x0002080001067983 */ /* 0x008ea80000300800 */
[----:B------:R-:W2:Y:S04]  /*5f930*/  LDL.LU R7, [R1+0x20c] ;  /* 0x00020c0001077983 */ /* 0x000ea80000300800 */
[----:B--2---:R-:W-:Y:S04]  /*5f940*/  STL.64 [R1+0x24b0], R6 ;  /* 0x0024b00601007387 */ /* 0x004fe80000100a00 */
[----:B----4-:R2:W-:Y:S04]  /*5f950*/  STL.64 [R1+0x24a8], R4 ;  /* 0x0024a80401007387 */ /* 0x0105e80000100a00 */
[----:B0-----:R-:W3:Y:S04]  /*5f960*/  LDL.LU R8, [R1+0x1f0] ;  /* 0x0001f00001087983 */ /* 0x001ee80000300800 */
[----:B------:R-:W3:Y:S04]  /*5f970*/  LDL.LU R9, [R1+0x1f4] ;  /* 0x0001f40001097983 */ /* 0x000ee80000300800 */
[----:B-1----:R-:W4:Y:S04]  /*5f980*/  LDL.LU R10, [R1+0x1f8] ;  /* 0x0001f800010a7983 */ /* 0x002f280000300800 */
[----:B------:R-:W4:Y:S04]  /*5f990*/  LDL.LU R11, [R1+0x1fc] ;  /* 0x0001fc00010b7983 */ /* 0x000f280000300800 */
[----:B----4-:R-:W-:Y:S04]  /*5f9a0*/  STL.64 [R1+0x24c0], R10 ;  /* 0x0024c00a01007387 */ /* 0x010fe80000100a00 */
[----:B---3--:R-:W-:Y:S04]  /*5f9b0*/  STL.64 [R1+0x24b8], R8 ;  /* 0x0024b80801007387 */ /* 0x008fe80000100a00 */
[----:B------:R-:W3:Y:S04]  /*5f9c0*/  LDL.LU R24, [R1+0x1e0] ;  /* 0x0001e00001187983 */ /* 0x000ee80000300800 */
[----:B------:R-:W3:Y:S04]  /*5f9d0*/  LDL.LU R25, [R1+0x1e4] ;  /* 0x0001e40001197983 */ /* 0x000ee80000300800 */
[----:B------:R-:W4:Y:S04]  /*5f9e0*/  LDL.LU R26, [R1+0x1e8] ;  /* 0x0001e800011a7983 */ /* 0x000f280000300800 */
[----:B------:R-:W4:Y:S04]  /*5f9f0*/  LDL.LU R27, [R1+0x1ec] ;  /* 0x0001ec00011b7983 */ /* 0x000f280000300800 */
[----:B----4-:R-:W-:Y:S04]  /*5fa00*/  STL.64 [R1+0x24d0], R26 ;  /* 0x0024d01a01007387 */ /* 0x010fe80000100a00 */
[----:B---3--:R-:W-:Y:S04]  /*5fa10*/  STL.64 [R1+0x24c8], R24 ;  /* 0x0024c81801007387 */ /* 0x008fe80000100a00 */
[----:B--2---:R-:W2:Y:S04]  /*5fa20*/  LDL.LU R4, [R1+0x1c0] ;  /* 0x0001c00001047983 */ /* 0x004ea80000300800 */
[----:B------:R-:W2:Y:S04]  /*5fa30*/  LDL.LU R5, [R1+0x1c4] ;  /* 0x0001c40001057983 */ /* 0x000ea80000300800 */
[----:B------:R-:W3:Y:S04]  /*5fa40*/  LDL.LU R6, [R1+0x1c8] ;  /* 0x0001c80001067983 */ /* 0x000ee80000300800 */
[----:B------:R-:W3:Y:S04]  /*5fa50*/  LDL.LU R7, [R1+0x1cc] ;  /* 0x0001cc0001077983 */ /* 0x000ee80000300800 */
[----:B---3--:R-:W-:Y:S04]  /*5fa60*/  STL.64 [R1+0x24e0], R6 ;  /* 0x0024e00601007387 */ /* 0x008fe80000100a00 */
[----:B--2---:R0:W-:Y:S04]  /*5fa70*/  STL.64 [R1+0x24d8], R4 ;  /* 0x0024d80401007387 */ /* 0x0041e80000100a00 */
[----:B0-----:R-:W2:Y:S04]  /*5fa80*/  LDL.LU R4, [R1+0x190] ;  /* 0x0001900001047983 */ /* 0x001ea80000300800 */
        /* <DEDUP_REMOVED lines=46> */
[----:B--2---:R-:W-:Y:S04]  /*5fd70*/  STL.64 [R1+0x2558], R4 ;  /* 0x0025580401007387 */ /* 0x004fe80000100a00 */
[----:B------:R-:W0:Y:S04]  /*5fd80*/  LDS.128 R4, [R18] ;  /* 0x0000000012047984 */ /* 0x000e280000000c00 */
[----:B------:R-:W2:Y:S04]  /*5fd90*/  LDL.LU R8, [R1+0x1b0] ;  /* 0x0001b00001087983 */ /* 0x000ea80000300800 */
[----:B------:R-:W2:Y:S04]  /*5fda0*/  LDL.LU R9, [R1+0x1b4] ;  /* 0x0001b40001097983 */ /* 0x000ea80000300800 */
[----:B------:R-:W2:Y:S04]  /*5fdb0*/  LDL.LU R10, [R1+0x1b8] ;  /* 0x0001b800010a7983 */ /* 0x000ea80000300800 */
[----:B------:R-:W2:Y:S04]  /*5fdc0*/  LDL.LU R11, [R1+0x1bc] ;  /* 0x0001bc00010b7983 */ /* 0x000ea80000300800 */
[----:B------:R-:W3:Y:S04]  /*5fdd0*/  LDL.LU R24, [R1+0x1a0] ;  /* 0x0001a00001187983 */ /* 0x000ee80000300800 */
[----:B------:R-:W3:Y:S04]  /*5fde0*/  LDL.LU R25, [R1+0x1a4] ;  /* 0x0001a40001197983 */ /* 0x000ee80000300800 */
[----:B------:R-:W3:Y:S04]  /*5fdf0*/  LDL.LU R26, [R1+0x1a8] ;  /* 0x0001a800011a7983 */ /* 0x000ee80000300800 */
[----:B------:R-:W3:Y:S04]  /*5fe00*/  LDL.LU R27, [R1+0x1ac] ;  /* 0x0001ac00011b7983 */ /* 0x000ee80000300800 */
[----:B------:R-:W4:Y:S04]  /*5fe10*/  LDL.LU R12, [R1+0x1d0] ;  /* 0x0001d000010c7983 */ /* 0x000f280000300800 */
[----:B------:R-:W4:Y:S04]  /*5fe20*/  LDL.LU R13, [R1+0x1d4] ;  /* 0x0001d400010d7983 */ /* 0x000f280000300800 */
[----:B------:R-:W4:Y:S04]  /*5fe30*/  LDL.LU R14, [R1+0x1d8] ;  /* 0x0001d800010e7983 */ /* 0x000f280000300800 */
[----:B------:R-:W4:Y:S04]  /*5fe40*/  LDL.LU R15, [R1+0x1dc] ;  /* 0x0001dc00010f7983 */ /* 0x000f280000300800 */
[----:B------:R-:W2:Y:S04]  /*5fe50*/  LDL.LU R20, [R1+0x210] ;  /* 0x0002100001147983 */ /* 0x000ea80000300800 */
[----:B------:R-:W2:Y:S04]  /*5fe60*/  LDL.LU R21, [R1+0x214] ;  /* 0x0002140001157983 */ /* 0x000ea80000300800 */
[----:B------:R-:W2:Y:S04]  /*5fe70*/  LDL.LU R22, [R1+0x218] ;  /* 0x0002180001167983 */ /* 0x000ea80000300800 */
[----:B------:R-:W2:Y:S04]  /*5fe80*/  LDL.LU R23, [R1+0x21c] ;  /* 0x00021c0001177983 */ /* 0x000ea80000300800 */
        /* <DEDUP_REMOVED lines=10> */
[----:B------:R0:W-:Y:S04]  /*5ff30*/  STL.64 [R1+0x3e8], R6 ;  /* 0x0003e80601007387 */ /* 0x0001e80000100a00 */
[----:B0-----:R-:W2:Y:S04]  /*5ff40*/  LDL.LU.64 R6, [R1+0x2560] ;  /* 0x0025600001067983 */ /* 0x001ea80000300a00 */
[----:B------:R-:W2:Y:S04]  /*5ff50*/  LDL.LU.64 R4, [R1+0x2558] ;  /* 0x0025580001047983 */ /* 0x000ea80000300a00 */
[----:B------:R-:W-:Y:S06]  /*5ff60*/  BAR.SYNC.DEFER_BLOCKING 0x0 ;  /* 0x0000000000007b1d */ /* 0x000fec0000010000 */
[----:B--2---:R0:W-:Y:S04]  /*5ff70*/  STS.128 [R0], R4 ;  /* 0x0000000400007388 */ /* 0x0041e80000000c00 */
[----:B0-----:R-:W2:Y:S04]  /*5ff80*/  LDL.LU.64 R6, [R1+0x2550] ;  /* 0x0025500001067983 */ /* 0x001ea80000300a00 */
[----:B------:R-:W2:Y:S04]  /*5ff90*/  LDL.LU.64 R4, [R1+0x2548] ;  /* 0x0025480001047983 */ /* 0x000ea80000300a00 */
[----:B--2---:R0:W-:Y:S04]  /*5ffa0*/  STS.128 [R0+0x80], R4 ;  /* 0x0000800400007388 */ /* 0x0041e80000000c00 */
        /* <DEDUP_REMOVED lines=17> */
[----:B--2---:R-:W-:Y:S04]  /*600c0*/  STS.128 [R0+0x380], R4 ;  /* 0x0003800400007388 */ /* 0x004fe80000000c00 */
[----:B------:R-:W-:Y:S06]  /*600d0*/  BAR.SYNC.DEFER_BLOCKING 0x0 ;  /* 0x0000000000007b1d */ /* 0x000fec0000010000 */
        /* <DEDUP_REMOVED lines=27> */
[----:B---3--:R0:W-:Y:S04]  /*60290*/  STS.128 [R0], R24 ;  /* 0x0000001800007388 */ /* 0x0081e80000000c00 */
[----:B------:R1:W-:Y:S04]  /*602a0*/  STS.128 [R0+0x80], R8 ;  /* 0x0000800800007388 */ /* 0x0003e80000000c00 */
[----:B0-----:R-:W3:Y:S04]  /*602b0*/  LDL.LU.64 R26, [R1+0x24d0] ;  /* 0x0024d000011a7983 */ /* 0x001ee80000300a00 */
[----:B------:R-:W3:Y:S04]  /*602c0*/  LDL.LU.64 R24, [R1+0x24c8] ;  /* 0x0024c80001187983 */ /* 0x000ee80000300a00 */
[----:B-1----:R-:W3:Y:S04]  /*602d0*/  LDL.LU.64 R10, [R1+0x24c0] ;  /* 0x0024c000010a7983 */ /* 0x002ee80000300a00 */
[----:B------:R-:W3:Y:S04]  /*602e0*/  LDL.LU.64 R8, [R1+0x24b8] ;  /* 0x0024b80001087983 */ /* 0x000ee80000300a00 */
[----:B--2---:R0:W-:Y:S04]  /*602f0*/  STS.128 [R0+0x100], R4 ;  /* 0x0001000400007388 */ /* 0x0041e80000000c00 */
[----:B0-----:R-:W2:Y:S04]  /*60300*/  LDL.LU.64 R6, [R1+0x24b0] ;  /* 0x0024b00001067983 */ /* 0x001ea80000300a00 */
[----:B------:R-:W2:Y:S04]  /*60310*/  LDL.LU.64 R4, [R1+0x24a8] ;  /* 0x0024a80001047983 */ /* 0x000ea80000300a00 */
[----:B----4-:R-:W-:Y:S04]  /*60320*/  STS.128 [R0+0x180], R12 ;  /* 0x0001800c00007388 */ /* 0x010fe80000000c00 */
[----:B---3--:R-:W-:Y:S04]  /*60330*/  STS.128 [R0+0x200], R24 ;  /* 0x0002001800007388 */ /* 0x008fe80000000c00 */
[----:B------:R-:W-:Y:S04]  /*60340*/  STS.128 [R0+0x280], R8 ;  /* 0x0002800800007388 */ /* 0x000fe80000000c00 */
[----:B------:R-:W-:Y:S04]  /*60350*/  STS.128 [R0+0x380], R20 ;  /* 0x0003801400007388 */ /* 0x000fe80000000c00 */
[----:B--2---:R-:W-:Y:S04]  /*60360*/  STS.128 [R0+0x300], R4 ;  /* 0x0003000400007388 */ /* 0x004fe80000000c00 */
        /* <DEDUP_REMOVED lines=727> */
[----:B-1----:R-:W-:Y:S04]  /*630e0*/  STL.64 [R1+0x6c0], R4 ;  /* 0x0006c00401007387 */ /* 0x002fe80000100a00 */
[----:B------:R-:W-:Y:S04]  /*630f0*/  STL.64 [R1+0x6c8], R6 ;  /* 0x0006c80601007387 */ /* 0x000fe80000100a00 */
[----:B------:R-:W1:Y:S04]  /*63100*/  LDS.128 R4, [R18] ;  /* 0x0000000012047984 */ /* 0x000e680000000c00 */
[----:B--2---:R-:W-:Y:S04]  /*63110*/  STL.64 [R1+0x670], R12 ;  /* 0x0006700c01007387 */ /* 0x004fe80000100a00 */
[----:B------:R-:W-:Y:S04]  /*63120*/  STL.64 [R1+0x678], R14 ;  /* 0x0006780e01007387 */ /* 0x000fe80000100a00 */
[----:B------:R-:W2:Y:S04]  /*63130*/  LDS.128 R12, [R18+0x400] ;  /* 0x00040000120c7984 */ /* 0x000ea80000000c00 */
[----:B0-----:R-:W-:Y:S04]  /*63140*/  STL.64 [R1+0x6b0], R8 ;  /* 0x0006b00801007387 */ /* 0x001fe80000100a00 */
[----:B------:R-:W-:Y:S04]  /*63150*/  STL.64 [R1+0x6b8], R10 ;  /* 0x0006b80a01007387 */ /* 0x000fe80000100a00 */
[----:B------:R-:W0:Y:S04]  /*63160*/  LDS.128 R8, [R16] ;  /* 0x0000000010087984 */ /* 0x000e280000000c00 */
[----:B-1----:R-:W-:Y:S04]  /*63170*/  STL.64 [R1+0x690], R4 ;  /* 0x0006900401007387 */ /* 0x002fe80000100a00 */
[----:B------:R-:W-:Y:S04]  /*63180*/  STL.64 [R1+0x698], R6 ;  /* 0x0006980601007387 */ /* 0x000fe80000100a00 */
[----:B------:R-:W1:Y:S04]  /*63190*/  LDS.128 R4, [R16+0x400] ;  /* 0x0004000010047984 */ /* 0x000e680000000c00 */
[----:B--2---:R2:W-:Y:S04]  /*631a0*/  STL.64 [R1+0x6a0], R12 ;  /* 0x0006a00c01007387 */ /* 0x0045e80000100a00 */
[----:B------:R3:W-:Y:S04]  /*631b0*/  STL.64 [R1+0x6a8], R14 ;  /* 0x0006a80e01007387 */ /* 0x0007e80000100a00 */
[----:B------:R-:W-:Y:S04]  /*631c0*/  STL.64 [R1+0x2180], R18 ;  /* 0x0021801201007387 */ /* 0x000fe80000100a00 */
[----:B0-----:R0:W-:Y:S04]  /*631d0*/  STL.64 [R1+0x680], R8 ;  /* 0x0006800801007387 */ /* 0x0011e80000100a00 */
[----:B------:R4:W-:Y:S04]  /*631e0*/  STL.64 [R1+0x688], R10 ;  /* 0x0006880a01007387 */ /* 0x0009e80000100a00 */
[----:B------:R-:W-:Y:S04]  /*631f0*/  STL [R1+0x2178], R16 ;  /* 0x0021781001007387 */ /* 0x000fe80000100800 */
[----:B-1----:R-:W-:Y:S04]  /*63200*/  STL.64 [R1+0x6d0], R4 ;  /* 0x0006d00401007387 */ /* 0x002fe80000100a00 */
[----:B------:R-:W-:Y:S04]  /*63210*/  STL.64 [R1+0x6d8], R6 ;  /* 0x0006d80601007387 */ /* 0x000fe80000100a00 */
[----:B------:R-:W2:Y:S04]  /*63220*/  LDL.LU R24, [R1+0x1280] ;  /* 0x0012800001187983 */ /* 0x000ea80000300800 */
[----:B------:R-:W2:Y:S04]  /*63230*/  LDL.LU R25, [R1+0x1284] ;  /* 0x0012840001197983 */ /* 0x000ea80000300800 */
[----:B------:R-:W2:Y:S04]  /*63240*/  LDL.LU R26, [R1+0x1288] ;  /* 0x00128800011a7983 */ /* 0x000ea80000300800 */
[----:B------:R-:W2:Y:S04]  /*63250*/  LDL.LU R27, [R1+0x128c] ;  /* 0x00128c00011b7983 */ /* 0x000ea80000300800 */
[----:B------:R-:W-:Y:S06]  /*63260*/  BAR.SYNC.DEFER_BLOCKING 0x0 ;  /* 0x0000000000007b1d */ /* 0x000fec0000010000 */
[----:B--2---:R-:W-:Y:S04]  /*63270*/  STL.64 [R1+0x2140], R26 ;  /* 0x0021401a01007387 */ /* 0x004fe80000100a00 */
[----:B------:R1:W-:Y:S04]  /*63280*/  STL.64 [R1+0x2138], R24 ;  /* 0x0021381801007387 */ /* 0x0003e80000100a00 */
[----:B------:R-:W2:Y:S04]  /*63290*/  LDL.LU R12, [R1+0x1270] ;  /* 0x00127000010c7983 */ /* 0x000ea80000300800 */
[----:B------:R-:W2:Y:S04]  /*632a0*/  LDL.LU R13, [R1+0x1274] ;  /* 0x00127400010d7983 */ /* 0x000ea80000300800 */
[----:B---3--:R-:W3:Y:S04]  /*632b0*/  LDL.LU R14, [R1+0x1278] ;  /* 0x00127800010e7983 */ /* 0x008ee80000300800 */
[----:B------:R-:W3:Y:S04]  /*632c0*/  LDL.LU R15, [R1+0x127c] ;  /* 0x00127c00010f7983 */ /* 0x000ee80000300800 */
[----:B0-----:R-:W2:Y:S04]  /*632d0*/  LDL.LU R8, [R1+0xe40] ;  /* 0x000e400001087983 */ /* 0x001ea80000300800 */
[----:B------:R-:W2:Y:S04]  /*632e0*/  LDL.LU R9, [R1+0xe44] ;  /* 0x000e440001097983 */ /* 0x000ea80000300800 */
[----:B----4-:R-:W4:Y:S04]  /*632f0*/  LDL.LU R10, [R1+0xe48] ;  /* 0x000e4800010a7983 */ /* 0x010f280000300800 */
[----:B------:R-:W4:Y:S04]  /*63300*/  LDL.LU R11, [R1+0xe4c] ;  /* 0x000e4c00010b7983 */ /* 0x000f280000300800 */
[----:B-1----:R-:W2:Y:S04]  /*63310*/  LDL.LU R24, [R1+0xc90] ;  /* 0x000c900001187983 */ /* 0x002ea80000300800 */
[----:B------:R-:W3:Y:S04]  /*63320*/  LDL.LU R25, [R1+0xc94] ;  /* 0x000c940001197983 */ /* 0x000ee80000300800 */
[----:B------:R-:W3:Y:S04]  /*63330*/  LDL.LU R26, [R1+0xc98] ;  /* 0x000c9800011a7983 */ /* 0x000ee80000300800 */
[----:B------:R-:W3:Y:S04]  /*63340*/  LDL.LU R27, [R1+0xc9c] ;  /* 0x000c9c00011b7983 */ /* 0x000ee80000300800 */
[----:B----4-:R-:W-:Y:S04]  /*63350*/  STL.64 [R1+0x2190], R10 ;  /* 0x0021900a01007387 */ /* 0x010fe80000100a00 */
[----:B--2---:R-:W-:Y:S04]  /*63360*/  STL.64 [R1+0x2188], R8 ;  /* 0x0021880801007387 */ /* 0x004fe80000100a00 */
[----:B------:R-:W2:Y:S04]  /*63370*/  LDL.LU R4, [R1+0xfd0] ;  /* 0x000fd00001047983 */ /* 0x000ea80000300800 */
[----:B------:R-:W2:Y:S04]  /*63380*/  LDL.LU R5, [R1+0xfd4] ;  /* 0x000fd40001057983 */ /* 0x000ea80000300800 */
[----:B------:R-:W4:Y:S04]  /*63390*/  LDL.LU R6, [R1+0xfd8] ;  /* 0x000fd80001067983 */ /* 0x000f280000300800 */
[----:B------:R-:W4:Y:S04]  /*633a0*/  LDL.LU R7, [R1+0xfdc] ;  /* 0x000fdc0001077983 */ /* 0x000f280000300800 */
[----:B----4-:R-:W-:Y:S04]  /*633b0*/  STL.64 [R1+0x21a0], R6 ;  /* 0x0021a00601007387 */ /* 0x010fe80000100a00 */
[----:B--2---:R0:W-:Y:S04]  /*633c0*/  STL.64 [R1+0x2198], R4 ;  /* 0x0021980401007387 */ /* 0x0041e80000100a00 */
[----:B------:R-:W2:Y:S04]  /*633d0*/  LDL.LU R16, [R1+0xe20] ;  /* 0x000e200001107983 */ /* 0x000ea80000300800 */
[----:B------:R-:W2:Y:S04]  /*633e0*/  LDL.LU R17, [R1+0xe24] ;  /* 0x000e240001117983 */ /* 0x000ea80000300800 */
[----:B------:R-:W2:Y:S04]  /*633f0*/  LDL.LU R18, [R1+0xe28] ;  /* 0x000e280001127983 */ /* 0x000ea80000300800 */
[----:B------:R-:W2:Y:S04]  /*63400*/  LDL.LU R19, [R1+0xe2c] ;  /* 0x000e2c0001137983 */ /* 0x000ea80000300800 */
[----:B0-----:R-:W4:Y:S04]  /*63410*/  LDL.LU R4, [R1+0xca0] ;  /* 0x000ca00001047983 */ /* 0x001f280000300800 */
[----:B------:R-:W4:Y:S04]  /*63420*/  LDL.LU R5, [R1+0xca4] ;  /* 0x000ca40001057983 */ /* 0x000f280000300800 */
[----:B------:R-:W4:Y:S04]  /*63430*/  LDL.LU R6, [R1+0xca8] ;  /* 0x000ca80001067983 */ /* 0x000f280000300800 */
[----:B------:R-:W4:Y:S04]  /*63440*/  LDL.LU R7, [R1+0xcac] ;  /* 0x000cac0001077983 */ /* 0x000f280000300800 */
[----:B------:R-:W2:Y:S04]  /*63450*/  LDL.LU R8, [R1+0xe10] ;  /* 0x000e100001087983 */ /* 0x000ea80000300800 */
[----:B------:R-:W2:Y:S04]  /*63460*/  LDL.LU R9, [R1+0xe14] ;  /* 0x000e140001097983 */ /* 0x000ea80000300800 */
[----:B------:R-:W2:Y:S04]  /*63470*/  LDL.LU R10, [R1+0xe18] ;  /* 0x000e1800010a7983 */ /* 0x000ea80000300800 */
[----:B------:R-:W2:Y:S04]  /*63480*/  LDL.LU R11, [R1+0xe1c] ;  /* 0x000e1c00010b7983 */ /* 0x000ea80000300800 */
[----:B---3--:R-:W-:Y:S04]  /*63490*/  STL.64 [R1+0x2150], R14 ;  /* 0x0021500e01007387 */ /* 0x008fe80000100a00 */
[----:B------:R0:W-:Y:S04]  /*634a0*/  STL.64 [R1+0x2148], R12 ;  /* 0x0021480c01007387 */ /* 0x0001e80000100a00 */
[----:B0-----:R-:W3:Y:S04]  /*634b0*/  LDL.LU R12, [R1+0xc80] ;  /* 0x000c8000010c7983 */ /* 0x001ee80000300800 */
[----:B------:R-:W3:Y:S04]  /*634c0*/  LDL.LU R13, [R1+0xc84] ;  /* 0x000c8400010d7983 */ /* 0x000ee80000300800 */
[----:B------:R-:W3:Y:S04]  /*634d0*/  LDL.LU R14, [R1+0xc88] ;  /* 0x000c8800010e7983 */ /* 0x000ee80000300800 */
[----:B------:R-:W3:Y:S04]  /*634e0*/  LDL.LU R15, [R1+0xc8c] ;  /* 0x000c8c00010f7983 */ /* 0x000ee80000300800 */
[----:B------:R-:W2:Y:S04]  /*634f0*/  LDL.LU R20, [R1+0x1290] ;  /* 0x0012900001147983 */ /* 0x000ea80000300800 */
[----:B------:R-:W2:Y:S04]  /*63500*/  LDL.LU R21, [R1+0x1294] ;  /* 0x0012940001157983 */ /* 0x000ea80000300800 */
[----:B------:R-:W2:Y:S04]  /*63510*/  LDL.LU R22, [R1+0x1298] ;  /* 0x0012980001167983 */ /* 0x000ea80000300800 */
[----:B------:R-:W2:Y:S04]  /*63520*/  LDL.LU R23, [R1+0x129c] ;  /* 0x00129c0001177983 */ /* 0x000ea80000300800 */
[----:B------:R-:W-:Y:S04]  /*63530*/  STS.128 [R0+0x80], R24 ;  /* 0x0000801800007388 */ /* 0x000fe80000000c00 */
[----:B---3--:R0:W-:Y:S04]  /*63540*/  STS.128 [R0], R12 ;  /* 0x0000000c00007388 */ /* 0x0081e80000000c00 */
[----:B--2---:R-:W-:Y:S04]  /*63550*/  STL.64 [R1+0x2160], R22 ;  /* 0x0021601601007387 */ /* 0x004fe80000100a00 */
[----:B------:R-:W-:Y:S04]  /*63560*/  STL.64 [R1+0x2158], R20 ;  /* 0x0021581401007387 */ /* 0x000fe80000100a00 */
[----:B0-----:R-:W2:Y:S04]  /*63570*/  LDL.LU R12, [R1+0x11f0] ;  /* 0x0011f000010c7983 */ /* 0x001ea80000300800 */
[----:B------:R-:W2:Y:S04]  /*63580*/  LDL.LU R13, [R1+0x11f4] ;  /* 0x0011f400010d7983 */ /* 0x000ea80000300800 */
[----:B------:R-:W3:Y:S04]  /*63590*/  LDL.LU R14, [R1+0x11f8] ;  /* 0x0011f800010e7983 */ /* 0x000ee80000300800 */
[----:B------:R-:W3:Y:S04]  /*635a0*/  LDL.LU R15, [R1+0x11fc] ;  /* 0x0011fc00010f7983 */ /* 0x000ee80000300800 */
[----:B----4-:R-:W-:Y:S04]  /*635b0*/  STS.128 [R0+0x100], R4 ;  /* 0x0001000400007388 */ /* 0x010fe80000000c00 */
[----:B------:R-:W-:Y:S04]  /*635c0*/  STS.128 [R0+0x180], R8 ;  /* 0x0001800800007388 */ /* 0x000fe80000000c00 */
[----:B------:R-:W-:Y:S04]  /*635d0*/  STS.128 [R0+0x200], R16 ;  /* 0x0002001000007388 */ /* 0x000fe80000000c00 */
[----:B---3--:R-:W-:Y:S04]  /*635e0*/  STL.64 [R1+0x2170], R14 ;  /* 0x0021700e01007387 */ /* 0x008fe80000100a00 */
[----:B--2---:R0:W-:Y:S04]  /*635f0*/  STL.64 [R1+0x2168], R12 ;  /* 0x0021680c01007387 */ /* 0x0041e80000100a00 */
        /* <DEDUP_REMOVED lines=12> */
[----:B------:R-:W3:Y:S04]  /*636c0*/  LDL.LU.64 R6, [R1+0x21a0] ;  /* 0x0021a00001067983 */ /* 0x000ee80000300a00 */
[----:B------:R-:W3:Y:S04]  /*636d0*/  LDL.LU.64 R4, [R1+0x2198] ;  /* 0x0021980001047983 */ /* 0x000ee80000300a00 */
[----:B------:R-:W4:Y:S04]  /*636e0*/  LDL.LU.64 R10, [R1+0x2190] ;  /* 0x00219000010a7983 */ /* 0x000f280000300a00 */
[----:B------:R-:W4:Y:S04]  /*636f0*/  LDL.LU.64 R8, [R1+0x2188] ;  /* 0x0021880001087983 */ /* 0x000f280000300a00 */
[----:B------:R-:W4:Y:S04]  /*63700*/  LDL.LU.64 R18, [R1+0x2180] ;  /* 0x0021800001127983 */ /* 0x000f280000300a00 */
[----:B------:R-:W4:Y:S04]  /*63710*/  LDL.LU R16, [R1+0x2178] ;  /* 0x0021780001107983 */ /* 0x000f280000300800 */
[----:B--2---:R-:W-:Y:S04]  /*63720*/  STS.128 [R0+0x280], R12 ;  /* 0x0002800c00007388 */ /* 0x004fe80000000c00 */
[----:B---3--:R-:W-:Y:S04]  /*63730*/  STS.128 [R0+0x380], R4 ;  /* 0x0003800400007388 */ /* 0x008fe80000000c00 */
[----:B----4-:R-:W-:Y:S04]  /*63740*/  STS.128 [R0+0x300], R8 ;  /* 0x0003000800007388 */ /* 0x010fe80000000c00 */
[----:B------:R-:W-:Y:S06]  /*63750*/  BAR.SYNC.DEFER_BLOCKING 0x0 ;  /* 0x0000000000007b1d */ /* 0x000fec0000010000 */
[----:B------:R-:W0:Y:S04]  /*63760*/  LDS.128 R12, [R2] ;  /* 0x00000000020c7984 */ /* 0x000e280000000c00 */
[----:B------:R-:W1:Y:S04]  /*63770*/  LDS.128 R4, [R2+0x400] ;  /* 0x0004000002047984 */ /* 0x000e680000000c00 */
[----:B------:R-:W2:Y:S04]  /*63780*/  LDS.128 R8, [R19] ;  /* 0x0000000013087984 */ /* 0x000ea80000000c00 */
[----:B0-----:R-:W-:Y:S04]  /*63790*/  STL.64 [R1+0x640], R12 ;  /* 0x0006400c01007387 */ /* 0x001fe80000100a00 */
[----:B------:R-:W-:Y:S04]  /*637a0*/  STL.64 [R1+0x648], R14 ;  /* 0x0006480e01007387 */ /* 0x000fe80000100a00 */
[----:B-1----:R-:W-:Y:S04]  /*637b0*/  STL.64 [R1+0x630], R4 ;  /* 0x0006300401007387 */ /* 0x002fe80000100a00 */
[----:B------:R-:W-:Y:S04]  /*637c0*/  STL.64 [R1+0x638], R6 ;  /* 0x0006380601007387 */ /* 0x000fe80000100a00 */
[----:B------:R-:W0:Y:S04]  /*637d0*/  LDS.128 R12, [R19+0x400] ;  /* 0x00040000130c7984 */ /* 0x000e280000000c00 */
[----:B--2---:R-:W-:Y:S04]  /*637e0*/  STL.64 [R1+0x620], R8 ;  /* 0x0006200801007387 */ /* 0x004fe80000100a00 */
[----:B------:R-:W-:Y:S04]  /*637f0*/  STL.64 [R1+0x628], R10 ;  /* 0x0006280a01007387 */ /* 0x000fe80000100a00 */
[----:B------:R-:W1:Y:S04]  /*63800*/  LDS.128 R8, [R18+0x400] ;  /* 0x0004000012087984 */ /* 0x000e680000000c00 */
[----:B------:R-:W2:Y:S04]  /*63810*/  LDS.128 R4, [R18] ;  /* 0x0000000012047984 */ /* 0x000ea80000000c00 */
[----:B0-----:R-:W-:Y:S04]  /*63820*/  STL.64 [R1+0x610], R12 ;  /* 0x0006100c01007387 */ /* 0x001fe80000100a00 */
[----:B------:R-:W-:Y:S04]  /*63830*/  STL.64 [R1+0x618], R14 ;  /* 0x0006180e01007387 */ /* 0x000fe80000100a00 */
[----:B------:R-:W-:Y:S04]  /*63840*/  LDS.128 R12, [R16+0x400] ;  /* 0x00040000100c7984 */ /* 0x000fe80000000c00 */
[----:B-1----:R-:W-:Y:S04]  /*63850*/  STL.64 [R1+0x20d8], R10 ;  /* 0x0020d80a01007387 */ /* 0x002fe80000100a00 */
[----:B--2---:R-:W-:Y:S04]  /*63860*/  STL.64 [R1+0x600], R4 ;  /* 0x0006000401007387 */ /* 0x004fe80000100a00 */
[----:B------:R-:W-:Y:S04]  /*63870*/  STL.64 [R1+0x608], R6 ;  /* 0x0006080601007387 */ /* 0x000fe80000100a00 */
[----:B------:R-:W0:Y:S04]  /*63880*/  LDS.128 R4, [R16] ;  /* 0x0000000010047984 */ /* 0x000e280000000c00 */
[----:B------:R1:W-:Y:S04]  /*63890*/  STL.64 [R1+0x20d0], R8 ;  /* 0x0020d00801007387 */ /* 0x0003e80000100a00 */
[----:B------:R-:W-:Y:S06]  /*638a0*/  BAR.SYNC.DEFER_BLOCKING 0x0 ;  /* 0x0000000000007b1d */ /* 0x000fec0000010000 */
[----:B-1----:R-:W2:Y:S04]  /*638b0*/  LDL.LU R8, [R1+0x1260] ;  /* 0x0012600001087983 */ /* 0x002ea80000300800 */
[----:B------:R-:W2:Y:S04]  /*638c0*/  LDL.LU R9, [R1+0x1264] ;  /* 0x0012640001097983 */ /* 0x000ea80000300800 */
[----:B------:R-:W2:Y:S04]  /*638d0*/  LDL.LU R10, [R1+0x1268] ;  /* 0x00126800010a7983 */ /* 0x000ea80000300800 */
[----:B------:R-:W2:Y:S04]  /*638e0*/  LDL.LU R11, [R1+0x126c] ;  /* 0x00126c00010b7983 */ /* 0x000ea80000300800 */
[----:B0-----:R-:W-:Y:S04]  /*638f0*/  STL.64 [R1+0x20f0], R6 ;  /* 0x0020f00601007387 */ /* 0x001fe80000100a00 */
[----:B------:R0:W-:Y:S04]  /*63900*/  STL.64 [R1+0x20e8], R4 ;  /* 0x0020e80401007387 */ /* 0x0001e80000100a00 */
[----:B0-----:R-:W3:Y:S04]  /*63910*/  LDL.LU R4, [R1+0x1250] ;  /* 0x0012500001047983 */ /* 0x001ee80000300800 */
[----:B------:R-:W3:Y:S04]  /*63920*/  LDL.LU R5, [R1+0x1254] ;  /* 0x0012540001057983 */ /* 0x000ee80000300800 */
[----:B------:R-:W3:Y:S04]  /*63930*/  LDL.LU R6, [R1+0x1258] ;  /* 0x0012580001067983 */ /* 0x000ee80000300800 */
[----:B------:R-:W3:Y:S04]  /*63940*/  LDL.LU R7, [R1+0x125c] ;  /* 0x00125c0001077983 */ /* 0x000ee80000300800 */
[----:B------:R-:W-:Y:S04]  /*63950*/  STL.64 [R1+0x650], R12 ;  /* 0x0006500c01007387 */ /* 0x000fe80000100a00 */
[----:B------:R0:W-:Y:S04]  /*63960*/  STL.64 [R1+0x658], R14 ;  /* 0x0006580e01007387 */ /* 0x0001e80000100a00 */
[----:B0-----:R-:W4:Y:S04]  /*63970*/  LDL.LU.64 R14, [R1+0x2170] ;  /* 0x00217000010e7983 */ /* 0x001f280000300a00 */
[----:B------:R-:W4:Y:S04]  /*63980*/  LDL.LU.64 R12, [R1+0x2168] ;  /* 0x00216800010c7983 */ /* 0x000f280000300a00 */
[----:B------:R0:W-:Y:S04]  /*63990*/  STS.128 [R0], R20 ;  /* 0x0000001400007388 */ /* 0x0001e80000000c00 */
[----:B0-----:R-:W2:Y:S04]  /*639a0*/  LDL.LU.64 R22, [R1+0x2160] ;  /* 0x0021600001167983 */ /* 0x001ea80000300a00 */
[----:B------:R-:W2:Y:S04]  /*639b0*/  LDL.LU.64 R20, [R1+0x2158] ;  /* 0x0021580001147983 */ /* 0x000ea80000300a00 */
[----:B----4-:R0:W-:Y:S04]  /*639c0*/  STS.128 [R0+0x80], R12 ;  /* 0x0000800c00007388 */ /* 0x0101e80000000c00 */
[----:B0-----:R-:W4:Y:S04]  /*639d0*/  LDL.LU.64 R14, [R1+0x2150] ;  /* 0x00215000010e7983 */ /* 0x001f280000300a00 */
[----:B------:R-:W4:Y:S04]  /*639e0*/  LDL.LU.64 R12, [R1+0x2148] ;  /* 0x00214800010c7983 */ /* 0x000f280000300a00 */
[----:B------:R0:W-:Y:S04]  /*639f0*/  STS.128 [R0+0x100], R24 ;  /* 0x0001001800007388 */ /* 0x0001e80000000c00 */
[----:B0-----:R-:W4:Y:S04]  /*63a00*/  LDL.LU.64 R26, [R1+0x2140] ;  /* 0x00214000011a7983 */ /* 0x001f280000300a00 */
[----:B------:R-:W4:Y:S04]  /*63a10*/  LDL.LU.64 R24, [R1+0x2138] ;  /* 0x0021380001187983 */ /* 0x000f280000300a00 */
[----:B---3--:R-:W-:Y:S04]  /*63a20*/  STS.128 [R0+0x180], R4 ;  /* 0x0001800400007388 */ /* 0x008fe80000000c00 */
[----:B--2---:R-:W-:Y:S04]  /*63a30*/  STS.128 [R0+0x200], R8 ;  /* 0x0002000800007388 */ /* 0x004fe80000000c00 */
[----:B------:R-:W-:Y:S04]  /*63a40*/  STS.128 [R0+0x380], R20 ;  /* 0x0003801400007388 */ /* 0x000fe80000000c00 */
[----:B----4-:R0:W-:Y:S04]  /*63a50*/  STS.128 [R0+0x280], R12 ;  /* 0x0002800c00007388 */ /* 0x0101e80000000c00 */
[----:B0-----:R-:W2:Y:S04]  /*63a60*/  LDL.LU R12, [R1+0x1310] ;  /* 0x00131000010c7983 */ /* 0x001ea80000300800 */
[----:B------:R-:W2:Y:S04]  /*63a70*/  LDL.LU R13, [R1+0x1314] ;  /* 0x00131400010d7983 */ /* 0x000ea80000300800 */
[----:B------:R-:W3:Y:S04]  /*63a80*/  LDL.LU R14, [R1+0x1318] ;  /* 0x00131800010e7983 */ /* 0x000ee80000300800 */
[----:B------:R-:W3:Y:S04]  /*63a90*/  LDL.LU R15, [R1+0x131c] ;  /* 0x00131c00010f7983 */ /* 0x000ee80000300800 */
[----:B------:R-:W-:Y:S04]  /*63aa0*/  STS.128 [R0+0x300], R24 ;  /* 0x0003001800007388 */ /* 0x000fe80000000c00 */
[----:B------:R-:W-:Y:S06]  /*63ab0*/  BAR.SYNC.DEFER_BLOCKING 0x0 ;  /* 0x0000000000007b1d */ /* 0x000fec0000010000 */
        /* <DEDUP_REMOVED lines=69> */
[----:B------:R-:W-:Y:S04]  /*63f10*/  STS.128 [R0+0x180], R4 ;  /* 0x0001800400007388 */ /* 0x000fe80000000c00 */
[----:B--2---:R0:W-:Y:S04]  /*63f20*/  STS.128 [R0+0x100], R12 ;  /* 0x0001000c00007388 */ /* 0x0041e80000000c00 */
[----:B0-----:R-:W2:Y:S04]  /*63f30*/  LDL.LU.64 R14, [R1+0x2100] ;  /* 0x00210000010e7983 */ /* 0x001ea80000300a00 */
[----:B------:R-:W2:Y:S04]  /*63f40*/  LDL.LU.64 R12, [R1+0x20f8] ;  /* 0x0020f800010c7983 */ /* 0x000ea80000300a00 */
[----:B------:R-:W4:Y:S04]  /*63f50*/  LDL.LU.64 R6, [R1+0x20f0] ;  /* 0x0020f00001067983 */ /* 0x000f280000300a00 */
[----:B------:R-:W4:Y:S04]  /*63f60*/  LDL.LU.64 R4, [R1+0x20e8] ;  /* 0x0020e80001047983 */ /* 0x000f280000300a00 */
[----:B---3--:R0:W-:Y:S04]  /*63f70*/  STS.128 [R0+0x200], R24 ;  /* 0x0002001800007388 */ /* 0x0081e80000000c00 */
[----:B------:R1:W-:Y:S04]  /*63f80*/  STS.128 [R0+0x300], R8 ;  /* 0x0003000800007388 */ /* 0x0003e80000000c00 */
[----:B0-----:R-:W3:Y:S04]  /*63f90*/  LDL.LU R26, [R1+0x20e4] ;  /* 0x0020e400011a7983 */ /* 0x001ee80000300800 */
[----:B------:R-:W3:Y:S04]  /*63fa0*/  LDL.LU R25, [R1+0x20e0] ;  /* 0x0020e00001197983 */ /* 0x000ee80000300800 */
[----:B-1----:R-:W3:Y:S04]  /*63fb0*/  LDL.LU.64 R10, [R1+0x20d8] ;  /* 0x0020d800010a7983 */ /* 0x002ee80000300a00 */
[----:B------:R-:W3:Y:S04]  /*63fc0*/  LDL.LU.64 R8, [R1+0x20d0] ;  /* 0x0020d00001087983 */ /* 0x000ee80000300a00 */
[----:B--2---:R0:W-:Y:S04]  /*63fd0*/  STS.128 [R0+0x380], R12 ;  /* 0x0003800c00007388 */ /* 0x0041e80000000c00 */
[----:B0-----:R-:W2:Y:S04]  /*63fe0*/  LDL.LU R14, [R1+0x20c8] ;  /* 0x0020c800010e7983 */ /* 0x001ea80000300800 */
[----:B------:R-:W2:Y:S01]  /*63ff0*/  LDL.LU.64 R12, [R1+0x20c0] ;  /* 0x0020c000010c7983 */ /* 0x000ea20000300a00 */
[----:B------:R-:W-:-:S03]  /*64000*/  IMAD R17, R28, c[0x0][0x194], RZ ;  /* 0x000065001c117a24 */ /* 0x000fc600078e02ff */
[----:B----4-:R0:W-:Y:S01]  /*64010*/  STS.128 [R0+0x280], R20 ;  /* 0x0002801400007388 */ /* 0x0101e20000000c00 */
[----:B------:R-:W-:Y:S01]  /*64020*/  IMAD.MOV.U32 R19, RZ, RZ, c[0x0][0x194] ;  /* 0x00006500ff137624 */ /* 0x000fe200078e00ff */
[----:B------:R-:W-:Y:S02]  /*64030*/  LEA R16, P6, R17, c[0x0][0x170], 0x1 ;  /* 0x00005c0011107a11 */ /* 0x000fe400078c08ff */
[----:B------:R-:W-:Y:S01]  /*64040*/  BAR.SYNC.DEFER_BLOCKING 0x0 ;  /* 0x0000000000007b1d */ /* 0x000fe20000010000 */
[----:B------:R-:W-:Y:S01]  /*64050*/  IMAD R19, R19, 0x40, R17 ;  /* 0x0000004013137824 */ /* 0x000fe200078e0211 */
[----:B------:R-:W-:Y:S02]  /*64060*/  ISETP.GE.AND P5, PT, R28, c[0x0][0x178], PT ;  /* 0x00005e001c007a0c */ /* 0x000fe40003fa6270 */
[----:B------:R-:W-:Y:S02]  /*64070*/  ISETP.GE.AND P2, PT, R3, c[0x0][0x17c], PT ;  /* 0x00005f0003007a0c */ /* 0x000fe40003f46270 */
[----:B------:R-:W-:Y:S01]  /*64080*/  LEA.HI.X.SX32 R17, R17, c[0x0][0x174], 0x1, P6 ;  /* 0x00005d0011117a11 */ /* 0x000fe200030f0eff */
[----:B------:R-:W-:Y:S01]  /*64090*/  IMAD R24, R3, c[0x0][0x198], RZ ;  /* 0x0000660003187a24 */ /* 0x000fe200078e02ff */
[----:B------:R-:W-:Y:S01]  /*640a0*/  LEA R18, P6, R19, c[0x0][0x170], 0x1 ;  /* 0x00005c0013127a11 */ /* 0x000fe200078c08ff */
[----:B------:R-:W4:Y:S01]  /*640b0*/  LDL.LU R15, [R1+0x350] ;  /* 0x00035000010f7983 */ /* 0x000f220000300800 */
[----:B------:R-:W-:-:S02]  /*640c0*/  ISETP.LT.AND P5, PT, R3, c[0x0][0x17c], !P5 ;  /* 0x00005f0003007a0c */ /* 0x000fc40006fa1270 */
[----:B------:R-:W-:Y:S02]  /*640d0*/  ISETP.LT.AND P2, PT, R29, c[0x0][0x178], !P2 ;  /* 0x00005e001d007a0c */ /* 0x000fe40005741270 */
[----:B------:R-:W-:Y:S01]  /*640e0*/  LEA.HI.X.SX32 R19, R19, c[0x0][0x174], 0x1, P6 ;  /* 0x00005d0013137a11 */ /* 0x000fe200030f0eff */
[----:B0-----:R-:W-:Y:S01]  /*640f0*/  IMAD.WIDE R22, R24, 0x2, R16 ;  /* 0x0000000218167825 */ /* 0x001fe200078e0210 */
[----:B------:R-:W-:-:S03]  /*64100*/  ISETP.LT.AND P6, PT, R28, c[0x0][0x178], !P4 ;  /* 0x00005e001c007a0c */ /* 0x000fc600067c1270 */
[----:B------:R-:W-:Y:S01]  /*64110*/  IMAD.WIDE R20, R24, 0x2, R18 ;  /* 0x0000000218147825 */ /* 0x000fe200078e0212 */
[----:B------:R-:W-:-:S03]  /*64120*/  ISETP.LT.AND P4, PT, R29, c[0x0][0x178], !P4 ;  /* 0x00005e001d007a0c */ /* 0x000fc60006781270 */
[----:B---3--:R-:W-:Y:S04]  /*64130*/  @P5 STG.E.U16 [R22.64], R26 ;  /* 0x0000001a16005986 */ /* 0x008fe8000c101506 */
[----:B------:R0:W-:Y:S01]  /*64140*/  @P2 STG.E.U16 [R20.64], R25 ;  /* 0x0000001914002986 */ /* 0x0001e2000c101506 */
[----:B------:R-:W-:Y:S02]  /*64150*/  PRMT R0, R25, 0x7632, R0 ;  /* 0x0000763219007816 */ /* 0x000fe40000000000 */
[----:B0-----:R-:W-:-:S04]  /*64160*/  IADD3 R20, R24, c[0x0][0x198], RZ ;  /* 0x0000660018147a10 */ /* 0x001fc80007ffe0ff */
[C---:B------:R-:W-:Y:S01]  /*64170*/  IADD3 R27, R20.reuse, c[0x0][0x198], RZ ;  /* 0x00006600141b7a10 */ /* 0x040fe20007ffe0ff */
[----:B------:R-:W-:-:S04]  /*64180*/  IMAD.WIDE R24, R20, 0x2, R16 ;  /* 0x0000000214187825 */ /* 0x000fc800078e0210 */
[----:B------:R-:W-:Y:S01]  /*64190*/  IMAD.WIDE R20, R20, 0x2, R18 ;  /* 0x0000000214147825 */ /* 0x000fe200078e0212 */
[----:B--2---:R-:W-:Y:S02]  /*641a0*/  PRMT R13, R26, 0x7632, R13 ;  /* 0x000076321a0d7816 */ /* 0x004fe4000000000d */
[----:B------:R-:W-:-:S03]  /*641b0*/  IADD3 R26, R3, 0x6, RZ ;  /* 0x00000006031a7810 */ /* 0x000fc60007ffe0ff */
[----:B------:R0:W-:Y:S01]  /*641c0*/  @P6 STG.E.U16 [R24.64], R13 ;  /* 0x0000000d18006986 */ /* 0x0001e2000c101506 */
[----:B------:R-:W-:-:S03]  /*641d0*/  ISETP.GE.AND P6, PT, R26, c[0x0][0x17c], PT ;  /* 0x00005f001a007a0c */ /* 0x000fc60003fc6270 */
[----:B------:R1:W-:Y:S04]  /*641e0*/  @P4 STG.E.U16 [R20.64], R0 ;  /* 0x0000000014004986 */ /* 0x0003e8000c101506 */
[----:B0-----:R-:W2:Y:S04]  /*641f0*/  LDL.LU R13, [R1+0x20] ;  /* 0x00002000010d7983 */ /* 0x001ea80000300800 */
[----:B------:R-:W3:Y:S04]  /*64200*/  LDL.LU R26, [R1+0x30] ;  /* 0x00003000011a7983 */ /* 0x000ee80000300800 */
[----:B-1----:R-:W2:Y:S01]  /*64210*/  LDL.LU R21, [R1+0x240] ;  /* 0x0002400001157983 */ /* 0x002ea20000300800 */
[----:B------:R-:W-:-:S02]  /*64220*/  ISETP.LT.AND P5, PT, R28, c[0x0][0x178], !P1 ;  /* 0x00005e001c007a0c */ /* 0x000fc40004fa1270 */
[----:B------:R-:W-:Y:S02]  /*64230*/  IADD3 R22, R3, 0x5, RZ ;  /* 0x0000000503167810 */ /* 0x000fe40007ffe0ff */
[----:B------:R-:W-:Y:S02]  /*64240*/  ISETP.LT.AND P1, PT, R29, c[0x0][0x178], !P1 ;  /* 0x00005e001d007a0c */ /* 0x000fe40004f21270 */
[----:B------:R-:W-:Y:S01]  /*64250*/  ISETP.GE.AND P2, PT, R22, c[0x0][0x17c], PT ;  /* 0x00005f0016007a0c */ /* 0x000fe20003f46270 */
[----:B------:R-:W-:Y:S01]  /*64260*/  IMAD.WIDE R22, R27, 0x2, R16 ;  /* 0x000000021b167825 */ /* 0x000fe200078e0210 */
[----:B------:R-:W-:Y:S02]  /*64270*/  IADD3 R0, R3, 0x7, RZ ;  /* 0x0000000703007810 */ /* 0x000fe40007ffe0ff */
[----:B------:R-:W-:Y:S02]  /*64280*/  ISETP.LT.AND P4, PT, R28, c[0x0][0x178], !P3 ;  /* 0x00005e001c007a0c */ /* 0x000fe40005f81270 */
[----:B------:R-:W-:Y:S01]  /*64290*/  ISETP.LT.AND P3, PT, R29, c[0x0][0x178], !P3 ;  /* 0x00005e001d007a0c */ /* 0x000fe20005f61270 */
[----:B--2---:R0:W-:Y:S01]  /*642a0*/  @P5 STG.E.U16 [R22.64], R21 ;  /* 0x0000001516005986 */ /* 0x0041e2000c101506 */
[----:B------:R-:W-:-:S02]  /*642b0*/  ISETP.GE.AND P5, PT, R0, c[0x0][0x17c], PT ;  /* 0x00005f0000007a0c */ /* 0x000fc40003fa6270 */
[C---:B------:R-:W-:Y:S02]  /*642c0*/  IADD3 R0, R27.reuse, c[0x0][0x198], RZ ;  /* 0x000066001b007a10 */ /* 0x040fe40007ffe0ff */
[----:B---3--:R-:W-:Y:S01]  /*642d0*/  PRMT R25, R26, 0x7632, R25 ;  /* 0x000076321a197816 */ /* 0x008fe20000000019 */
[----:B0-----:R-:W-:Y:S02]  /*642e0*/  IMAD.MOV.U32 R23, RZ, RZ, R21 ;  /* 0x000000ffff177224 */ /* 0x001fe400078e0015 */
[----:B------:R-:W-:Y:S02]  /*642f0*/  IMAD.WIDE R20, R27, 0x2, R18 ;  /* 0x000000021b147825 */ /* 0x000fe400078e0212 */
[----:B------:R-:W2:Y:S01]  /*64300*/  LDL.LU R27, [R1+0x40] ;  /* 0x00004000011b7983 */ /* 0x000ea20000300800 */
[----:B------:R-:W-:Y:S01]  /*64310*/  PRMT R24, R23, 0x7632, R24 ;  /* 0x0000763217187816 */ /* 0x000fe20000000018 */
[----:B------:R-:W-:Y:S02]  /*64320*/  IMAD.WIDE R22, R0, 0x2, R16 ;  /* 0x0000000200167825 */ /* 0x000fe400078e0210 */
[----:B------:R0:W-:Y:S04]  /*64330*/  @P1 STG.E.U16 [R20.64], R26 ;  /* 0x0000001a14001986 */ /* 0x0001e8000c101506 */
[----:B------:R1:W-:Y:S01]  /*64340*/  @P4 STG.E.U16 [R22.64], R24 ;  /* 0x0000001816004986 */ /* 0x0003e2000c101506 */
[----:B0-----:R-:W-:-:S04]  /*64350*/  IADD3 R26, R3, 0x8, RZ ;  /* 0x00000008031a7810 */ /* 0x001fc80007ffe0ff */
[----:B------:R-:W-:Y:S02]  /*64360*/  ISETP.GE.AND P4, PT, R26, c[0x0][0x17c], PT ;  /* 0x00005f001a007a0c */ /* 0x000fe40003f86270 */
[----:B------:R-:W3:Y:S01]  /*64370*/  LDL.LU R26, [R1+0x360] ;  /* 0x00036000011a7983 */ /* 0x000ee20000300800 */
[----:B------:R-:W-:Y:S01]  /*64380*/  ISETP.LT.AND P1, PT, R28, c[0x0][0x178], !P0 ;  /* 0x00005e001c007a0c */ /* 0x000fe20004721270 */
[C---:B------:R-:W-:Y:S01]  /*64390*/  IMAD.WIDE R20, R0.reuse, 0x2, R18 ;  /* 0x0000000200147825 */ /* 0x040fe200078e0212 */
[----:B------:R-:W-:Y:S02]  /*643a0*/  ISETP.LT.AND P0, PT, R29, c[0x0][0x178], !P0 ;  /* 0x00005e001d007a0c */ /* 0x000fe40004701270 */
[----:B------:R-:W-:Y:S02]  /*643b0*/  IADD3 R0, R0, c[0x0][0x198], RZ ;  /* 0x0000660000007a10 */ /* 0x000fe40007ffe0ff */
[----:B------:R0:W-:Y:S01]  /*643c0*/  @P3 STG.E.U16 [R20.64], R25 ;  /* 0x0000001914003986 */ /* 0x0001e2000c101506 */
[----:B------:R-:W-:-:S02]  /*643d0*/  ISETP.LT.AND P3, PT, R28, c[0x0][0x178], !P2 ;  /* 0x00005e001c007a0c */ /* 0x000fc40005761270 */
[----:B------:R-:W-:Y:S01]  /*643e0*/  ISETP.LT.AND P2, PT, R29, c[0x0][0x178], !P2 ;  /* 0x00005e001d007a0c */ /* 0x000fe20005741270 */
[----:B-1----:R-:W-:Y:S01]  /*643f0*/  IMAD.WIDE R22, R0, 0x2, R18 ;  /* 0x0000000200167825 */ /* 0x002fe200078e0212 */
[----:B------:R-:W-:-:S03]  /*64400*/  IADD3 R24, R3, 0x9, RZ ;  /* 0x0000000903187810 */ /* 0x000fc60007ffe0ff */
[C---:B0-----:R-:W-:Y:S01]  /*64410*/  IMAD.WIDE R20, R0.reuse, 0x2, R16 ;  /* 0x0000000200147825 */ /* 0x041fe200078e0210 */
[----:B------:R-:W-:Y:S02]  /*64420*/  IADD3 R0, R0, c[0x0][0x198], RZ ;  /* 0x0000660000007a10 */ /* 0x000fe40007ffe0ff */
[----:B----4-:R-:W-:Y:S02]  /*64430*/  PRMT R25, R15, 0x7632, R25 ;  /* 0x000076320f197816 */ /* 0x010fe40000000019 */
[----:B------:R0:W-:Y:S01]  /*64440*/  @P1 STG.E.U16 [R20.64], R15 ;  /* 0x0000000f14001986 */ /* 0x0001e2000c101506 */
[----:B------:R-:W-:-:S03]  /*64450*/  ISETP.GE.AND P1, PT, R24, c[0x0][0x17c], PT ;  /* 0x00005f0018007a0c */ /* 0x000fc60003f26270 */
[----:B------:R1:W-:Y:S01]  /*64460*/  @P0 STG.E.U16 [R22.64], R13 ;  /* 0x0000000d16000986 */ /* 0x0003e2000c101506 */
[----:B------:R-:W-:Y:S02]  /*64470*/  ISETP.LT.AND P0, PT, R28, c[0x0][0x178], !P6 ;  /* 0x00005e001c007a0c */ /* 0x000fe40007701270 */
[----:B------:R-:W-:Y:S01]  /*64480*/  PRMT R24, R13, 0x7632, R24 ;  /* 0x000076320d187816 */ /* 0x000fe20000000018 */
[C---:B0-----:R-:W-:Y:S01]  /*64490*/  IMAD.WIDE R20, R0.reuse, 0x2, R16 ;  /* 0x0000000200147825 */ /* 0x041fe200078e0210 */
[----:B------:R-:W4:Y:S03]  /*644a0*/  LDL.LU R15, [R1+0x370] ;  /* 0x00037000010f7983 */ /* 0x000f260000300800 */
[C---:B-1----:R-:W-:Y:S01]  /*644b0*/  IMAD.WIDE R22, R0.reuse, 0x2, R18 ;  /* 0x0000000200167825 */ /* 0x042fe200078e0212 */
[----:B------:R-:W-:Y:S01]  /*644c0*/  IADD3 R0, R0, c[0x0][0x198], RZ ;  /* 0x0000660000007a10 */ /* 0x000fe20007ffe0ff */
[----:B------:R0:W-:Y:S01]  /*644d0*/  @P3 STG.E.U16 [R20.64], R25 ;  /* 0x0000001914003986 */ /* 0x0001e2000c101506 */
[----:B------:R-:W-:-:S03]  /*644e0*/  ISETP.LT.AND P6, PT, R29, c[0x0][0x178], !P6 ;  /* 0x00005e001d007a0c */ /* 0x000fc600077c1270 */
[----:B------:R1:W-:Y:S01]  /*644f0*/  @P2 STG.E.U16 [R22.64], R24 ;  /* 0x0000001816002986 */ /* 0x0003e2000c101506 */
[----:B------:R-:W-:-:S03]  /*64500*/  ISETP.LT.AND P2, PT, R28, c[0x0][0x178], !P5 ;  /* 0x00005e001c007a0c */ /* 0x000fc60006f41270 */
[----:B------:R-:W4:Y:S01]  /*64510*/  LDL.LU R13, [R1+0x50] ;  /* 0x00005000010d7983 */ /* 0x000f220000300800 */
[C---:B0-----:R-:W-:Y:S01]  /*64520*/  IMAD.WIDE R20, R0.reuse, 0x2, R16 ;  /* 0x0000000200147825 */ /* 0x041fe200078e0210 */
[----:B-1----:R-:W-:Y:S02]  /*64530*/  IADD3 R22, R3, 0xb, RZ ;  /* 0x0000000b03167810 */ /* 0x002fe40007ffe0ff */
[----:B------:R-:W-:Y:S02]  /*64540*/  IADD3 R24, R0, c[0x0][0x198], RZ ;  /* 0x0000660000187a10 */ /* 0x000fe40007ffe0ff */
[----:B------:R-:W-:Y:S02]  /*64550*/  ISETP.LT.AND P5, PT, R29, c[0x0][0x178], !P5 ;  /* 0x00005e001d007a0c */ /* 0x000fe40006fa1270 */
[----:B------:R-:W-:-:S04]  /*64560*/  IADD3 R25, R3, 0xa, RZ ;  /* 0x0000000a03197810 */ /* 0x000fc80007ffe0ff */
[----:B------:R-:W-:Y:S02]  /*64570*/  ISETP.GE.AND P3, PT, R25, c[0x0][0x17c], PT ;  /* 0x00005f0019007a0c */ /* 0x000fe40003f66270 */
[----:B--2---:R-:W-:Y:S01]  /*64580*/  PRMT R12, R27, 0x7632, R12 ;  /* 0x000076321b0c7816 */ /* 0x004fe2000000000c */
[----:B---3--:R0:W-:Y:S01]  /*64590*/  @P0 STG.E.U16 [R20.64], R26 ;  /* 0x0000001a14000986 */ /* 0x0081e2000c101506 */
[----:B------:R-:W-:Y:S01]  /*645a0*/  ISETP.GE.AND P0, PT, R22, c[0x0][0x17c], PT ;  /* 0x00005f0016007a0c */ /* 0x000fe20003f06270 */
[----:B------:R-:W-:-:S04]  /*645b0*/  IMAD.WIDE R22, R24, 0x2, R16 ;  /* 0x0000000218167825 */ /* 0x000fc800078e0210 */
[----:B0-----:R-:W-:Y:S01]  /*645c0*/  IMAD.WIDE R20, R0, 0x2, R18 ;  /* 0x0000000200147825 */ /* 0x001fe200078e0212 */
[----:B------:R-:W-:-:S04]  /*645d0*/  PRMT R0, R26, 0x7632, R0 ;  /* 0x000076321a007816 */ /* 0x000fc80000000000 */
[----:B------:R-:W-:Y:S04]  /*645e0*/  @P6 STG.E.U16 [R20.64], R27 ;  /* 0x0000001b14006986 */ /* 0x000fe8000c101506 */
[----:B------:R0:W-:Y:S02]  /*645f0*/  @P2 STG.E.U16 [R22.64], R0 ;  /* 0x0000000016002986 */ /* 0x0001e4000c101506 */
[C---:B0-----:R-:W-:Y:S01]  /*64600*/  IADD3 R0, R24.reuse, c[0x0][0x198], RZ ;  /* 0x0000660018007a10 */ /* 0x041fe20007ffe0ff */
[----:B------:R-:W-:-:S05]  /*64610*/  IMAD.WIDE R24, R24, 0x2, R18 ;  /* 0x0000000218187825 */ /* 0x000fca00078e0212 */
[----:B------:R0:W-:Y:S04]  /*64620*/  @P5 STG.E.U16 [R24.64], R12 ;  /* 0x0000000c18005986 */ /* 0x0001e8000c101506 */
[----:B0-----:R-:W2:Y:S01]  /*64630*/  LDL.LU R12, [R1+0x20bc] ;  /* 0x0020bc00010c7983 */ /* 0x001ea20000300800 */
[----:B------:R-:W-:Y:S02]  /*64640*/  ISETP.LT.AND P6, PT, R28, c[0x0][0x178], !P4 ;  /* 0x00005e001c007a0c */ /* 0x000fe400067c1270 */
[----:B------:R-:W-:Y:S01]  /*64650*/  ISETP.LT.AND P4, PT, R29, c[0x0][0x178], !P4 ;  /* 0x00005e001d007a0c */ /* 0x000fe20006781270 */
[----:B------:R-:W-:-:S04]  /*64660*/  IMAD.WIDE R20, R0, 0x2, R16 ;  /* 0x0000000200147825 */ /* 0x000fc800078e0210 */
[----:B------:R-:W-:Y:S01]  /*64670*/  IMAD.WIDE R22, R0, 0x2, R18 ;  /* 0x0000000200167825 */ /* 0x000fe200078e0212 */
[----:B------:R-:W-:-:S05]  /*64680*/  IADD3 R26, R3, 0xc, RZ ;  /* 0x0000000c031a7810 */ /* 0x000fca0007ffe0ff */
[----:B----4-:R0:W-:Y:S04]  /*64690*/  @P6 STG.E.U16 [R20.64], R15 ;  /* 0x0000000f14006986 */ /* 0x0101e8000c101506 */
[----:B------:R-:W-:Y:S01]  /*646a0*/  @P4 STG.E.U16 [R22.64], R13 ;  /* 0x0000000d16004986 */ /* 0x000fe2000c101506 */
[----:B------:R-:W-:Y:S02]  /*646b0*/  ISETP.LT.AND P4, PT, R28, c[0x0][0x178], !P1 ;  /* 0x00005e001c007a0c */ /* 0x000fe40004f81270 */
[----:B------:R-:W-:Y:S02]  /*646c0*/  IADD3 R27, R3, 0xd, RZ ;  /* 0x0000000d031b7810 */ /* 0x000fe40007ffe0ff */
[----:B------:R-:W-:Y:S02]  /*646d0*/  ISETP.LT.AND P1, PT, R29, c[0x0][0x178], !P1 ;  /* 0x00005e001d007a0c */ /* 0x000fe40004f21270 */
[----:B0-----:R-:W-:-:S02]  /*646e0*/  IADD3 R20, R0, c[0x0][0x198], RZ ;  /* 0x0000660000147a10 */ /* 0x001fc40007ffe0ff */
[----:B------:R-:W-:Y:S02]  /*646f0*/  ISETP.GE.AND P2, PT, R26, c[0x0][0x17c], PT ;  /* 0x00005f001a007a0c */ /* 0x000fe40003f46270 */
[----:B------:R-:W-:Y:S01]  /*64700*/  ISETP.GE.AND P5, PT, R27, c[0x0][0x17c], PT ;  /* 0x00005f001b007a0c */ /* 0x000fe20003fa6270 */
[C---:B------:R-:W-:Y:S01]  /*64710*/  IMAD.WIDE R26, R20.reuse, 0x2, R16 ;  /* 0x00000002141a7825 */ /* 0x040fe200078e0210 */
[----:B------:R-:W-:Y:S02]  /*64720*/  PRMT R14, R15, 0x7632, R14 ;  /* 0x000076320f0e7816 */ /* 0x000fe4000000000e */
[----:B------:R-:W3:Y:S01]  /*64730*/  LDL.LU R15, [R1+0x60] ;  /* 0x00006000010f7983 */ /* 0x000ee20000300800 */
[----:B------:R-:W-:-:S03]  /*64740*/  IMAD.WIDE R24, R20, 0x2, R18 ;  /* 0x0000000214187825 */ /* 0x000fc600078e0212 */
[----:B------:R0:W-:Y:S04]  /*64750*/  @P4 STG.E.U16 [R26.64], R14 ;  /* 0x0000000e1a004986 */ /* 0x0001e8000c101506 */
[----:B0-----:R-:W4:Y:S04]  /*64760*/  LDL.LU R14, [R1+0x20b8] ;  /* 0x0020b800010e7983 */ /* 0x001f280000300800 */
[----:B------:R-:W3:Y:S01]  /*64770*/  LDL.LU R27, [R1+0x70] ;  /* 0x00007000011b7983 */ /* 0x000ee20000300800 */
[----:B--2---:R-:W-:Y:S02]  /*64780*/  PRMT R12, R13, 0x7632, R12 ;  /* 0x000076320d0c7816 */ /* 0x004fe4000000000c */
[----:B------:R-:W-:-:S03]  /*64790*/  IADD3 R13, R3, 0xe, RZ ;  /* 0x0000000e030d7810 */ /* 0x000fc60007ffe0ff */
[----:B------:R0:W-:Y:S01]  /*647a0*/  @P1 STG.E.U16 [R24.64], R12 ;  /* 0x0000000c18001986 */ /* 0x0001e2000c101506 */
[----:B------:R-:W-:-:S03]  /*647b0*/  ISETP.GE.AND P4, PT, R13, c[0x0][0x17c], PT ;  /* 0x00005f000d007a0c */ /* 0x000fc60003f86270 */
[----:B------:R-:W2:Y:S04]  /*647c0*/  LDL.LU R13, [R1+0x20b4] ;  /* 0x0020b400010d7983 */ /* 0x000ea80000300800 */
[----:B0-----:R-:W2:Y:S04]  /*647d0*/  LDL.LU R12, [R1+0x20b0] ;  /* 0x0020b000010c7983 */ /* 0x001ea80000300800 */
[----:B------:R-:W2:Y:S01]  /*647e0*/  LDL.LU R25, [R1+0x380] ;  /* 0x0003800001197983 */ /* 0x000ea20000300800 */
[----:B------:R-:W-:Y:S02]  /*647f0*/  ISETP.LT.AND P6, PT, R28, c[0x0][0x178], !P3 ;  /* 0x00005e001c007a0c */ /* 0x000fe40005fc1270 */
[----:B------:R-:W-:-:S02]  /*64800*/  IADD3 R0, R20, c[0x0][0x198], RZ ;  /* 0x0000660014007a10 */ /* 0x000fc40007ffe0ff */
[----:B------:R-:W-:-:S03]  /*64810*/  ISETP.LT.AND P3, PT, R29, c[0x0][0x178], !P3 ;  /* 0x00005e001d007a0c */ /* 0x000fc60005f61270 */
[----:B------:R-:W-:-:S04]  /*64820*/  IMAD.WIDE R20, R0, 0x2, R16 ;  /* 0x0000000200147825 */ /* 0x000fc800078e0210 */
[----:B------:R-:W-:Y:S01]  /*64830*/  IMAD.WIDE R22, R0, 0x2, R18 ;  /* 0x0000000200167825 */ /* 0x000fe200078e0212 */
[----:B---3--:R-:W-:Y:S01]  /*64840*/  PRMT R26, R27, 0x7632, R26 ;  /* 0x000076321b1a7816 */ /* 0x008fe2000000001a */
[----:B--2---:R0:W-:Y:S01]  /*64850*/  @P6 STG.E.U16 [R20.64], R25 ;  /* 0x0000001914006986 */ /* 0x0041e2000c101506 */
[----:B------:R-:W-:Y:S02]  /*64860*/  ISETP.LT.AND P6, PT, R28, c[0x0][0x178], !P0 ;  /* 0x00005e001c007a0c */ /* 0x000fe400047c1270 */
[----:B------:R-:W-:Y:S01]  /*64870*/  ISETP.LT.AND P0, PT, R29, c[0x0][0x178], !P0 ;  /* 0x00005e001d007a0c */ /* 0x000fe20004701270 */
[----:B------:R1:W-:Y:S01]  /*64880*/  @P3 STG.E.U16 [R22.64], R27 ;  /* 0x0000001b16003986 */ /* 0x0003e2000c101506 */
[----:B------:R-:W-:Y:S02]  /*64890*/  PRMT R12, R25, 0x7632, R12 ;  /* 0x00007632190c7816 */ /* 0x000fe4000000000c */
[----:B0-----:R-:W-:-:S04]  /*648a0*/  IADD3 R20, R0, c[0x0][0x198], RZ ;  /* 0x0000660000147a10 */ /* 0x001fc80007ffe0ff */
[C---:B-1----:R-:W-:Y:S01]  /*648b0*/  IADD3 R27, R20.reuse, c[0x0][0x198], RZ ;  /* 0x00006600141b7a10 */ /* 0x042fe20007ffe0ff */
[----:B------:R-:W-:-:S04]  /*648c0*/  IMAD.WIDE R24, R20, 0x2, R16 ;  /* 0x0000000214187825 */ /* 0x000fc800078e0210 */
[----:B------:R-:W-:Y:S01]  /*648d0*/  IMAD.WIDE R20, R20, 0x2, R18 ;  /* 0x0000000214147825 */ /* 0x000fe200078e0212 */
[----:B------:R0:W-:Y:S04]  /*648e0*/  @P6 STG.E.U16 [R24.64], R12 ;  /* 0x0000000c18006986 */ /* 0x0001e8000c101506 */
[----:B------:R1:W-:Y:S04]  /*648f0*/  @P0 STG.E.U16 [R20.64], R26 ;  /* 0x0000001a14000986 */ /* 0x0003e8000c101506 */
[----:B0-----:R-:W2:Y:S04]  /*64900*/  LDL.LU R12, [R1+0x20ac] ;  /* 0x0020ac00010c7983 */ /* 0x001ea80000300800 */
[----:B-1----:R-:W3:Y:S01]  /*64910*/  LDL.LU R26, [R1+0x390] ;  /* 0x00039000011a7983 */ /* 0x002ee20000300800 */
[----:B------:R-:W-:-:S02]  /*64920*/  ISETP.LT.AND P3, PT, R28, c[0x0][0x178], !P2 ;  /* 0x00005e001c007a0c */ /* 0x000fc40005761270 */
[C---:B------:R-:W-:Y:S02]  /*64930*/  IADD3 R22, R3.reuse, 0xf, RZ ;  /* 0x0000000f03167810 */ /* 0x040fe40007ffe0ff */
[----:B------:R-:W-:Y:S02]  /*64940*/  IADD3 R0, R3, 0x10, RZ ;  /* 0x0000001003007810 */ /* 0x000fe40007ffe0ff */
[----:B------:R-:W-:Y:S01]  /*64950*/  ISETP.GE.AND P1, PT, R22, c[0x0][0x17c], PT ;  /* 0x00005f0016007a0c */ /* 0x000fe20003f26270 */
[----:B------:R-:W-:Y:S01]  /*64960*/  IMAD.WIDE R22, R27, 0x2, R16 ;  /* 0x000000021b167825 */ /* 0x000fe200078e0210 */
[----:B------:R-:W-:Y:S02]  /*64970*/  ISETP.GE.AND P6, PT, R0, c[0x0][0x17c], PT ;  /* 0x00005f0000007a0c */ /* 0x000fe40003fc6270 */
[----:B------:R-:W-:Y:S02]  /*64980*/  IADD3 R0, R3, 0x11, RZ ;  /* 0x0000001103007810 */ /* 0x000fe40007ffe0ff */
[----:B------:R-:W-:-:S02]  /*64990*/  ISETP.LT.AND P2, PT, R29, c[0x0][0x178], !P2 ;  /* 0x00005e001d007a0c */ /* 0x000fc40005741270 */
[----:B------:R-:W-:Y:S01]  /*649a0*/  ISETP.LT.AND P0, PT, R28, c[0x0][0x178], !P5 ;  /* 0x00005e001c007a0c */ /* 0x000fe20006f01270 */
[----:B------:R-:W-:Y:S01]  /*649b0*/  IMAD.WIDE R20, R27, 0x2, R18 ;  /* 0x000000021b147825 */ /* 0x000fe200078e0212 */
[----:B------:R-:W-:Y:S01]  /*649c0*/  PRMT R25, R15, 0x7632, R25 ;  /* 0x000076320f197816 */ /* 0x000fe20000000019 */
[----:B---3--:R0:W-:Y:S01]  /*649d0*/  @P3 STG.E.U16 [R22.64], R26 ;  /* 0x0000001a16003986 */ /* 0x0081e2000c101506 */
[----:B------:R-:W-:Y:S02]  /*649e0*/  ISETP.GE.AND P3, PT, R0, c[0x0][0x17c], PT ;  /* 0x00005f0000007a0c */ /* 0x000fe40003f66270 */
[----:B------:R-:W-:Y:S02]  /*649f0*/  IADD3 R0, R27, c[0x0][0x198], RZ ;  /* 0x000066001b007a10 */ /* 0x000fe40007ffe0ff */
[----:B------:R-:W-:-:S03]  /*64a00*/  PRMT R24, R26, 0x7632, R24 ;  /* 0x000076321a187816 */ /* 0x000fc60000000018 */
[----:B------:R1:W-:Y:S01]  /*64a10*/  @P2 STG.E.U16 [R20.64], R15 ;  /* 0x0000000f14002986 */ /* 0x0003e2000c101506 */
[----:B0-----:R-:W-:Y:S01]  /*64a20*/  IMAD.WIDE R22, R0, 0x2, R16 ;  /* 0x0000000200167825 */ /* 0x001fe200078e0210 */
[----:B------:R-:W-:-:S04]  /*64a30*/  IADD3 R26, R3, 0x12, RZ ;  /* 0x00000012031a7810 */ /* 0x000fc80007ffe0ff */
[----:B------:R0:W-:Y:S01]  /*64a40*/  @P0 STG.E.U16 [R22.64], R24 ;  /* 0x0000001816000986 */ /* 0x0001e2000c101506 */
[----:B------:R-:W-:-:S03]  /*64a50*/  ISETP.GE.AND P0, PT, R26, c[0x0][0x17c], PT ;  /* 0x00005f001a007a0c */ /* 0x000fc60003f06270 */
[----:B-1----:R-:W3:Y:S04]  /*64a60*/  LDL.LU R15, [R1+0x234] ;  /* 0x00023400010f7983 */ /* 0x002ee80000300800 */
[----:B------:R-:W2:Y:S04]  /*64a70*/  LDL.LU R27, [R1+0x14] ;  /* 0x00001400011b7983 */ /* 0x000ea80000300800 */
[----:B------:R-:W2:Y:S01]  /*64a80*/  LDL.LU R26, [R1+0x3a0] ;  /* 0x0003a000011a7983 */ /* 0x000ea20000300800 */
[C---:B------:R-:W-:Y:S02]  /*64a90*/  ISETP.LT.AND P5, PT, R29.reuse, c[0x0][0x178], !P5 ;  /* 0x00005e001d007a0c */ /* 0x040fe40006fa1270 */
[----:B------:R-:W-:Y:S01]  /*64aa0*/  ISETP.LT.AND P2, PT, R28, c[0x0][0x178], !P4 ;  /* 0x00005e001c007a0c */ /* 0x000fe20006741270 */
[----:B------:R-:W-:Y:S01]  /*64ab0*/  IMAD.WIDE R20, R0, 0x2, R18 ;  /* 0x0000000200147825 */ /* 0x000fe200078e0212 */
[----:B------:R-:W-:-:S02]  /*64ac0*/  ISETP.LT.AND P4, PT, R29, c[0x0][0x178], !P4 ;  /* 0x00005e001d007a0c */ /* 0x000fc40006781270 */
[----:B------:R-:W-:-:S05]  /*64ad0*/  IADD3 R0, R0, c[0x0][0x198], RZ ;  /* 0x0000660000007a10 */ /* 0x000fca0007ffe0ff */
[----:B0-----:R-:W-:Y:S02]  /*64ae0*/  IMAD.WIDE R22, R0, 0x2, R18 ;  /* 0x0000000200167825 */ /* 0x001fe400078e0212 */
[----:B------:R0:W-:Y:S01]  /*64af0*/  @P5 STG.E.U16 [R20.64], R25 ;  /* 0x0000001914005986 */ /* 0x0001e2000c101506 */
[----:B------:R-:W-:Y:S02]  /*64b00*/  ISETP.LT.AND P5, PT, R28, c[0x0][0x178], !P1 ;  /* 0x00005e001c007a0c */ /* 0x000fe40004fa1270 */
[----:B------:R-:W-:Y:S02]  /*64b10*/  ISETP.LT.AND P1, PT, R29, c[0x0][0x178], !P1 ;  /* 0x00005e001d007a0c */ /* 0x000fe40004f21270 */
[----:B------:R-:W-:Y:S01]  /*64b20*/  IADD3 R24, R3, 0x13, RZ ;  /* 0x0000001303187810 */ /* 0x000fe20007ffe0ff */
[C---:B0-----:R-:W-:Y:S01]  /*64b30*/  IMAD.WIDE R20, R0.reuse, 0x2, R16 ;  /* 0x0000000200147825 */ /* 0x041fe200078e0210 */
[----:B------:R-:W-:-:S04]  /*64b40*/  IADD3 R0, R0, c[0x0][0x198], RZ ;  /* 0x0000660000007a10 */ /* 0x000fc80007ffe0ff */
[----:B--2---:R0:W-:Y:S04]  /*64b50*/  @P2 STG.E.U16 [R20.64], R26 ;  /* 0x0000001a14002986 */ /* 0x0041e8000c101506 */
[----:B------:R1:W-:Y:S01]  /*64b60*/  @P4 STG.E.U16 [R22.64], R12 ;  /* 0x0000000c16004986 */ /* 0x0003e2000c101506 */
[----:B------:R-:W-:Y:S02]  /*64b70*/  ISETP.GE.AND P2, PT, R24, c[0x0][0x17c], PT ;  /* 0x00005f0018007a0c */ /* 0x000fe40003f46270 */
[----:B------:R-:W-:Y:S01]  /*64b80*/  ISETP.LT.AND P4, PT, R28, c[0x0][0x178], !P6 ;  /* 0x00005e001c007a0c */ /* 0x000fe20007781270 */
[----:B0-----:R-:W-:Y:S01]  /*64b90*/  IMAD.WIDE R20, R0, 0x2, R16 ;  /* 0x0000000200147825 */ /* 0x001fe200078e0210 */
[----:B-1----:R-:W-:-:S03]  /*64ba0*/  PRMT R12, R26, 0x7632, R12 ;  /* 0x000076321a0c7816 */ /* 0x002fc6000000000c */
[C---:B------:R-:W-:Y:S01]  /*64bb0*/  IMAD.WIDE R22, R0.reuse, 0x2, R18 ;  /* 0x0000000200167825 */ /* 0x040fe200078e0212 */
[----:B------:R-:W-:Y:S02]  /*64bc0*/  IADD3 R0, R0, c[0x0][0x198], RZ ;  /* 0x0000660000007a10 */ /* 0x000fe40007ffe0ff */
[----:B------:R-:W-:Y:S01]  /*64bd0*/  PRMT R24, R12, 0x7632, R24 ;  /* 0x000076320c187816 */ /* 0x000fe20000000018 */
[----:B------:R0:W-:Y:S01]  /*64be0*/  @P5 STG.E.U16 [R20.64], R12 ;  /* 0x0000000c14005986 */ /* 0x0001e2000c101506 */
[----:B------:R-:W-:-:S03]  /*64bf0*/  ISETP.LT.AND P6, PT, R29, c[0x0][0x178], !P6 ;  /* 0x00005e001d007a0c */ /* 0x000fc600077c1270 */
[----:B------:R1:W-:Y:S01]  /*64c00*/  @P1 STG.E.U16 [R22.64], R24 ;  /* 0x0000001816001986 */ /* 0x0003e2000c101506 */
[----:B------:R-:W-:Y:S01]  /*64c10*/  ISETP.LT.AND P1, PT, R28, c[0x0][0x178], !P3 ;  /* 0x00005e001c007a0c */ /* 0x000fe20005f21270 */
[C-C-:B0-----:R-:W-:Y:S01]  /*64c20*/  IMAD.WIDE R20, R0.reuse, 0x2, R16.reuse ;  /* 0x0000000200147825 */ /* 0x141fe200078e0210 */
[----:B------:R-:W-:Y:S02]  /*64c30*/  IADD3 R12, R3, 0x14, RZ ;  /* 0x00000014030c7810 */ /* 0x000fe40007ffe0ff */
[----:B-1----:R-:W-:Y:S02]  /*64c40*/  IADD3 R24, R0, c[0x0][0x198], RZ ;  /* 0x0000660000187a10 */ /* 0x002fe40007ffe0ff */
[----:B---3--:R0:W-:Y:S01]  /*64c50*/  @P4 STG.E.U16 [R20.64], R15 ;  /* 0x0000000f14004986 */ /* 0x0081e2000c101506 */
[----:B------:R-:W-:Y:S02]  /*64c60*/  ISETP.LT.AND P3, PT, R29, c[0x0][0x178], !P3 ;  /* 0x00005e001d007a0c */ /* 0x000fe40005f61270 */
[----:B------:R-:W-:Y:S01]  /*64c70*/  ISETP.GE.AND P5, PT, R12, c[0x0][0x17c], PT ;  /* 0x00005f000c007a0c */ /* 0x000fe20003fa6270 */
[----:B------:R-:W-:Y:S01]  /*64c80*/  IMAD.WIDE R22, R24, 0x2, R16 ;  /* 0x0000000218167825 */ /* 0x000fe200078e0210 */
[----:B------:R-:W-:-:S03]  /*64c90*/  IADD3 R12, R3, 0x15, RZ ;  /* 0x00000015030c7810 */ /* 0x000fc60007ffe0ff */
[----:B0-----:R-:W-:Y:S01]  /*64ca0*/  IMAD.WIDE R20, R0, 0x2, R18 ;  /* 0x0000000200147825 */ /* 0x001fe200078e0212 */
[----:B------:R-:W-:Y:S02]  /*64cb0*/  PRMT R0, R15, 0x7632, R0 ;  /* 0x000076320f007816 */ /* 0x000fe40000000000 */
[----:B------:R-:W-:Y:S01]  /*64cc0*/  ISETP.GE.AND P4, PT, R12, c[0x0][0x17c], PT ;  /* 0x00005f000c007a0c */ /* 0x000fe20003f86270 */
[----:B------:R-:W2:Y:S01]  /*64cd0*/  LDL.LU R15, [R1+0x24] ;  /* 0x00002400010f7983 */ /* 0x000ea20000300800 */
[----:B------:R-:W-:-:S03]  /*64ce0*/  IADD3 R26, R3, 0x16, RZ ;  /* 0x00000016031a7810 */ /* 0x000fc60007ffe0ff */
[----:B------:R-:W-:Y:S01]  /*64cf0*/  @P6 STG.E.U16 [R20.64], R27 ;  /* 0x0000001b14006986 */ /* 0x000fe2000c101506 */
[----:B------:R-:W-:-:S03]  /*64d00*/  PRMT R12, R27, 0x7632, R12 ;  /* 0x000076321b0c7816 */ /* 0x000fc6000000000c */
[----:B------:R0:W-:Y:S01]  /*64d10*/  @P1 STG.E.U16 [R22.64], R0 ;  /* 0x0000000016001986 */ /* 0x0001e2000c101506 */
[----:B------:R-:W-:-:S03]  /*64d20*/  ISETP.GE.AND P1, PT, R26, c[0x0][0x17c], PT ;  /* 0x00005f001a007a0c */ /* 0x000fc60003f26270 */
[----:B------:R-:W3:Y:S01]  /*64d30*/  LDL.LU R26, [R1+0x34] ;  /* 0x00003400011a7983 */ /* 0x000ee20000300800 */
        /* <DEDUP_REMOVED lines=8> */
[----:B------:R-:W-:-:S04]  /*64dc0*/  IADD3 R27, R3, 0x17, RZ ;  /* 0x00000017031b7810 */ /* 0x000fc80007ffe0ff */
[----:B------:R-:W-:Y:S02]  /*64dd0*/  ISETP.GE.AND P3, PT, R27, c[0x0][0x17c], PT ;  /* 0x00005f001b007a0c */ /* 0x000fe40003f66270 */
[----:B---3--:R-:W-:Y:S01]  /*64de0*/  PRMT R13, R26, 0x7632, R13 ;  /* 0x000076321a0d7816 */ /* 0x008fe2000000000d */
[----:B--2---:R0:W-:Y:S04]  /*64df0*/  @P6 STG.E.U16 [R20.64], R25 ;  /* 0x0000001914006986 */ /* 0x0041e8000c101506 */
[----:B------:R1:W-:Y:S01]  /*64e00*/  @P0 STG.E.U16 [R22.64], R26 ;  /* 0x0000001a16000986 */ /* 0x0003e2000c101506 */
[----:B------:R-:W-:Y:S02]  /*64e10*/  ISETP.LT.AND P0, PT, R28, c[0x0][0x178], !P2 ;  /* 0x00005e001c007a0c */ /* 0x000fe40005701270 */
[----:B----4-:R-:W-:-:S02]  /*64e20*/  PRMT R14, R25, 0x7632, R14 ;  /* 0x00007632190e7816 */ /* 0x010fc4000000000e */
[----:B0-----:R-:W-:-:S05]  /*64e30*/  IADD3 R20, R0, c[0x0][0x198], RZ ;  /* 0x0000660000147a10 */ /* 0x001fca0007ffe0ff */
[----:B-1----:R-:W-:-:S05]  /*64e40*/  IMAD.WIDE R26, R20, 0x2, R16 ;  /* 0x00000002141a7825 */ /* 0x002fca00078e0210 */
[----:B------:R0:W-:Y:S04]  /*64e50*/  @P0 STG.E.U16 [R26.64], R14 ;  /* 0x0000000e1a000986 */ /* 0x0001e8000c101506 */
[----:B0-----:R-:W2:Y:S04]  /*64e60*/  LDL.LU R14, [R1+0x20a8] ;  /* 0x0020a800010e7983 */ /* 0x001ea80000300800 */
[----:B------:R-:W3:Y:S01]  /*64e70*/  LDL.LU R27, [R1+0x354] ;  /* 0x00035400011b7983 */ /* 0x000ee20000300800 */
[----:B------:R-:W-:Y:S02]  /*64e80*/  ISETP.LT.AND P2, PT, R29, c[0x0][0x178], !P2 ;  /* 0x00005e001d007a0c */ /* 0x000fe40005741270 */
[----:B------:R-:W-:-:S02]  /*64e90*/  ISETP.LT.AND P6, PT, R28, c[0x0][0x178], !P5 ;  /* 0x00005e001c007a0c */ /* 0x000fc40006fc1270 */
[----:B------:R-:W-:Y:S02]  /*64ea0*/  ISETP.LT.AND P5, PT, R29, c[0x0][0x178], !P5 ;  /* 0x00005e001d007a0c */ /* 0x000fe40006fa1270 */
[C---:B------:R-:W-:Y:S01]  /*64eb0*/  IADD3 R0, R20.reuse, c[0x0][0x198], RZ ;  /* 0x0000660014007a10 */ /* 0x040fe20007ffe0ff */
[----:B------:R-:W-:-:S04]  /*64ec0*/  IMAD.WIDE R24, R20, 0x2, R18 ;  /* 0x0000000214187825 */ /* 0x000fc800078e0212 */
[----:B------:R-:W-:-:S04]  /*64ed0*/  IMAD.WIDE R20, R0, 0x2, R16 ;  /* 0x0000000200147825 */ /* 0x000fc800078e0210 */
[----:B------:R-:W-:Y:S01]  /*64ee0*/  IMAD.WIDE R22, R0, 0x2, R18 ;  /* 0x0000000200167825 */ /* 0x000fe200078e0212 */
[----:B------:R0:W-:Y:S01]  /*64ef0*/  @P2 STG.E.U16 [R24.64], R13 ;  /* 0x0000000d18002986 */ /* 0x0001e2000c101506 */
[----:B------:R-:W-:-:S04]  /*64f00*/  IADD3 R12, R3, 0x18, RZ ;  /* 0x00000018030c7810 */ /* 0x000fc80007ffe0ff */
[----:B------:R-:W-:Y:S02]  /*64f10*/  ISETP.GE.AND P0, PT, R12, c[0x0][0x17c], PT ;  /* 0x00005f000c007a0c */ /* 0x000fe40003f06270 */
[----:B------:R-:W-:Y:S01]  /*64f20*/  PRMT R12, R15, 0x7632, R12 ;  /* 0x000076320f0c7816 */ /* 0x000fe2000000000c */
[----:B0-----:R-:W4:Y:S04]  /*64f30*/  LDL.LU R13, [R1+0x20a4] ;  /* 0x0020a400010d7983 */ /* 0x001f280000300800 */
[----:B---3--:R0:W-:Y:S04]  /*64f40*/  @P6 STG.E.U16 [R20.64], R27 ;  /* 0x0000001b14006986 */ /* 0x0081e8000c101506 */
[----:B------:R1:W-:Y:S01]  /*64f50*/  @P5 STG.E.U16 [R22.64], R15 ;  /* 0x0000000f16005986 */ /* 0x0003e2000c101506 */
[----:B------:R-:W-:-:S02]  /*64f60*/  ISETP.LT.AND P5, PT, R28, c[0x0][0x178], !P4 ;  /* 0x00005e001c007a0c */ /* 0x000fc400067a1270 */
[----:B------:R-:W-:Y:S02]  /*64f70*/  PRMT R26, R27, 0x7632, R26 ;  /* 0x000076321b1a7816 */ /* 0x000fe4000000001a */
[----:B0-----:R-:W-:Y:S01]  /*64f80*/  IADD3 R20, R0, c[0x0][0x198], RZ ;  /* 0x0000660000147a10 */ /* 0x001fe20007ffe0ff */
[----:B-1----:R-:W3:Y:S04]  /*64f90*/  LDL.LU R15, [R1+0x54] ;  /* 0x00005400010f7983 */ /* 0x002ee80000300800 */
[----:B------:R-:W-:-:S05]  /*64fa0*/  IMAD.WIDE R24, R20, 0x2, R16 ;  /* 0x0000000214187825 */ /* 0x000fca00078e0210 */
[----:B------:R0:W-:Y:S04]  /*64fb0*/  @P5 STG.E.U16 [R24.64], R26 ;  /* 0x0000001a18005986 */ /* 0x0001e8000c101506 */
[----:B0-----:R-:W2:Y:S04]  /*64fc0*/  LDL.LU R26, [R1+0x364] ;  /* 0x00036400011a7983 */ /* 0x001ea80000300800 */
[----:B------:R-:W3:Y:S01]  /*64fd0*/  LDL.LU R25, [R1+0x44] ;  /* 0x0000440001197983 */ /* 0x000ee20000300800 */
[----:B------:R-:W-:Y:S02]  /*64fe0*/  ISETP.LT.AND P4, PT, R29, c[0x0][0x178], !P4 ;  /* 0x00005e001d007a0c */ /* 0x000fe40006781270 */
[----:B------:R-:W-:-:S02]  /*64ff0*/  ISETP.LT.AND P6, PT, R28, c[0x0][0x178], !P1 ;  /* 0x00005e001c007a0c */ /* 0x000fc40004fc1270 */
[C---:B------:R-:W-:Y:S02]  /*65000*/  IADD3 R22, R3.reuse, 0x19, RZ ;  /* 0x0000001903167810 */ /* 0x040fe40007ffe0ff */
[C---:B------:R-:W-:Y:S01]  /*65010*/  IADD3 R27, R20.reuse, c[0x0][0x198], RZ ;  /* 0x00006600141b7a10 */ /* 0x040fe20007ffe0ff */
[----:B------:R-:W-:Y:S01]  /*65020*/  IMAD.WIDE R20, R20, 0x2, R18 ;  /* 0x0000000214147825 */ /* 0x000fe200078e0212 */
[----:B------:R-:W-:Y:S02]  /*65030*/  IADD3 R0, R3, 0x1a, RZ ;  /* 0x0000001a03007810 */ /* 0x000fe40007ffe0ff */
[----:B------:R-:W-:Y:S02]  /*65040*/  ISETP.LT.AND P1, PT, R29, c[0x0][0x178], !P1 ;  /* 0x00005e001d007a0c */ /* 0x000fe40004f21270 */
[----:B------:R-:W-:Y:S01]  /*65050*/  ISETP.GE.AND P2, PT, R22, c[0x0][0x17c], PT ;  /* 0x00005f0016007a0c */ /* 0x000fe20003f46270 */
[----:B------:R-:W-:Y:S01]  /*65060*/  IMAD.WIDE R22, R27, 0x2, R16 ;  /* 0x000000021b167825 */ /* 0x000fe200078e0210 */
[----:B------:R-:W-:Y:S01]  /*65070*/  ISETP.GE.AND P5, PT, R0, c[0x0][0x17c], PT ;  /* 0x00005f0000007a0c */ /* 0x000fe20003fa6270 */
[----:B------:R0:W-:Y:S01]  /*65080*/  @P4 STG.E.U16 [R20.64], R12 ;  /* 0x0000000c14004986 */ /* 0x0001e2000c101506 */
[----:B------:R-:W-:-:S02]  /*65090*/  IADD3 R0, R3, 0x1b, RZ ;  /* 0x0000001b03007810 */ /* 0x000fc40007ffe0ff */
[----:B------:R-:W-:Y:S01]  /*650a0*/  ISETP.LT.AND P4, PT, R28, c[0x0][0x178], !P3 ;  /* 0x00005e001c007a0c */ /* 0x000fe20005f81270 */
[C---:B0-----:R-:W-:Y:S01]  /*650b0*/  IMAD.WIDE R20, R27.reuse, 0x2, R18 ;  /* 0x000000021b147825 */ /* 0x041fe200078e0212 */
[----:B--2---:R0:W-:Y:S01]  /*650c0*/  @P6 STG.E.U16 [R22.64], R26 ;  /* 0x0000001a16006986 */ /* 0x0041e2000c101506 */
[----:B------:R-:W-:Y:S02]  /*650d0*/  ISETP.GE.AND P6, PT, R0, c[0x0][0x17c], PT ;  /* 0x00005f0000007a0c */ /* 0x000fe40003fc6270 */
[----:B------:R-:W-:Y:S01]  /*650e0*/  IADD3 R0, R27, c[0x0][0x198], RZ ;  /* 0x000066001b007a10 */ /* 0x000fe20007ffe0ff */
[----:B---3--:R1:W-:Y:S01]  /*650f0*/  @P1 STG.E.U16 [R20.64], R25 ;  /* 0x0000001914001986 */ /* 0x0083e2000c101506 */
[----:B------:R-:W-:Y:S02]  /*65100*/  PRMT R12, R26, 0x7632, R12 ;  /* 0x000076321a0c7816 */ /* 0x000fe4000000000c */
[----:B------:R-:W-:Y:S01]  /*65110*/  PRMT R24, R25, 0x7632, R24 ;  /* 0x0000763219187816 */ /* 0x000fe20000000018 */
[----:B------:R-:W2:Y:S01]  /*65120*/  LDL.LU R27, [R1+0x384] ;  /* 0x00038400011b7983 */ /* 0x000ea20000300800 */
[----:B0-----:R-:W-:-:S03]  /*65130*/  IMAD.WIDE R22, R0, 0x2, R16 ;  /* 0x0000000200167825 */ /* 0x001fc600078e0210 */
[----:B------:R-:W3:Y:S01]  /*65140*/  LDL.LU R26, [R1+0x74] ;  /* 0x00007400011a7983 */ /* 0x000ee20000300800 */
[----:B-1----:R-:W-:-:S03]  /*65150*/  IADD3 R25, R3, 0x1c, RZ ;  /* 0x0000001c03197810 */ /* 0x002fc60007ffe0ff */
[----:B------:R0:W-:Y:S01]  /*65160*/  @P4 STG.E.U16 [R22.64], R12 ;  /* 0x0000000c16004986 */ /* 0x0001e2000c101506 */
[----:B------:R-:W-:-:S03]  /*65170*/  ISETP.GE.AND P4, PT, R25, c[0x0][0x17c], PT ;  /* 0x00005f0019007a0c */ /* 0x000fc60003f86270 */
[----:B------:R-:W2:Y:S01]  /*65180*/  LDL.LU R25, [R1+0x374] ;  /* 0x0003740001197983 */ /* 0x000ea20000300800 */
[C---:B------:R-:W-:Y:S02]  /*65190*/  ISETP.LT.AND P3, PT, R29.reuse, c[0x0][0x178], !P3 ;  /* 0x00005e001d007a0c */ /* 0x040fe40005f61270 */
[----:B------:R-:W-:Y:S01]  /*651a0*/  ISETP.LT.AND P1, PT, R28, c[0x0][0x178], !P0 ;  /* 0x00005e001c007a0c */ /* 0x000fe20004721270 */
[C---:B------:R-:W-:Y:S01]  /*651b0*/  IMAD.WIDE R20, R0.reuse, 0x2, R18 ;  /* 0x0000000200147825 */ /* 0x040fe200078e0212 */
[----:B------:R-:W-:Y:S02]  /*651c0*/  ISETP.LT.AND P0, PT, R29, c[0x0][0x178], !P0 ;  /* 0x00005e001d007a0c */ /* 0x000fe40004701270 */
        /* <DEDUP_REMOVED lines=8> */
[----:B--2---:R0:W-:Y:S01]  /*65250*/  @P1 STG.E.U16 [R20.64], R25 ;  /* 0x0000001914001986 */ /* 0x0041e2000c101506 */
[----:B------:R-:W-:-:S03]  /*65260*/  PRMT R24, R25, 0x7632, R24 ;  /* 0x0000763219187816 */ /* 0x000fc60000000018 */
[----:B------:R1:W-:Y:S01]  /*65270*/  @P0 STG.E.U16 [R22.64], R15 ;  /* 0x0000000f16000986 */ /* 0x0003e2000c101506 */
[----:B------:R-:W-:Y:S02]  /*65280*/  ISETP.LT.AND P0, PT, R28, c[0x0][0x178], !P5 ;  /* 0x00005e001c007a0c */ /* 0x000fe40006f01270 */
[----:B------:R-:W-:Y:S02]  /*65290*/  ISETP.GE.AND P1, PT, R12, c[0x0][0x17c], PT ;  /* 0x00005f000c007a0c */ /* 0x000fe40003f26270 */
[----:B------:R-:W-:Y:S01]  /*652a0*/  PRMT R12, R15, 0x7632, R12 ;  /* 0x000076320f0c7816 */ /* 0x000fe2000000000c */
[----:B0-----:R-:W-:-:S04]  /*652b0*/  IMAD.WIDE R20, R0, 0x2, R16 ;  /* 0x0000000200147825 */ /* 0x001fc800078e0210 */
[C---:B-1----:R-:W-:Y:S01]  /*652c0*/  IMAD.WIDE R22, R0.reuse, 0x2, R18 ;  /* 0x0000000200167825 */ /* 0x042fe200078e0212 */
[----:B------:R-:W-:Y:S01]  /*652d0*/  IADD3 R0, R0, c[0x0][0x198], RZ ;  /* 0x0000660000007a10 */ /* 0x000fe20007ffe0ff */
[----:B------:R0:W-:Y:S01]  /*652e0*/  @P3 STG.E.U16 [R20.64], R24 ;  /* 0x0000001814003986 */ /* 0x0001e2000c101506 */
[----:B------:R-:W-:-:S03]  /*652f0*/  ISETP.LT.AND P5, PT, R29, c[0x0][0x178], !P5 ;  /* 0x00005e001d007a0c */ /* 0x000fc60006fa1270 */
[----:B------:R1:W-:Y:S01]  /*65300*/  @P2 STG.E.U16 [R22.64], R12 ;  /* 0x0000000c16002986 */ /* 0x0003e2000c101506 */
[----:B------:R-:W-:-:S03]  /*65310*/  ISETP.LT.AND P2, PT, R28, c[0x0][0x178], !P6 ;  /* 0x00005e001c007a0c */ /* 0x000fc60007741270 */
[----:B------:R-:W2:Y:S01]  /*65320*/  LDL.LU R15, [R1+0x64] ;  /* 0x00006400010f7983 */ /* 0x000ea20000300800 */
[----:B0-----:R-:W-:Y:S01]  /*65330*/  IMAD.WIDE R20, R0, 0x2, R16 ;  /* 0x0000000200147825 */ /* 0x001fe200078e0210 */
[C---:B------:R-:W-:Y:S02]  /*65340*/  IADD3 R24, R3.reuse, 0x1e, RZ ;  /* 0x0000001e03187810 */ /* 0x040fe40007ffe0ff */
[----:B-1----:R-:W-:Y:S02]  /*65350*/  IADD3 R12, R3, 0x1f, RZ ;  /* 0x0000001f030c7810 */ /* 0x002fe40007ffe0ff */
[----:B------:R0:W-:Y:S01]  /*65360*/  @P0 STG.E.U16 [R20.64], R27 ;  /* 0x0000001b14000986 */ /* 0x0001e2000c101506 */
[----:B------:R-:W-:Y:S02]  /*65370*/  ISETP.GE.AND P3, PT, R24, c[0x0][0x17c], PT ;  /* 0x00005f0018007a0c */ /* 0x000fe40003f66270 */
[----:B------:R-:W-:Y:S02]  /*65380*/  IADD3 R24, R0, c[0x0][0x198], RZ ;  /* 0x0000660000187a10 */ /* 0x000fe40007ffe0ff */
[----:B------:R-:W-:-:S02]  /*65390*/  ISETP.GE.AND P0, PT, R12, c[0x0][0x17c], PT ;  /* 0x00005f000c007a0c */ /* 0x000fc40003f06270 */
[----:B---3--:R-:W-:Y:S01]  /*653a0*/  PRMT R12, R26, 0x7632, R12 ;  /* 0x000076321a0c7816 */ /* 0x008fe2000000000c */
[----:B0-----:R-:W-:Y:S01]  /*653b0*/  IMAD.WIDE R20, R0, 0x2, R18 ;  /* 0x0000000200147825 */ /* 0x001fe200078e0212 */
[----:B------:R-:W-:-:S03]  /*653c0*/  PRMT R0, R27, 0x7632, R0 ;  /* 0x000076321b007816 */ /* 0x000fc60000000000 */
[----:B------:R-:W-:Y:S01]  /*653d0*/  IMAD.WIDE R22, R24, 0x2, R16 ;  /* 0x0000000218167825 */ /* 0x000fe200078e0210 */
[----:B------:R0:W-:Y:S04]  /*653e0*/  @P5 STG.E.U16 [R20.64], R26 ;  /* 0x0000001a14005986 */ /* 0x0001e8000c101506 */
[----:B------:R1:W-:Y:S01]  /*653f0*/  @P2 STG.E.U16 [R22.64], R0 ;  /* 0x0000000016002986 */ /* 0x0003e2000c101506 */
[----:B0-----:R-:W-:-:S04]  /*65400*/  IADD3 R26, R3, 0x20, RZ ;  /* 0x00000020031a7810 */ /* 0x001fc80007ffe0ff */
[----:B------:R-:W-:Y:S02]  /*65410*/  ISETP.GE.AND P2, PT, R26, c[0x0][0x17c], PT ;  /* 0x00005f001a007a0c */ /* 0x000fe40003f46270 */
[----:B------:R-:W3:Y:S01]  /*65420*/  LDL.LU R26, [R1+0x394] ;  /* 0x00039400011a7983 */ /* 0x000ee20000300800 */
[----:B------:R-:W-:Y:S02]  /*65430*/  ISETP.LT.AND P6, PT, R29, c[0x0][0x178], !P6 ;  /* 0x00005e001d007a0c */ /* 0x000fe400077c1270 */
[----:B------:R-:W-:Y:S02]  /*65440*/  ISETP.LT.AND P5, PT, R28, c[0x0][0x178], !P4 ;  /* 0x00005e001c007a0c */ /* 0x000fe400067a1270 */
[C---:B-1----:R-:W-:Y:S01]  /*65450*/  IADD3 R0, R24.reuse, c[0x0][0x198], RZ ;  /* 0x0000660018007a10 */ /* 0x042fe20007ffe0ff */
[----:B------:R-:W-:-:S04]  /*65460*/  IMAD.WIDE R24, R24, 0x2, R18 ;  /* 0x0000000218187825 */ /* 0x000fc800078e0212 */
[----:B------:R-:W-:Y:S01]  /*65470*/  IMAD.WIDE R20, R0, 0x2, R16 ;  /* 0x0000000200147825 */ /* 0x000fe200078e0210 */
[----:B------:R-:W-:-:S03]  /*65480*/  ISETP.LT.AND P4, PT, R29, c[0x0][0x178], !P4 ;  /* 0x00005e001d007a0c */ /* 0x000fc60006781270 */
[----:B------:R-:W-:Y:S01]  /*65490*/  @P6 STG.E.U16 [R24.64], R12 ;  /* 0x0000000c18006986 */ /* 0x000fe2000c101506 */
[----:B------:R-:W-:Y:S01]  /*654a0*/  IADD3 R27, R3, 0x21, RZ ;  /* 0x00000021031b7810 */ /* 0x000fe20007ffe0ff */
[----:B------:R-:W-:-:S03]  /*654b0*/  IMAD.WIDE R22, R0, 0x2, R18 ;  /* 0x0000000200167825 */ /* 0x000fc600078e0212 */
[----:B------:R-:W-:Y:S02]  /*654c0*/  ISETP.GE.AND P6, PT, R27, c[0x0][0x17c], PT ;  /* 0x00005f001b007a0c */ /* 0x000fe40003fc6270 */
[----:B--2---:R-:W-:Y:S01]  /*654d0*/  PRMT R14, R15, 0x7632, R14 ;  /* 0x000076320f0e7816 */ /* 0x004fe2000000000e */
[----:B---3--:R0:W-:Y:S01]  /*654e0*/  @P5 STG.E.U16 [R20.64], R26 ;  /* 0x0000001a14005986 */ /* 0x0081e2000c101506 */
[----:B------:R-:W-:Y:S02]  /*654f0*/  ISETP.LT.AND P5, PT, R28, c[0x0][0x178], !P1 ;  /* 0x00005e001c007a0c */ /* 0x000fe40004fa1270 */
[----:B----4-:R-:W-:Y:S02]  /*65500*/  PRMT R13, R26, 0x7632, R13 ;  /* 0x000076321a0d7816 */ /* 0x010fe4000000000d */
[----:B0-----:R-:W-:Y:S01]  /*65510*/  IADD3 R20, R0, c[0x0][0x198], RZ ;  /* 0x0000660000147a10 */ /* 0x001fe20007ffe0ff */
[----:B------:R0:W-:Y:S04]  /*65520*/  @P4 STG.E.U16 [R22.64], R15 ;  /* 0x0000000f16004986 */ /* 0x0001e8000c101506 */
[----:B------:R-:W-:-:S05]  /*65530*/  IMAD.WIDE R26, R20, 0x2, R16 ;  /* 0x00000002141a7825 */ /* 0x000fca00078e0210 */
[----:B------:R1:W-:Y:S04]  /*65540*/  @P5 STG.E.U16 [R26.64], R13 ;  /* 0x0000000d1a005986 */ /* 0x0003e8000c101506 */
[----:B0-----:R-:W2:Y:S04]  /*65550*/  LDL.LU R15, [R1+0x18] ;  /* 0x00001800010f7983 */ /* 0x001ea80000300800 */
[----:B-1----:R-:W3:Y:S04]  /*65560*/  LDL.LU R13, [R1+0x20a0] ;  /* 0x0020a000010d7983 */ /* 0x002ee80000300800 */
[----:B------:R-:W4:Y:S01]  /*65570*/  LDL.LU R27, [R1+0x3a4] ;  /* 0x0003a400011b7983 */ /* 0x000f220000300800 */
[----:B------:R-:W-:-:S02]  /*65580*/  ISETP.LT.AND P1, PT, R29, c[0x0][0x178], !P1 ;  /* 0x00005e001d007a0c */ /* 0x000fc40004f21270 */
[----:B------:R-:W-:Y:S02]  /*65590*/  ISETP.LT.AND P4, PT, R28, c[0x0][0x178], !P3 ;  /* 0x00005e001c007a0c */ /* 0x000fe40005f81270 */
        /* <DEDUP_REMOVED lines=8> */
[----:B------:R-:W-:Y:S01]  /*65620*/  IADD3 R12, R0, c[0x0][0x198], RZ ;  /* 0x00006600000c7a10 */ /* 0x000fe20007ffe0ff */
[----:B0-----:R-:W2:Y:S04]  /*65630*/  LDL.LU R14, [R1+0x209c] ;  /* 0x00209c00010e7983 */ /* 0x001ea80000300800 */
[----:B----4-:R0:W-:Y:S04]  /*65640*/  @P4 STG.E.U16 [R20.64], R27 ;  /* 0x0000001b14004986 */ /* 0x0101e8000c101506 */
[----:B---3--:R1:W-:Y:S01]  /*65650*/  @P3 STG.E.U16 [R22.64], R13 ;  /* 0x0000000d16003986 */ /* 0x0083e2000c101506 */
[----:B------:R-:W-:Y:S01]  /*65660*/  ISETP.LT.AND P3, PT, R28, c[0x0][0x178], !P0 ;  /* 0x00005e001c007a0c */ /* 0x000fe20004761270 */
[----:B0-----:R-:W-:Y:S01]  /*65670*/  IMAD.WIDE R20, R12, 0x2, R16 ;  /* 0x000000020c147825 */ /* 0x001fe200078e0210 */
[----:B-1----:R-:W-:-:S02]  /*65680*/  PRMT R23, R27, 0x7632, R23 ;  /* 0x000076321b177816 */ /* 0x002fc40000000017 */
[----:B------:R-:W3:Y:S09]  /*65690*/  LDL.LU R27, [R1+0x38] ;  /* 0x00003800011b7983 */ /* 0x000ef20000300800 */
[----:B------:R0:W-:Y:S04]  /*656a0*/  @P3 STG.E.U16 [R20.64], R23 ;  /* 0x0000001714003986 */ /* 0x0001e8000c101506 */
[----:B0-----:R-:W4:Y:S01]  /*656b0*/  LDL.LU R23, [R1+0x238] ;  /* 0x0002380001177983 */ /* 0x001f220000300800 */
[----:B------:R-:W-:-:S02]  /*656c0*/  ISETP.LT.AND P0, PT, R29, c[0x0][0x178], !P0 ;  /* 0x00005e001d007a0c */ /* 0x000fc40004701270 */
[----:B------:R-:W-:Y:S02]  /*656d0*/  PRMT R22, R13, 0x7632, R22 ;  /* 0x000076320d167816 */ /* 0x000fe40000000016 */
[----:B------:R-:W-:Y:S02]  /*656e0*/  ISETP.LT.AND P1, PT, R28, c[0x0][0x178], !P2 ;  /* 0x00005e001c007a0c */ /* 0x000fe40005721270 */
[C---:B------:R-:W-:Y:S01]  /*656f0*/  IADD3 R0, R12.reuse, c[0x0][0x198], RZ ;  /* 0x000066000c007a10 */ /* 0x040fe20007ffe0ff */
[----:B------:R-:W-:Y:S01]  /*65700*/  IMAD.WIDE R12, R12, 0x2, R18 ;  /* 0x000000020c0c7825 */ /* 0x000fe200078e0212 */
[----:B------:R-:W-:-:S03]  /*65710*/  ISETP.LT.AND P2, PT, R29, c[0x0][0x178], !P2 ;  /* 0x00005e001d007a0c */ /* 0x000fc60005741270 */
[----:B------:R-:W-:Y:S02]  /*65720*/  IMAD.WIDE R20, R0, 0x2, R16 ;  /* 0x0000000200147825 */ /* 0x000fe400078e0210 */
[----:B------:R0:W-:Y:S01]  /*65730*/  @P0 STG.E.U16 [R12.64], R22 ;  /* 0x000000160c000986 */ /* 0x0001e2000c101506 */
[----:B------:R-:W-:Y:S02]  /*65740*/  ISETP.LT.AND P0, PT, R28, c[0x0][0x178], !P6 ;  /* 0x00005e001c007a0c */ /* 0x000fe40007701270 */
[----:B------:R-:W-:-:S04]  /*65750*/  IADD3 R24, R3, 0x23, RZ ;  /* 0x0000002303187810 */ /* 0x000fc80007ffe0ff */
[----:B------:R-:W-:Y:S01]  /*65760*/  ISETP.GE.AND P4, PT, R24, c[0x0][0x17c], PT ;  /* 0x00005f0018007a0c */ /* 0x000fe20003f86270 */
[C---:B0-----:R-:W-:Y:S01]  /*65770*/  IMAD.WIDE R12, R0.reuse, 0x2, R18 ;  /* 0x00000002000c7825 */ /* 0x041fe200078e0212 */
[----:B------:R-:W-:Y:S02]  /*65780*/  IADD3 R0, R0, c[0x0][0x198], RZ ;  /* 0x0000660000007a10 */ /* 0x000fe40007ffe0ff */
[----:B------:R-:W-:Y:S01]  /*65790*/  IADD3 R22, R3, 0x25, RZ ;  /* 0x0000002503167810 */ /* 0x000fe20007ffe0ff */
[----:B----4-:R-:W-:Y:S01]  /*657a0*/  @P1 STG.E.U16 [R20.64], R23 ;  /* 0x0000001714001986 */ /* 0x010fe2000c101506 */
[----:B------:R-:W-:-:S03]  /*657b0*/  PRMT R24, R23, 0x7632, R24 ;  /* 0x0000763217187816 */ /* 0x000fc60000000018 */
[----:B--2---:R0:W-:Y:S01]  /*657c0*/  @P2 STG.E.U16 [R12.64], R15 ;  /* 0x0000000f0c002986 */ /* 0x0041e2000c101506 */
[----:B------:R-:W-:Y:S02]  /*657d0*/  ISETP.GE.AND P1, PT, R22, c[0x0][0x17c], PT ;  /* 0x00005f0016007a0c */ /* 0x000fe40003f26270 */
[----:B------:R-:W-:Y:S01]  /*657e0*/  PRMT R22, R15, 0x7632, R22 ;  /* 0x000076320f167816 */ /* 0x000fe20000000016 */
[C---:B0-----:R-:W-:Y:S01]  /*657f0*/  IMAD.WIDE R12, R0.reuse, 0x2, R16 ;  /* 0x00000002000c7825 */ /* 0x041fe200078e0210 */
[----:B------:R-:W2:Y:S04]  /*65800*/  LDL.LU R15, [R1+0x358] ;  /* 0x00035800010f7983 */ /* 0x000ea80000300800 */
[----:B------:R0:W-:Y:S04]  /*65810*/  @P0 STG.E.U16 [R12.64], R24 ;  /* 0x000000180c000986 */ /* 0x0001e8000c101506 */
[----:B0-----:R-:W4:Y:S01]  /*65820*/  LDL.LU R24, [R1+0x248] ;  /* 0x0002480001187983 */ /* 0x001f220000300800 */
[----:B------:R-:W-:Y:S01]  /*65830*/  ISETP.LT.AND P6, PT, R29, c[0x0][0x178], !P6 ;  /* 0x00005e001d007a0c */ /* 0x000fe200077c1270 */
[----:B------:R-:W-:Y:S01]  /*65840*/  IMAD.WIDE R20, R0, 0x2, R18 ;  /* 0x0000000200147825 */ /* 0x000fe200078e0212 */
[----:B------:R-:W-:-:S02]  /*65850*/  ISETP.LT.AND P2, PT, R28, c[0x0][0x178], !P5 ;  /* 0x00005e001c007a0c */ /* 0x000fc40006f41270 */
[----:B------:R-:W-:Y:S02]  /*65860*/  IADD3 R12, R0, c[0x0][0x198], RZ ;  /* 0x00006600000c7a10 */ /* 0x000fe40007ffe0ff */
[----:B------:R-:W-:Y:S02]  /*65870*/  ISETP.LT.AND P5, PT, R29, c[0x0][0x178], !P5 ;  /* 0x00005e001d007a0c */ /* 0x000fe40006fa1270 */
[----:B------:R-:W-:-:S05]  /*65880*/  IADD3 R25, R3, 0x24, RZ ;  /* 0x0000002403197810 */ /* 0x000fca0007ffe0ff */
[----:B------:R0:W-:Y:S01]  /*65890*/  @P6 STG.E.U16 [R20.64], R22 ;  /* 0x0000001614006986 */ /* 0x0001e2000c101506 */
[----:B------:R-:W-:Y:S02]  /*658a0*/  ISETP.LT.AND P6, PT, R28, c[0x0][0x178], !P4 ;  /* 0x00005e001c007a0c */ /* 0x000fe400067c1270 */
[----:B------:R-:W-:Y:S02]  /*658b0*/  IADD3 R23, R3, 0x26, RZ ;  /* 0x0000002603177810 */ /* 0x000fe40007ffe0ff */
[C---:B------:R-:W-:Y:S02]  /*658c0*/  IADD3 R0, R12.reuse, c[0x0][0x198], RZ ;  /* 0x000066000c007a10 */ /* 0x040fe40007ffe0ff */
[----:B------:R-:W-:Y:S01]  /*658d0*/  ISETP.LT.AND P4, PT, R29, c[0x0][0x178], !P4 ;  /* 0x00005e001d007a0c */ /* 0x000fe20006781270 */
[----:B0-----:R-:W-:Y:S01]  /*658e0*/  IMAD.WIDE R20, R12, 0x2, R16 ;  /* 0x000000020c147825 */ /* 0x001fe200078e0210 */
[----:B------:R-:W-:-:S03]  /*658f0*/  ISETP.GE.AND P3, PT, R25, c[0x0][0x17c], PT ;  /* 0x00005f0019007a0c */ /* 0x000fc60003f66270 */
[----:B------:R-:W-:Y:S01]  /*65900*/  IMAD.WIDE R12, R12, 0x2, R18 ;  /* 0x000000020c0c7825 */ /* 0x000fe200078e0212 */
[----:B------:R-:W-:Y:S02]  /*65910*/  ISETP.GE.AND P0, PT, R23, c[0x0][0x17c], PT ;  /* 0x00005f0017007a0c */ /* 0x000fe40003f06270 */
[----:B------:R-:W-:Y:S01]  /*65920*/  IADD3 R22, R3, 0x27, RZ ;  /* 0x0000002703167810 */ /* 0x000fe20007ffe0ff */
[----:B----4-:R0:W-:Y:S01]  /*65930*/  @P2 STG.E.U16 [R20.64], R24 ;  /* 0x0000001814002986 */ /* 0x0101e2000c101506 */
[----:B------:R-:W-:-:S03]  /*65940*/  PRMT R23, R24, 0x7632, R23 ;  /* 0x0000763218177816 */ /* 0x000fc60000000017 */
[----:B---3--:R1:W-:Y:S01]  /*65950*/  @P5 STG.E.U16 [R12.64], R27 ;  /* 0x0000001b0c005986 */ /* 0x0083e2000c101506 */
[----:B------:R-:W-:Y:S02]  /*65960*/  ISETP.LT.AND P5, PT, R28, c[0x0][0x178], !P3 ;  /* 0x00005e001c007a0c */ /* 0x000fe40005fa1270 */
[----:B------:R-:W-:Y:S01]  /*65970*/  ISETP.GE.AND P2, PT, R22, c[0x0][0x17c], PT ;  /* 0x00005f0016007a0c */ /* 0x000fe20003f46270 */
[----:B0-----:R-:W-:Y:S01]  /*65980*/  IMAD.WIDE R20, R0, 0x2, R16 ;  /* 0x0000000200147825 */ /* 0x001fe200078e0210 */
[----:B------:R-:W-:-:S03]  /*65990*/  PRMT R22, R27, 0x7632, R22 ;  /* 0x000076321b167816 */ /* 0x000fc60000000016 */
[----:B-1----:R-:W-:Y:S01]  /*659a0*/  IMAD.WIDE R12, R0, 0x2, R18 ;  /* 0x00000002000c7825 */ /* 0x002fe200078e0212 */
[----:B------:R0:W-:Y:S04]  /*659b0*/  @P6 STG.E.U16 [R20.64], R23 ;  /* 0x0000001714006986 */ /* 0x0001e8000c101506 */
[----:B------:R1:W-:Y:S01]  /*659c0*/  @P4 STG.E.U16 [R12.64], R22 ;  /* 0x000000160c004986 */ /* 0x0003e2000c101506 */
[----:B--2---:R-:W-:-:S03]  /*659d0*/  PRMT R25, R15, 0x7632, R25 ;  /* 0x000076320f197816 */ /* 0x004fc60000000019 */
[----:B------:R-:W2:Y:S01]  /*659e0*/  LDL.LU R27, [R1+0x48] ;  /* 0x00004800011b7983 */ /* 0x000ea20000300800 */
[----:B0-----:R-:W-:-:S05]  /*659f0*/  IADD3 R21, R0, c[0x0][0x198], RZ ;  /* 0x0000660000157a10 */ /* 0x001fca0007ffe0ff */
[----:B-1----:R-:W-:-:S05]  /*65a00*/  IMAD.WIDE R12, R21, 0x2, R16 ;  /* 0x00000002150c7825 */ /* 0x002fca00078e0210 */
[----:B------:R0:W-:Y:S04]  /*65a10*/  @P5 STG.E.U16 [R12.64], R15 ;  /* 0x0000000f0c005986 */ /* 0x0001e8000c101506 */
[----:B0-----:R-:W3:Y:S04]  /*65a20*/  LDL.LU R15, [R1+0x2098] ;  /* 0x00209800010f7983 */ /* 0x001ee80000300800 */
[----:B------:R-:W4:Y:S01]  /*65a30*/  LDL.LU R13, [R1+0x28] ;  /* 0x00002800010d7983 */ /* 0x000f220000300800 */
[----:B------:R-:W-:Y:S02]  /*65a40*/  ISETP.LT.AND P3, PT, R29, c[0x0][0x178], !P3 ;  /* 0x00005e001d007a0c */ /* 0x000fe40005f61270 */
[----:B------:R-:W-:-:S02]  /*65a50*/  ISETP.LT.AND P4, PT, R28, c[0x0][0x178], !P1 ;  /* 0x00005e001c007a0c */ /* 0x000fc40004f81270 */
[----:B------:R-:W-:Y:S02]  /*65a60*/  IADD3 R20, R3, 0x28, RZ ;  /* 0x0000002803147810 */ /* 0x000fe40007ffe0ff */
[C---:B------:R-:W-:Y:S02]  /*65a70*/  IADD3 R24, R21.reuse, c[0x0][0x198], RZ ;  /* 0x0000660015187a10 */ /* 0x040fe40007ffe0ff */
[----:B------:R-:W-:Y:S01]  /*65a80*/  ISETP.GE.AND P6, PT, R20, c[0x0][0x17c], PT ;  /* 0x00005f0014007a0c */ /* 0x000fe20003fc6270 */
[----:B------:R-:W-:-:S04]  /*65a90*/  IMAD.WIDE R20, R21, 0x2, R18 ;  /* 0x0000000215147825 */ /* 0x000fc800078e0212 */
[----:B------:R-:W-:Y:S01]  /*65aa0*/  IMAD.WIDE R22, R24, 0x2, R16 ;  /* 0x0000000218167825 */ /* 0x000fe200078e0210 */
[----:B------:R-:W-:Y:S01]  /*65ab0*/  ISETP.LT.AND P1, PT, R29, c[0x0][0x178], !P1 ;  /* 0x00005e001d007a0c */ /* 0x000fe20004f21270 */
[----:B----4-:R-:W-:Y:S04]  /*65ac0*/  @P3 STG.E.U16 [R20.64], R13 ;  /* 0x0000000d14003986 */ /* 0x010fe8000c101506 */
[----:B------:R0:W-:Y:S04]  /*65ad0*/  @P4 STG.E.U16 [R22.64], R25 ;  /* 0x0000001916004986 */ /* 0x0001e8000c101506 */
[----:B0-----:R-:W4:Y:S01]  /*65ae0*/  LDL.LU R25, [R1+0x368] ;  /* 0x0003680001197983 */ /* 0x001f220000300800 */
[----:B------:R-:W-:-:S02]  /*65af0*/  IADD3 R0, R3, 0x29, RZ ;  /* 0x0000002903007810 */ /* 0x000fc40007ffe0ff */
[----:B------:R-:W-:Y:S02]  /*65b00*/  ISETP.LT.AND P3, PT, R28, c[0x0][0x178], !P0 ;  /* 0x00005e001c007a0c */ /* 0x000fe40004761270 */
[----:B------:R-:W-:Y:S02]  /*65b10*/  ISETP.LT.AND P0, PT, R29, c[0x0][0x178], !P0 ;  /* 0x00005e001d007a0c */ /* 0x000fe40004701270 */
[----:B------:R-:W-:Y:S02]  /*65b20*/  ISETP.GE.AND P5, PT, R0, c[0x0][0x17c], PT ;  /* 0x00005f0000007a0c */ /* 0x000fe40003fa6270 */
[----:B------:R-:W-:Y:S01]  /*65b30*/  PRMT R22, R13, 0x7632, R22 ;  /* 0x000076320d167816 */ /* 0x000fe20000000016 */
[C---:B------:R-:W-:Y:S01]  /*65b40*/  IMAD.WIDE R12, R24.reuse, 0x2, R18 ;  /* 0x00000002180c7825 */ /* 0x040fe200078e0212 */
[----:B------:R-:W-:Y:S02]  /*65b50*/  IADD3 R0, R24, c[0x0][0x198], RZ ;  /* 0x0000660018007a10 */ /* 0x000fe40007ffe0ff */
[----:B------:R-:W-:-:S02]  /*65b60*/  ISETP.LT.AND P4, PT, R28, c[0x0][0x178], !P2 ;  /* 0x00005e001c007a0c */ /* 0x000fc40005781270 */
[----:B------:R-:W-:Y:S01]  /*65b70*/  ISETP.LT.AND P2, PT, R29, c[0x0][0x178], !P2 ;  /* 0x00005e001d007a0c */ /* 0x000fe20005741270 */
[C---:B------:R-:W-:Y:S01]  /*65b80*/  IMAD.WIDE R20, R0.reuse, 0x2, R16 ;  /* 0x0000000200147825 */ /* 0x040fe200078e0210 */
[----:B------:R0:W-:Y:S01]  /*65b90*/  @P1 STG.E.U16 [R12.64], R22 ;  /* 0x000000160c001986 */ /* 0x0001e2000c101506 */
[----:B--2---:R-:W-:Y:S02]  /*65ba0*/  PRMT R24, R27, 0x7632, R24 ;  /* 0x000076321b187816 */ /* 0x004fe40000000018 */
[C---:B0-----:R-:W-:Y:S01]  /*65bb0*/  IADD3 R22, R0.reuse, c[0x0][0x198], RZ ;  /* 0x0000660000167a10 */ /* 0x041fe20007ffe0ff */
[----:B------:R-:W-:Y:S01]  /*65bc0*/  IMAD.WIDE R12, R0, 0x2, R18 ;  /* 0x00000002000c7825 */ /* 0x000fe200078e0212 */
[----:B----4-:R0:W-:Y:S01]  /*65bd0*/  @P3 STG.E.U16 [R20.64], R25 ;  /* 0x0000001914003986 */ /* 0x0101e2000c101506 */
[----:B------:R-:W-:-:S03]  /*65be0*/  PRMT R0, R25, 0x7632, R0 ;  /* 0x0000763219007816 */ /* 0x000fc60000000000 */
[----:B------:R1:W-:Y:S01]  /*65bf0*/  @P0 STG.E.U16 [R12.64], R27 ;  /* 0x0000001b0c000986 */ /* 0x0003e2000c101506 */
[----:B0-----:R-:W-:Y:S01]  /*65c00*/  IMAD.WIDE R20, R22, 0x2, R16 ;  /* 0x0000000216147825 */ /* 0x001fe200078e0210 */
[----:B------:R-:W-:-:S03]  /*65c10*/  IADD3 R25, R3, 0x2d, RZ ;  /* 0x0000002d03197810 */ /* 0x000fc60007ffe0ff */
[----:B-1----:R-:W-:Y:S01]  /*65c20*/  IMAD.WIDE R12, R22, 0x2, R18 ;  /* 0x00000002160c7825 */ /* 0x002fe200078e0212 */
[----:B------:R-:W-:Y:S04]  /*65c30*/  @P4 STG.E.U16 [R20.64], R0 ;  /* 0x0000000014004986 */ /* 0x000fe8000c101506 */
[----:B------:R-:W2:Y:S04]  /*65c40*/  LDL.LU R27, [R1+0x78] ;  /* 0x00007800011b7983 */ /* 0x000ea80000300800 */
[----:B------:R0:W-:Y:S01]  /*65c50*/  @P2 STG.E.U16 [R12.64], R24 ;  /* 0x000000180c002986 */ /* 0x0001e2000c101506 */
[----:B------:R-:W-:-:S03]  /*65c60*/  ISETP.GE.AND P2, PT, R25, c[0x0][0x17c], PT ;  /* 0x00005f0019007a0c */ /* 0x000fc60003f46270 */
[----:B0-----:R-:W4:Y:S04]  /*65c70*/  LDL.LU R13, [R1+0x58] ;  /* 0x00005800010d7983 */ /* 0x001f280000300800 */
[----:B------:R-:W2:Y:S01]  /*65c80*/  LDL.LU R25, [R1+0x378] ;  /* 0x0003780001197983 */ /* 0x000ea20000300800 */
[----:B------:R-:W-:Y:S02]  /*65c90*/  ISETP.LT.AND P0, PT, R28, c[0x0][0x178], !P6 ;  /* 0x00005e001c007a0c */ /* 0x000fe40007701270 */
[----:B------:R-:W-:Y:S02]  /*65ca0*/  IADD3 R23, R3, 0x2a, RZ ;  /* 0x0000002a03177810 */ /* 0x000fe40007ffe0ff */
[----:B------:R-:W-:Y:S02]  /*65cb0*/  IADD3 R0, R22, c[0x0][0x198], RZ ;  /* 0x0000660016007a10 */ /* 0x000fe40007ffe0ff */
[----:B------:R-:W-:-:S02]  /*65cc0*/  ISETP.GE.AND P1, PT, R23, c[0x0][0x17c], PT ;  /* 0x00005f0017007a0c */ /* 0x000fc40003f26270 */
[----:B------:R-:W-:Y:S01]  /*65cd0*/  IADD3 R23, R3, 0x2b, RZ ;  /* 0x0000002b03177810 */ /* 0x000fe20007ffe0ff */
[C---:B------:R-:W-:Y:S01]  /*65ce0*/  IMAD.WIDE R20, R0.reuse, 0x2, R16 ;  /* 0x0000000200147825 */ /* 0x040fe200078e0210 */
[----:B------:R-:W-:Y:S02]  /*65cf0*/  ISETP.LT.AND P6, PT, R29, c[0x0][0x178], !P6 ;  /* 0x00005e001d007a0c */ /* 0x000fe400077c1270 */
[----:B------:R-:W-:Y:S02]  /*65d00*/  ISETP.GE.AND P3, PT, R23, c[0x0][0x17c], PT ;  /* 0x00005f0017007a0c */ /* 0x000fe40003f66270 */
[----:B------:R-:W-:Y:S02]  /*65d10*/  IADD3 R23, R3, 0x2c, RZ ;  /* 0x0000002c03177810 */ /* 0x000fe40007ffe0ff */
[C---:B------:R-:W-:Y:S02]  /*65d20*/  IADD3 R12, R0.reuse, c[0x0][0x198], RZ ;  /* 0x00006600000c7a10 */ /* 0x040fe40007ffe0ff */
[----:B------:R-:W-:Y:S01]  /*65d30*/  ISETP.GE.AND P4, PT, R23, c[0x0][0x17c], PT ;  /* 0x00005f0017007a0c */ /* 0x000fe20003f86270 */
[----:B------:R-:W-:Y:S01]  /*65d40*/  IMAD.WIDE R22, R0, 0x2, R18 ;  /* 0x0000000200167825 */ /* 0x000fe200078e0212 */
[----:B--2---:R0:W-:Y:S01]  /*65d50*/  @P0 STG.E.U16 [R20.64], R25 ;  /* 0x0000001914000986 */ /* 0x0041e2000c101506 */
[----:B------:R-:W-:-:S02]  /*65d60*/  ISETP.LT.AND P0, PT, R28, c[0x0][0x178], !P5 ;  /* 0x00005e001c007a0c */ /* 0x000fc40006f01270 */
[----:B------:R-:W-:Y:S01]  /*65d70*/  ISETP.LT.AND P5, PT, R29, c[0x0][0x178], !P5 ;  /* 0x00005e001d007a0c */ /* 0x000fe20006fa1270 */
[----:B----4-:R1:W-:Y:S01]  /*65d80*/  @P6 STG.E.U16 [R22.64], R13 ;  /* 0x0000000d16006986 */ /* 0x0103e2000c101506 */
[----:B------:R-:W-:Y:S02]  /*65d90*/  PRMT R26, R25, 0x7632, R26 ;  /* 0x00007632191a7816 */ /* 0x000fe4000000001a */
[----:B------:R-:W-:Y:S02]  /*65da0*/  PRMT R24, R13, 0x7632, R24 ;  /* 0x000076320d187816 */ /* 0x000fe40000000018 */
[----:B0-----:R-:W-:Y:S01]  /*65db0*/  IADD3 R25, R3, 0x2e, RZ ;  /* 0x0000002e03197810 */ /* 0x001fe20007ffe0ff */
[----:B------:R-:W-:-:S04]  /*65dc0*/  IMAD.WIDE R20, R12, 0x2, R18 ;  /* 0x000000020c147825 */ /* 0x000fc800078e0212 */
[----:B-1----:R-:W-:-:S05]  /*65dd0*/  IMAD.WIDE R22, R12, 0x2, R16 ;  /* 0x000000020c167825 */ /* 0x002fca00078e0210 */
[----:B------:R0:W-:Y:S01]  /*65de0*/  @P0 STG.E.U16 [R22.64], R26 ;  /* 0x0000001a16000986 */ /* 0x0001e2000c101506 */
[----:B------:R-:W-:-:S03]  /*65df0*/  ISETP.GE.AND P0, PT, R25, c[0x0][0x17c], PT ;  /* 0x00005f0019007a0c */ /* 0x000fc60003f06270 */
[----:B------:R1:W-:Y:S04]  /*65e00*/  @P5 STG.E.U16 [R20.64], R24 ;  /* 0x0000001814005986 */ /* 0x0003e8000c101506 */
[----:B0-----:R-:W2:Y:S04]  /*65e10*/  LDL.LU R26, [R1+0x68] ;  /* 0x00006800011a7983 */ /* 0x001ea80000300800 */
[----:B------:R-:W4:Y:S04]  /*65e20*/  LDL.LU R25, [R1+0x398] ;  /* 0x0003980001197983 */ /* 0x000f280000300800 */
[----:B-1----:R-:W2:Y:S01]  /*65e30*/  LDL.LU R21, [R1+0x388] ;  /* 0x0003880001157983 */ /* 0x002ea20000300800 */
[----:B------:R-:W-:-:S02]  /*65e40*/  ISETP.LT.AND P6, PT, R28, c[0x0][0x178], !P1 ;  /* 0x00005e001c007a0c */ /* 0x000fc40004fc1270 */
[----:B------:R-:W-:Y:S02]  /*65e50*/  ISETP.LT.AND P1, PT, R29, c[0x0][0x178], !P1 ;  /* 0x00005e001d007a0c */ /* 0x000fe40004f21270 */
[----:B------:R-:W-:-:S05]  /*65e60*/  IADD3 R0, R12, c[0x0][0x198], RZ ;  /* 0x000066000c007a10 */ /* 0x000fca0007ffe0ff */
[----:B------:R-:W-:-:S04]  /*65e70*/  IMAD.WIDE R12, R0, 0x2, R16 ;  /* 0x00000002000c7825 */ /* 0x000fc800078e0210 */
[----:B------:R-:W-:Y:S01]  /*65e80*/  IMAD.WIDE R22, R0, 0x2, R18 ;  /* 0x0000000200167825 */ /* 0x000fe200078e0212 */
[----:B------:R-:W-:Y:S02]  /*65e90*/  ISETP.LT.AND P5, PT, R28, c[0x0][0x178], !P4 ;  /* 0x00005e001c007a0c */ /* 0x000fe400067a1270 */
[----:B------:R-:W-:Y:S01]  /*65ea0*/  ISETP.LT.AND P4, PT, R29, c[0x0][0x178], !P4 ;  /* 0x00005e001d007a0c */ /* 0x000fe20006781270 */
[----:B--2---:R-:W-:Y:S04]  /*65eb0*/  @P6 STG.E.U16 [R12.64], R21 ;  /* 0x000000150c006986 */ /* 0x004fe8000c101506 */
[----:B------:R0:W-:Y:S02]  /*65ec0*/  @P1 STG.E.U16 [R22.64], R27 ;  /* 0x0000001b16001986 */ /* 0x0001e4000c101506 */
[----:B0-----:R-:W-:-:S02]  /*65ed0*/  PRMT R22, R27, 0x7632, R22 ;  /* 0x000076321b167816 */ /* 0x001fc40000000016 */
[----:B------:R-:W2:Y:S01]  /*65ee0*/  LDL.LU R27, [R1+0x3a8] ;  /* 0x0003a800011b7983 */ /* 0x000ea20000300800 */
[----:B------:R-:W-:Y:S02]  /*65ef0*/  ISETP.LT.AND P6, PT, R28, c[0x0][0x178], !P3 ;  /* 0x00005e001c007a0c */ /* 0x000fe40005fc1270 */
[----:B------:R-:W-:Y:S02]  /*65f00*/  IADD3 R12, R0, c[0x0][0x198], RZ ;  /* 0x00006600000c7a10 */ /* 0x000fe40007ffe0ff */
[----:B------:R-:W-:Y:S02]  /*65f10*/  ISETP.LT.AND P3, PT, R29, c[0x0][0x178], !P3 ;  /* 0x00005e001d007a0c */ /* 0x000fe40005f61270 */
[----:B------:R-:W-:Y:S01]  /*65f20*/  PRMT R23, R21, 0x7632, R23 ;  /* 0x0000763215177816 */ /* 0x000fe20000000017 */
[C---:B------:R-:W-:Y:S01]  /*65f30*/  IMAD.WIDE R20, R12.reuse, 0x2, R16 ;  /* 0x000000020c147825 */ /* 0x040fe200078e0210 */
[----:B------:R-:W-:-:S03]  /*65f40*/  IADD3 R0, R12, c[0x0][0x198], RZ ;  /* 0x000066000c007a10 */ /* 0x000fc60007ffe0ff */
[----:B------:R-:W-:Y:S02]  /*65f50*/  IMAD.WIDE R12, R12, 0x2, R18 ;  /* 0x000000020c0c7825 */ /* 0x000fe400078e0212 */
[----:B------:R0:W-:Y:S01]  /*65f60*/  @P6 STG.E.U16 [R20.64], R23 ;  /* 0x0000001714006986 */ /* 0x0001e2000c101506 */
[----:B------:R-:W-:-:S03]  /*65f70*/  ISETP.LT.AND P6, PT, R28, c[0x0][0x178], !P2 ;  /* 0x00005e001c007a0c */ /* 0x000fc600057c1270 */
[----:B------:R1:W-:Y:S01]  /*65f80*/  @P3 STG.E.U16 [R12.64], R22 ;  /* 0x000000160c003986 */ /* 0x0003e2000c101506 */
[----:B0-----:R-:W-:-:S04]  /*65f90*/  IMAD.WIDE R20, R0, 0x2, R16 ;  /* 0x0000000200147825 */ /* 0x001fc800078e0210 */
[----:B-1----:R-:W-:Y:S01]  /*65fa0*/  IMAD.WIDE R12, R0, 0x2, R18 ;  /* 0x00000002000c7825 */ /* 0x002fe200078e0212 */
[----:B----4-:R0:W-:Y:S01]  /*65fb0*/  @P5 STG.E.U16 [R20.64], R25 ;  /* 0x0000001914005986 */ /* 0x0101e2000c101506 */
[----:B------:R-:W-:Y:S02]  /*65fc0*/  ISETP.LT.AND P2, PT, R29, c[0x0][0x178], !P2 ;  /* 0x00005e001d007a0c */ /* 0x000fe40005741270 */
[----:B------:R-:W-:Y:S01]  /*65fd0*/  ISETP.LT.AND P5, PT, R28, c[0x0][0x178], !P0 ;  /* 0x00005e001c007a0c */ /* 0x000fe200047a1270 */
[----:B------:R1:W-:Y:S01]  /*65fe0*/  @P4 STG.E.U16 [R12.64], R26 ;  /* 0x0000001a0c004986 */ /* 0x0003e2000c101506 */
[C---:B------:R-:W-:Y:S02]  /*65ff0*/  IADD3 R24, R3.reuse, 0x2f, RZ ;  /* 0x0000002f03187810 */ /* 0x040fe40007ffe0ff */
[----:B0-----:R-:W-:Y:S02]  /*66000*/  IADD3 R20, R0, c[0x0][0x198], RZ ;  /* 0x0000660000147a10 */ /* 0x001fe40007ffe0ff */
[----:B------:R-:W-:-:S02]  /*66010*/  IADD3 R0, R3, 0x31, RZ ;  /* 0x0000003103007810 */ /* 0x000fc40007ffe0ff */
[----:B------:R-:W-:Y:S01]  /*66020*/  PRMT R21, R25, 0x7632, R21 ;  /* 0x0000763219157816 */ /* 0x000fe20000000015 */
[----:B-1----:R-:W-:Y:S01]  /*66030*/  IMAD.WIDE R12, R20, 0x2, R16 ;  /* 0x00000002140c7825 */ /* 0x002fe200078e0210 */
[----:B------:R-:W-:Y:S02]  /*66040*/  ISETP.GE.AND P4, PT, R0, c[0x0][0x17c], PT ;  /* 0x00005f0000007a0c */ /* 0x000fe40003f86270 */
[----:B------:R-:W-:Y:S02]  /*66050*/  IADD3 R0, R20, c[0x0][0x198], RZ ;  /* 0x0000660014007a10 */ /* 0x000fe40007ffe0ff */
[----:B------:R-:W-:Y:S01]  /*66060*/  ISETP.GE.AND P1, PT, R24, c[0x0][0x17c], PT ;  /* 0x00005f0018007a0c */ /* 0x000fe20003f26270 */
[----:B------:R0:W-:Y:S01]  /*66070*/  @P6 STG.E.U16 [R12.64], R21 ;  /* 0x000000150c006986 */ /* 0x0001e2000c101506 */
[----:B------:R-:W-:Y:S02]  /*66080*/  PRMT R24, R26, 0x7632, R24 ;  /* 0x000076321a187816 */ /* 0x000fe40000000018 */
[----:B------:R-:W-:Y:S01]  /*66090*/  IADD3 R25, R3, 0x33, RZ ;  /* 0x0000003303197810 */ /* 0x000fe20007ffe0ff */
[----:B------:R-:W4:Y:S01]  /*660a0*/  LDL.LU R26, [R1+0x1c] ;  /* 0x00001c00011a7983 */ /* 0x000f220000300800 */
[----:B0-----:R-:W-:-:S04]  /*660b0*/  IMAD.WIDE R12, R20, 0x2, R18 ;  /* 0x00000002140c7825 */ /* 0x001fc800078e0212 */
[----:B------:R-:W-:Y:S01]  /*660c0*/  IMAD.WIDE R20, R0, 0x2, R16 ;  /* 0x0000000200147825 */ /* 0x000fe200078e0210 */
[----:B------:R0:W-:Y:S04]  /*660d0*/  @P2 STG.E.U16 [R12.64], R24 ;  /* 0x000000180c002986 */ /* 0x0001e8000c101506 */
[----:B--2---:R1:W-:Y:S01]  /*660e0*/  @P5 STG.E.U16 [R20.64], R27 ;  /* 0x0000001b14005986 */ /* 0x0043e2000c101506 */
[----:B------:R-:W-:-:S03]  /*660f0*/  ISETP.GE.AND P5, PT, R25, c[0x0][0x17c], PT ;  /* 0x00005f0019007a0c */ /* 0x000fc60003fa6270 */
[----:B------:R-:W2:Y:S01]  /*66100*/  LDL.LU R25, [R1+0x23c] ;  /* 0x00023c0001197983 */ /* 0x000ea20000300800 */
[----:B------:R-:W-:Y:S02]  /*66110*/  ISETP.LT.AND P0, PT, R29, c[0x0][0x178], !P0 ;  /* 0x00005e001d007a0c */ /* 0x000fe40004701270 */
[C---:B------:R-:W-:Y:S02]  /*66120*/  IADD3 R23, R3.reuse, 0x30, RZ ;  /* 0x0000003003177810 */ /* 0x040fe40007ffe0ff */
[----:B------:R-:W-:Y:S02]  /*66130*/  IADD3 R22, R3, 0x32, RZ ;  /* 0x0000003203167810 */ /* 0x000fe40007ffe0ff */
[----:B------:R-:W-:Y:S02]  /*66140*/  ISETP.GE.AND P3, PT, R23, c[0x0][0x17c], PT ;  /* 0x00005f0017007a0c */ /* 0x000fe40003f66270 */
[----:B------:R-:W-:Y:S01]  /*66150*/  ISETP.GE.AND P6, PT, R22, c[0x0][0x17c], PT ;  /* 0x00005f0016007a0c */ /* 0x000fe20003fc6270 */
[----:B------:R-:W-:Y:S01]  /*66160*/  IMAD.WIDE R22, R0, 0x2, R18 ;  /* 0x0000000200167825 */ /* 0x000fe200078e0212 */
[----:B------:R-:W-:-:S02]  /*66170*/  ISETP.LT.AND P2, PT, R28, c[0x0][0x178], !P1 ;  /* 0x00005e001c007a0c */ /* 0x000fc40004f41270 */
[----:B0-----:R-:W-:Y:S02]  /*66180*/  IADD3 R12, R0, c[0x0][0x198], RZ ;  /* 0x00006600000c7a10 */ /* 0x001fe40007ffe0ff */
[----:B------:R0:W-:Y:S01]  /*66190*/  @P0 STG.E.U16 [R22.64], R14 ;  /* 0x0000000e16000986 */ /* 0x0001e2000c101506 */
[----:B------:R-:W-:Y:S02]  /*661a0*/  ISETP.LT.AND P1, PT, R29, c[0x0][0x178], !P1 ;  /* 0x00005e001d007a0c */ /* 0x000fe40004f21270 */
[----:B------:R-:W-:Y:S01]  /*661b0*/  ISETP.LT.AND P0, PT, R28, c[0x0][0x178], !P3 ;  /* 0x00005e001c007a0c */ /* 0x000fe20005f01270 */
[----:B-1----:R-:W-:Y:S01]  /*661c0*/  IMAD.WIDE R20, R12, 0x2, R16 ;  /* 0x000000020c147825 */ /* 0x002fe200078e0210 */
[----:B------:R-:W-:Y:S02]  /*661d0*/  PRMT R0, R14, 0x7632, R0 ;  /* 0x000076320e007816 */ /* 0x000fe40000000000 */
[----:B0-----:R-:W-:Y:S02]  /*661e0*/  PRMT R22, R27, 0x7632, R22 ;  /* 0x000076321b167816 */ /* 0x001fe40000000016 */
[C---:B------:R-:W-:Y:S01]  /*661f0*/  IADD3 R14, R12.reuse, c[0x0][0x198], RZ ;  /* 0x000066000c0e7a10 */ /* 0x040fe20007ffe0ff */
[----:B------:R-:W-:Y:S01]  /*66200*/  IMAD.WIDE R12, R12, 0x2, R18 ;  /* 0x000000020c0c7825 */ /* 0x000fe200078e0212 */
[----:B------:R-:W-:Y:S01]  /*66210*/  ISETP.LT.AND P3, PT, R29, c[0x0][0x178], !P3 ;  /* 0x00005e001d007a0c */ /* 0x000fe20005f61270 */
[----:B------:R0:W-:Y:S04]  /*66220*/  @P2 STG.E.U16 [R20.64], R22 ;  /* 0x0000001614002986 */ /* 0x0001e8000c101506 */
[----:B------:R1:W-:Y:S04]  /*66230*/  @P1 STG.E.U16 [R12.64], R0 ;  /* 0x000000000c001986 */ /* 0x0003e8000c101506 */
[----:B------:R-:W3:Y:S01]  /*66240*/  LDL.LU R27, [R1+0x3c] ;  /* 0x00003c00011b7983 */ /* 0x000ee20000300800 */
[----:B0-----:R-:W-:-:S04]  /*66250*/  IMAD.WIDE R20, R14, 0x2, R16 ;  /* 0x000000020e147825 */ /* 0x001fc800078e0210 */
[----:B-1----:R-:W-:Y:S01]  /*66260*/  IMAD.WIDE R12, R14, 0x2, R18 ;  /* 0x000000020e0c7825 */ /* 0x002fe200078e0212 */
[----:B----4-:R-:W-:Y:S01]  /*66270*/  PRMT R24, R26, 0x7632, R24 ;  /* 0x000076321a187816 */ /* 0x010fe20000000018 */
[----:B--2---:R0:W-:Y:S01]  /*66280*/  @P0 STG.E.U16 [R20.64], R25 ;  /* 0x0000001914000986 */ /* 0x0041e2000c101506 */
[----:B------:R-:W-:Y:S02]  /*66290*/  ISETP.LT.AND P0, PT, R28, c[0x0][0x178], !P4 ;  /* 0x00005e001c007a0c */ /* 0x000fe40006701270 */
[----:B------:R-:W-:Y:S01]  /*662a0*/  ISETP.LT.AND P4, PT, R29, c[0x0][0x178], !P4 ;  /* 0x00005e001d007a0c */ /* 0x000fe20006781270 */
[----:B------:R1:W-:Y:S01]  /*662b0*/  @P3 STG.E.U16 [R12.64], R26 ;  /* 0x0000001a0c003986 */ /* 0x0003e2000c101506 */
[----:B------:R-:W-:Y:S02]  /*662c0*/  PRMT R0, R25, 0x7632, R0 ;  /* 0x0000763219007816 */ /* 0x000fe40000000000 */
[----:B0-----:R-:W-:Y:S02]  /*662d0*/  IADD3 R20, R14, c[0x0][0x198], RZ ;  /* 0x000066000e147a10 */ /* 0x001fe40007ffe0ff */
[----:B------:R-:W-:-:S02]  /*662e0*/  IADD3 R25, R3, 0x36, RZ ;  /* 0x0000003603197810 */ /* 0x000fc40007ffe0ff */
[C---:B------:R-:W-:Y:S01]  /*662f0*/  IADD3 R14, R20.reuse, c[0x0][0x198], RZ ;  /* 0x00006600140e7a10 */ /* 0x040fe20007ffe0ff */
[----:B-1----:R-:W-:-:S04]  /*66300*/  IMAD.WIDE R12, R20, 0x2, R16 ;  /* 0x00000002140c7825 */ /* 0x002fc800078e0210 */
[----:B------:R-:W-:Y:S01]  /*66310*/  IMAD.WIDE R20, R20, 0x2, R18 ;  /* 0x0000000214147825 */ /* 0x000fe200078e0212 */
[----:B------:R-:W-:Y:S01]  /*66320*/  @P0 STG.E.U16 [R12.64], R0 ;  /* 0x000000000c000986 */ /* 0x000fe2000c101506 */
[----:B------:R-:W-:-:S03]  /*66330*/  ISETP.GE.AND P0, PT, R25, c[0x0][0x17c], PT ;  /* 0x00005f0019007a0c */ /* 0x000fc60003f06270 */
[----:B------:R-:W2:Y:S04]  /*66340*/  LDL.LU R25, [R1+0x2c] ;  /* 0x00002c0001197983 */ /* 0x000ea80000300800 */
[----:B------:R0:W-:Y:S04]  /*66350*/  @P4 STG.E.U16 [R20.64], R24 ;  /* 0x0000001814004986 */ /* 0x0001e8000c101506 */
[----:B0-----:R-:W4:Y:S01]  /*66360*/  LDL.LU R21, [R1+0x24c] ;  /* 0x00024c0001157983 */ /* 0x001f220000300800 */
[----:B------:R-:W-:-:S04]  /*66370*/  IADD3 R26, R3, 0x37, RZ ;  /* 0x00000037031a7810 */ /* 0x000fc80007ffe0ff */
[----:B------:R-:W-:Y:S02]  /*66380*/  ISETP.GE.AND P4, PT, R26, c[0x0][0x17c], PT ;  /* 0x00005f001a007a0c */ /* 0x000fe40003f86270 */
[----:B------:R-:W2:Y:S01]  /*66390*/  LDL.LU R26, [R1+0x35c] ;  /* 0x00035c00011a7983 */ /* 0x000ea20000300800 */
[----:B------:R-:W-:Y:S02]  /*663a0*/  ISETP.LT.AND P3, PT, R28, c[0x0][0x178], !P6 ;  /* 0x00005e001c007a0c */ /* 0x000fe40007761270 */
[C---:B------:R-:W-:Y:S02]  /*663b0*/  IADD3 R23, R3.reuse, 0x34, RZ ;  /* 0x0000003403177810 */ /* 0x040fe40007ffe0ff */
[----:B------:R-:W-:Y:S02]  /*663c0*/  IADD3 R22, R3, 0x35, RZ ;  /* 0x0000003503167810 */ /* 0x000fe40007ffe0ff */
[----:B------:R-:W-:Y:S02]  /*663d0*/  ISETP.LT.AND P6, PT, R29, c[0x0][0x178], !P6 ;  /* 0x00005e001d007a0c */ /* 0x000fe400077c1270 */
[----:B------:R-:W-:-:S02]  /*663e0*/  ISETP.GE.AND P2, PT, R23, c[0x0][0x17c], PT ;  /* 0x00005f0017007a0c */ /* 0x000fc40003f46270 */
[----:B------:R-:W-:Y:S01]  /*663f0*/  ISETP.GE.AND P1, PT, R22, c[0x0][0x17c], PT ;  /* 0x00005f0016007a0c */ /* 0x000fe20003f26270 */
[----:B------:R-:W-:-:S04]  /*66400*/  IMAD.WIDE R22, R14, 0x2, R16 ;  /* 0x000000020e167825 */ /* 0x000fc800078e0210 */
[----:B------:R-:W-:Y:S01]  /*66410*/  IMAD.WIDE R12, R14, 0x2, R18 ;  /* 0x000000020e0c7825 */ /* 0x000fe200078e0212 */
[----:B---3--:R-:W-:Y:S02]  /*66420*/  PRMT R0, R27, 0x7632, R0 ;  /* 0x000076321b007816 */ /* 0x008fe40000000000 */
[----:B------:R-:W-:Y:S01]  /*66430*/  IADD3 R24, R3, 0x38, RZ ;  /* 0x0000003803187810 */ /* 0x000fe20007ffe0ff */
[----:B----4-:R0:W-:Y:S01]  /*66440*/  @P3 STG.E.U16 [R22.64], R21 ;  /* 0x0000001516003986 */ /* 0x0101e2000c101506 */
[C---:B------:R-:W-:Y:S02]  /*66450*/  ISETP.LT.AND P3, PT, R28.reuse, c[0x0][0x178], !P5 ;  /* 0x00005e001c007a0c */ /* 0x040fe40006f61270 */
[----:B------:R-:W-:Y:S01]  /*66460*/  ISETP.LT.AND P5, PT, R29, c[0x0][0x178], !P5 ;  /* 0x00005e001d007a0c */ /* 0x000fe20006fa1270 */
[----:B------:R1:W-:Y:S01]  /*66470*/  @P6 STG.E.U16 [R12.64], R27 ;  /* 0x0000001b0c006986 */ /* 0x0003e2000c101506 */
[----:B------:R-:W-:Y:S02]  /*66480*/  ISETP.LT.AND P6, PT, R28, c[0x0][0x178], !P2 ;  /* 0x00005e001c007a0c */ /* 0x000fe400057c1270 */
[----:B0-----:R-:W-:-:S02]  /*66490*/  IADD3 R23, R14, c[0x0][0x198], RZ ;  /* 0x000066000e177a10 */ /* 0x001fc40007ffe0ff */
[----:B------:R-:W-:Y:S02]  /*664a0*/  PRMT R22, R21, 0x7632, R22 ;  /* 0x0000763215167816 */ /* 0x000fe40000000016 */
[C---:B------:R-:W-:Y:S01]  /*664b0*/  IADD3 R14, R23.reuse, c[0x0][0x198], RZ ;  /* 0x00006600170e7a10 */ /* 0x040fe20007ffe0ff */
[----:B------:R-:W-:Y:S01]  /*664c0*/  IMAD.WIDE R20, R23, 0x2, R16 ;  /* 0x0000000217147825 */ /* 0x000fe200078e0210 */
[----:B------:R-:W-:Y:S01]  /*664d0*/  ISETP.LT.AND P2, PT, R29, c[0x0][0x178], !P2 ;  /* 0x00005e001d007a0c */ /* 0x000fe20005741270 */
[----:B-1----:R-:W3:Y:S02]  /*664e0*/  LDL.LU R27, [R1+0x4c] ;  /* 0x00004c00011b7983 */ /* 0x002ee40000300800 */
[----:B------:R-:W-:Y:S02]  /*664f0*/  IMAD.WIDE R12, R23, 0x2, R18 ;  /* 0x00000002170c7825 */ /* 0x000fe400078e0212 */
[----:B------:R0:W-:Y:S04]  /*66500*/  @P3 STG.E.U16 [R20.64], R22 ;  /* 0x0000001614003986 */ /* 0x0001e8000c101506 */
[----:B------:R1:W-:Y:S01]  /*66510*/  @P5 STG.E.U16 [R12.64], R0 ;  /* 0x000000000c005986 */ /* 0x0003e2000c101506 */
[----:B0-----:R-:W-:-:S05]  /*66520*/  IMAD.WIDE R20, R14, 0x2, R16 ;  /* 0x000000020e147825 */ /* 0x001fca00078e0210 */
[----:B--2---:R0:W-:Y:S01]  /*66530*/  @P6 STG.E.U16 [R20.64], R26 ;  /* 0x0000001a14006986 */ /* 0x0041e2000c101506 */
[----:B------:R-:W-:Y:S01]  /*66540*/  ISETP.LT.AND P6, PT, R28, c[0x0][0x178], !P1 ;  /* 0x00005e001c007a0c */ /* 0x000fe20004fc1270 */
[----:B-1----:R-:W-:Y:S01]  /*66550*/  IMAD.WIDE R12, R14, 0x2, R18 ;  /* 0x000000020e0c7825 */ /* 0x002fe200078e0212 */
[----:B------:R-:W-:Y:S02]  /*66560*/  ISETP.LT.AND P1, PT, R29, c[0x0][0x178], !P1 ;  /* 0x00005e001d007a0c */ /* 0x000fe40004f21270 */
[----:B------:R-:W-:Y:S02]  /*66570*/  ISETP.GE.AND P3, PT, R24, c[0x0][0x17c], PT ;  /* 0x00005f0018007a0c */ /* 0x000fe40003f66270 */
[----:B------:R1:W-:Y:S01]  /*66580*/  @P2 STG.E.U16 [R12.64], R25 ;  /* 0x000000190c002986 */ /* 0x0003e2000c101506 */
[----:B0-----:R-:W-:Y:S02]  /*66590*/  IADD3 R20, R14, c[0x0][0x198], RZ ;  /* 0x000066000e147a10 */ /* 0x001fe40007ffe0ff */
[----:B------:R-:W-:-:S02]  /*665a0*/  PRMT R0, R26, 0x7632, R0 ;  /* 0x000076321a007816 */ /* 0x000fc40000000000 */
[----:B------:R-:W-:Y:S02]  /*665b0*/  PRMT R24, R25, 0x7632, R24 ;  /* 0x0000763219187816 */ /* 0x000fe40000000018 */
[C---:B------:R-:W-:Y:S01]  /*665c0*/  IADD3 R14, R20.reuse, c[0x0][0x198], RZ ;  /* 0x00006600140e7a10 */ /* 0x040fe20007ffe0ff */
[----:B-1----:R-:W-:Y:S01]  /*665d0*/  IMAD.WIDE R12, R20, 0x2, R16 ;  /* 0x00000002140c7825 */ /* 0x002fe200078e0210 */
[----:B------:R-:W-:-:S03]  /*665e0*/  IADD3 R25, R3, 0x3a, RZ ;  /* 0x0000003a03197810 */ /* 0x000fc60007ffe0ff */
        /* <DEDUP_REMOVED lines=10> */
[----:B------:R-:W-:Y:S02]  /*66690*/  IADD3 R22, R3, 0x39, RZ ;  /* 0x0000003903167810 */ /* 0x000fe40007ffe0ff */
[----:B------:R-:W-:Y:S02]  /*666a0*/  ISETP.LT.AND P0, PT, R29, c[0x0][0x178], !P0 ;  /* 0x00005e001d007a0c */ /* 0x000fe40004701270 */
[----:B------:R-:W-:Y:S01]  /*666b0*/  ISETP.GE.AND P5, PT, R22, c[0x0][0x17c], PT ;  /* 0x00005f0016007a0c */ /* 0x000fe20003fa6270 */
[----:B------:R-:W-:-:S04]  /*666c0*/  IMAD.WIDE R22, R14, 0x2, R16 ;  /* 0x000000020e167825 */ /* 0x000fc800078e0210 */
[----:B------:R-:W-:Y:S01]  /*666d0*/  IMAD.WIDE R12, R14, 0x2, R18 ;  /* 0x000000020e0c7825 */ /* 0x000fe200078e0212 */
[----:B------:R-:W-:Y:S02]  /*666e0*/  IADD3 R24, R3, 0x3c, RZ ;  /* 0x0000003c03187810 */ /* 0x000fe40007ffe0ff */
[----:B---3--:R-:W-:Y:S01]  /*666f0*/  PRMT R0, R27, 0x7632, R0 ;  /* 0x000076321b007816 */ /* 0x008fe20000000000 */
        /* <DEDUP_REMOVED lines=37> */
[----:B------:R-:W-:Y:S02]  /*66950*/  ISETP.LT.AND P6, PT, R29, c[0x0][0x178], !P6 ;  /* 0x00005e001d007a0c */ /* 0x000fe400077c1270 */
[----:B------:R-:W-:Y:S01]  /*66960*/  IADD3 R22, R3, 0x3d, RZ ;  /* 0x0000003d03167810 */ /* 0x000fe20007ffe0ff */
[----:B------:R-:W-:-:S03]  /*66970*/  IMAD.WIDE R12, R14, 0x2, R18 ;  /* 0x000000020e0c7825 */ /* 0x000fc600078e0212 */
[----:B------:R-:W-:Y:S01]  /*66980*/  ISETP.GE.AND P4, PT, R22, c[0x0][0x17c], PT ;  /* 0x00005f0016007a0c */ /* 0x000fe20003f86270 */
[----:B------:R-:W-:Y:S01]  /*66990*/  IMAD.WIDE R22, R14, 0x2, R16 ;  /* 0x000000020e167825 */ /* 0x000fe200078e0210 */
[----:B---3--:R-:W-:-:S04]  /*669a0*/  PRMT R0, R27, 0x7632, R0 ;  /* 0x000076321b007816 */ /* 0x008fc80000000000 */
[----:B----4-:R-:W-:Y:S04]  /*669b0*/  @P3 STG.E.U16 [R22.64], R21 ;  /* 0x0000001516003986 */ /* 0x010fe8000c101506 */
[----:B------:R0:W-:Y:S04]  /*669c0*/  @P6 STG.E.U16 [R12.64], R27 ;  /* 0x0000001b0c006986 */ /* 0x0001e8000c101506 */
[----:B0-----:R-:W3:Y:S01]  /*669d0*/  LDL.LU R27, [R1+0x3ac] ;  /* 0x0003ac00011b7983 */ /* 0x001ee20000300800 */
[----:B------:R-:W-:Y:S02]  /*669e0*/  ISETP.LT.AND P3, PT, R28, c[0x0][0x178], !P1 ;  /* 0x00005e001c007a0c */ /* 0x000fe40004f61270 */
[----:B------:R-:W-:-:S02]  /*669f0*/  IADD3 R23, R14, c[0x0][0x198], RZ ;  /* 0x000066000e177a10 */ /* 0x000fc40007ffe0ff */
[----:B------:R-:W-:Y:S02]  /*66a00*/  ISETP.LT.AND P1, PT, R29, c[0x0][0x178], !P1 ;  /* 0x00005e001d007a0c */ /* 0x000fe40004f21270 */
[----:B------:R-:W-:Y:S02]  /*66a10*/  ISETP.LT.AND P6, PT, R28, c[0x0][0x178], !P2 ;  /* 0x00005e001c007a0c */ /* 0x000fe400057c1270 */
[----:B------:R-:W-:Y:S01]  /*66a20*/  PRMT R22, R21, 0x7632, R22 ;  /* 0x0000763215167816 */ /* 0x000fe20000000016 */
[----:B------:R-:W-:Y:S01]  /*66a30*/  IMAD.WIDE R20, R23, 0x2, R16 ;  /* 0x0000000217147825 */ /* 0x000fe200078e0210 */
[----:B------:R-:W-:Y:S02]  /*66a40*/  ISETP.LT.AND P2, PT, R29, c[0x0][0x178], !P2 ;  /* 0x00005e001d007a0c */ /* 0x000fe40005741270 */
[C---:B------:R-:W-:Y:S01]  /*66a50*/  IADD3 R14, R23.reuse, c[0x0][0x198], RZ ;  /* 0x00006600170e7a10 */ /* 0x040fe20007ffe0ff */
[----:B------:R-:W-:Y:S01]  /*66a60*/  IMAD.WIDE R12, R23, 0x2, R18 ;  /* 0x00000002170c7825 */ /* 0x000fe200078e0212 */
[----:B------:R0:W-:Y:S04]  /*66a70*/  @P3 STG.E.U16 [R20.64], R22 ;  /* 0x0000001614003986 */ /* 0x0001e8000c101506 */
[----:B------:R1:W-:Y:S01]  /*66a80*/  @P1 STG.E.U16 [R12.64], R0 ;  /* 0x000000000c001986 */ /* 0x0003e2000c101506 */
[----:B0-----:R-:W-:-:S04]  /*66a90*/  IMAD.WIDE R20, R14, 0x2, R16 ;  /* 0x000000020e147825 */ /* 0x001fc800078e0210 */
[----:B-1----:R-:W-:Y:S01]  /*66aa0*/  IMAD.WIDE R12, R14, 0x2, R18 ;  /* 0x000000020e0c7825 */ /* 0x002fe200078e0212 */
[----:B--2---:R0:W-:Y:S01]  /*66ab0*/  @P6 STG.E.U16 [R20.64], R26 ;  /* 0x0000001a14006986 */ /* 0x0041e2000c101506 */
[C---:B------:R-:W-:Y:S02]  /*66ac0*/  ISETP.LT.AND P6, PT, R28.reuse, c[0x0][0x178], !P4 ;  /* 0x00005e001c007a0c */ /* 0x040fe400067c1270 */
[----:B------:R-:W-:Y:S01]  /*66ad0*/  ISETP.LT.AND P4, PT, R29, c[0x0][0x178], !P4 ;  /* 0x00005e001d007a0c */ /* 0x000fe20006781270 */
[----:B------:R1:W-:Y:S01]  /*66ae0*/  @P2 STG.E.U16 [R12.64], R25 ;  /* 0x000000190c002986 */ /* 0x0003e2000c101506 */
[----:B------:R-:W-:Y:S02]  /*66af0*/  ISETP.LT.AND P2, PT, R28, c[0x0][0x178], !P0 ;  /* 0x00005e001c007a0c */ /* 0x000fe40004741270 */
[----:B------:R-:W-:Y:S02]  /*66b00*/  IADD3 R22, R3, 0x41, RZ ;  /* 0x0000004103167810 */ /* 0x000fe40007ffe0ff */
[----:B0-----:R-:W-:-:S02]  /*66b10*/  IADD3 R20, R14, c[0x0][0x198], RZ ;  /* 0x000066000e147a10 */ /* 0x001fc40007ffe0ff */
[----:B------:R-:W-:Y:S02]  /*66b20*/  PRMT R14, R25, 0x7632, R14 ;  /* 0x00007632190e7816 */ /* 0x000fe4000000000e */
[C---:B-1----:R-:W-:Y:S01]  /*66b30*/  IADD3 R25, R20.reuse, c[0x0][0x198], RZ ;  /* 0x0000660014197a10 */ /* 0x042fe20007ffe0ff */
[----:B------:R-:W-:Y:S01]  /*66b40*/  IMAD.WIDE R12, R20, 0x2, R16 ;  /* 0x00000002140c7825 */ /* 0x000fe200078e0210 */
[----:B------:R-:W-:Y:S02]  /*66b50*/  PRMT R0, R26, 0x7632, R0 ;  /* 0x000076321a007816 */ /* 0x000fe40000000000 */
[----:B------:R-:W-:Y:S01]  /*66b60*/  ISETP.GE.AND P1, PT, R22, c[0x0][0x17c], PT ;  /* 0x00005f0016007a0c */ /* 0x000fe20003f26270 */
[----:B------:R-:W-:Y:S01]  /*66b70*/  IMAD.WIDE R20, R20, 0x2, R18 ;  /* 0x0000000214147825 */ /* 0x000fe200078e0212 */
[----:B------:R-:W-:Y:S01]  /*66b80*/  IADD3 R26, R3, 0x43, RZ ;  /* 0x00000043031a7810 */ /* 0x000fe20007ffe0ff */
[----:B------:R-:W-:Y:S02]  /*66b90*/  @P6 STG.E.U16 [R12.64], R0 ;  /* 0x000000000c006986 */ /* 0x000fe4000c101506 */
[----:B------:R-:W-:-:S02]  /*66ba0*/  IMAD.WIDE R22, R25, 0x2, R16 ;  /* 0x0000000219167825 */ /* 0x000fc400078e0210 */
[----:B------:R-:W-:Y:S01]  /*66bb0*/  @P4 STG.E.U16 [R20.64], R14 ;  /* 0x0000000e14004986 */ /* 0x000fe2000c101506 */
[----:B------:R-:W-:-:S03]  /*66bc0*/  ISETP.GE.AND P4, PT, R26, c[0x0][0x17c], PT ;  /* 0x00005f001a007a0c */ /* 0x000fc60003f86270 */
[----:B------:R-:W2:Y:S01]  /*66bd0*/  LDL.LU R26, [R1+0x90] ;  /* 0x00009000011a7983 */ /* 0x000ea20000300800 */
[----:B------:R-:W-:-:S04]  /*66be0*/  IADD3 R24, R3, 0x40, RZ ;  /* 0x0000004003187810 */ /* 0x000fc80007ffe0ff */
[----:B------:R-:W-:Y:S02]  /*66bf0*/  ISETP.GE.AND P3, PT, R24, c[0x0][0x17c], PT ;  /* 0x00005f0018007a0c */ /* 0x000fe40003f66270 */
[----:B------:R-:W-:-:S04]  /*66c00*/  IADD3 R24, R3, 0x42, RZ ;  /* 0x0000004203187810 */ /* 0x000fc80007ffe0ff */
[----:B------:R-:W-:Y:S01]  /*66c10*/  ISETP.GE.AND P6, PT, R24, c[0x0][0x17c], PT ;  /* 0x00005f0018007a0c */ /* 0x000fe20003fc6270 */
[----:B---3--:R0:W-:Y:S04]  /*66c20*/  @P2 STG.E.U16 [R22.64], R27 ;  /* 0x0000001b16002986 */ /* 0x0081e8000c101506 */
[----:B0-----:R-:W3:Y:S01]  /*66c30*/  LDL.LU R23, [R1+0xb0] ;  /* 0x0000b00001177983 */ /* 0x001ee20000300800 */
[----:B------:R-:W-:-:S03]  /*66c40*/  PRMT R14, R27, 0x7632, R14 ;  /* 0x000076321b0e7816 */ /* 0x000fc6000000000e */
[----:B------:R-:W4:Y:S04]  /*66c50*/  LDL.LU R27, [R1+0xc0] ;  /* 0x0000c000011b7983 */ /* 0x000f280000300800 */
[----:B------:R-:W4:Y:S01]  /*66c60*/  LDL.LU R24, [R1+0xa0] ;  /* 0x0000a00001187983 */ /* 0x000f220000300800 */
[----:B------:R-:W-:Y:S02]  /*66c70*/  ISETP.LT.AND P0, PT, R29, c[0x0][0x178], !P0 ;  /* 0x00005e001d007a0c */ /* 0x000fe40004701270 */
[----:B------:R-:W-:Y:S01]  /*66c80*/  ISETP.LT.AND P2, PT, R28, c[0x0][0x178], !P5 ;  /* 0x00005e001c007a0c */ /* 0x000fe20006f41270 */
[----:B------:R-:W-:Y:S01]  /*66c90*/  IMAD.WIDE R12, R25, 0x2, R18 ;  /* 0x00000002190c7825 */ /* 0x000fe200078e0212 */
[----:B------:R-:W-:Y:S02]  /*66ca0*/  ISETP.LT.AND P5, PT, R29, c[0x0][0x178], !P5 ;  /* 0x00005e001d007a0c */ /* 0x000fe40006fa1270 */
[----:B------:R-:W-:-:S02]  /*66cb0*/  IADD3 R0, R25, c[0x0][0x198], RZ ;  /* 0x0000660019007a10 */ /* 0x000fc40007ffe0ff */
[----:B------:R-:W-:-:S03]  /*66cc0*/  PRMT R22, R15, 0x7632, R22 ;  /* 0x000076320f167816 */ /* 0x000fc60000000016 */
[----:B------:R-:W-:Y:S02]  /*66cd0*/  IMAD.WIDE R20, R0, 0x2, R18 ;  /* 0x0000000200147825 */ /* 0x000fe400078e0212 */
[----:B------:R0:W-:Y:S01]  /*66ce0*/  @P0 STG.E.U16 [R12.64], R15 ;  /* 0x0000000f0c000986 */ /* 0x0001e2000c101506 */
[----:B------:R-:W-:Y:S02]  /*66cf0*/  ISETP.LT.AND P0, PT, R28, c[0x0][0x178], !P3 ;  /* 0x00005e001c007a0c */ /* 0x000fe40005f01270 */
[----:B------:R-:W-:Y:S01]  /*66d00*/  ISETP.LT.AND P3, PT, R29, c[0x0][0x178], !P3 ;  /* 0x00005e001d007a0c */ /* 0x000fe20005f61270 */
[C---:B0-----:R-:W-:Y:S01]  /*66d10*/  IMAD.WIDE R12, R0.reuse, 0x2, R16 ;  /* 0x00000002000c7825 */ /* 0x041fe200078e0210 */
[----:B------:R-:W-:Y:S02]  /*66d20*/  IADD3 R0, R0, c[0x0][0x198], RZ ;  /* 0x0000660000007a10 */ /* 0x000fe40007ffe0ff */
[----:B------:R-:W-:Y:S02]  /*66d30*/  IADD3 R15, R3, 0x44, RZ ;  /* 0x00000044030f7810 */ /* 0x000fe40007ffe0ff */
[----:B------:R0:W-:Y:S02]  /*66d40*/  @P2 STG.E.U16 [R12.64], R14 ;  /* 0x0000000e0c002986 */ /* 0x0001e4000c101506 */
[----:B------:R-:W-:-:S02]  /*66d50*/  ISETP.GE.AND P2, PT, R15, c[0x0][0x17c], PT ;  /* 0x00005f000f007a0c */ /* 0x000fc40003f46270 */
[----:B------:R1:W-:Y:S01]  /*66d60*/  @P5 STG.E.U16 [R20.64], R22 ;  /* 0x0000001614005986 */ /* 0x0003e2000c101506 */
[----:B------:R-:W-:Y:S02]  /*66d70*/  ISETP.LT.AND P5, PT, R28, c[0x0][0x178], !P1 ;  /* 0x00005e001c007a0c */ /* 0x000fe40004fa1270 */
[----:B------:R-:W-:Y:S01]  /*66d80*/  ISETP.LT.AND P1, PT, R29, c[0x0][0x178], !P1 ;  /* 0x00005e001d007a0c */ /* 0x000fe20004f21270 */
[----:B0-----:R-:W-:-:S04]  /*66d90*/  IMAD.WIDE R12, R0, 0x2, R16 ;  /* 0x00000002000c7825 */ /* 0x001fc800078e0210 */
[C---:B------:R-:W-:Y:S01]  /*66da0*/  IMAD.WIDE R14, R0.reuse, 0x2, R18 ;  /* 0x00000002000e7825 */ /* 0x040fe200078e0212 */
[----:B------:R-:W-:Y:S02]  /*66db0*/  IADD3 R0, R0, c[0x0][0x198], RZ ;  /* 0x0000660000007a10 */ /* 0x000fe40007ffe0ff */
[----:B-1----:R-:W-:Y:S01]  /*66dc0*/  IADD3 R20, R3, 0x45, RZ ;  /* 0x0000004503147810 */ /* 0x002fe20007ffe0ff */
[----:B---3--:R0:W-:Y:S03]  /*66dd0*/  @P0 STG.E.U16 [R12.64], R23 ;  /* 0x000000170c000986 */ /* 0x0081e6000c101506 */
[----:B------:R-:W-:Y:S02]  /*66de0*/  ISETP.GE.AND P0, PT, R20, c[0x0][0x17c], PT ;  /* 0x00005f0014007a0c */ /* 0x000fe40003f06270 */
[----:B------:R-:W-:Y:S01]  /*66df0*/  PRMT R21, R23, 0x7632, R21 ;  /* 0x0000763217157816 */ /* 0x000fe20000000015 */
[----:B--2---:R1:W-:Y:S01]  /*66e00*/  @P3 STG.E.U16 [R14.64], R26 ;  /* 0x0000001a0e003986 */ /* 0x0043e2000c101506 */
[----:B------:R-:W-:-:S02]  /*66e10*/  ISETP.LT.AND P3, PT, R28, c[0x0][0x178], !P6 ;  /* 0x00005e001c007a0c */ /* 0x000fc40007761270 */
[----:B------:R-:W-:Y:S01]  /*66e20*/  PRMT R20, R26, 0x7632, R20 ;  /* 0x000076321a147816 */ /* 0x000fe20000000014 */
[----:B0-----:R-:W-:-:S04]  /*66e30*/  IMAD.WIDE R12, R0, 0x2, R16 ;  /* 0x00000002000c7825 */ /* 0x001fc800078e0210 */
[C---:B-1----:R-:W-:Y:S01]  /*66e40*/  IMAD.WIDE R14, R0.reuse, 0x2, R18 ;  /* 0x00000002000e7825 */ /* 0x042fe200078e0212 */
[----:B------:R-:W-:Y:S01]  /*66e50*/  IADD3 R0, R0, c[0x0][0x198], RZ ;  /* 0x0000660000007a10 */ /* 0x000fe20007ffe0ff */
[----:B------:R0:W-:Y:S01]  /*66e60*/  @P5 STG.E.U16 [R12.64], R21 ;  /* 0x000000150c005986 */ /* 0x0001e2000c101506 */
[----:B------:R-:W-:-:S03]  /*66e70*/  ISETP.LT.AND P6, PT, R29, c[0x0][0x178], !P6 ;  /* 0x00005e001d007a0c */ /* 0x000fc600077c1270 */
[----:B------:R1:W-:Y:S01]  /*66e80*/  @P1 STG.E.U16 [R14.64], R20 ;  /* 0x000000140e001986 */ /* 0x0003e2000c101506 */
[----:B------:R-:W-:Y:S02]  /*66e90*/  ISETP.LT.AND P1, PT, R28, c[0x0][0x178], !P4 ;  /* 0x00005e001c007a0c */ /* 0x000fe40006721270 */
[C---:B------:R-:W-:Y:S01]  /*66ea0*/  IADD3 R23, R3.reuse, 0x48, RZ ;  /* 0x0000004803177810 */ /* 0x040fe20007ffe0ff */
[----:B------:R-:W2:Y:S01]  /*66eb0*/  LDL.LU R26, [R1+0x80] ;  /* 0x00008000011a7983 */ /* 0x000ea20000300800 */
[C---:B0-----:R-:W-:Y:S01]  /*66ec0*/  IMAD.WIDE R12, R0.reuse, 0x2, R16 ;  /* 0x00000002000c7825 */ /* 0x041fe200078e0210 */
[----:B-1----:R-:W-:Y:S02]  /*66ed0*/  IADD3 R14, R3, 0x47, RZ ;  /* 0x00000047030e7810 */ /* 0x002fe40007ffe0ff */
[----:B------:R-:W-:Y:S02]  /*66ee0*/  IADD3 R20, R0, c[0x0][0x198], RZ ;  /* 0x0000660000147a10 */ /* 0x000fe40007ffe0ff */
[----:B----4-:R0:W-:Y:S01]  /*66ef0*/  @P3 STG.E.U16 [R12.64], R27 ;  /* 0x0000001b0c003986 */ /* 0x0101e2000c101506 */
[----:B------:R-:W-:-:S02]  /*66f00*/  ISETP.GE.AND P3, PT, R14, c[0x0][0x17c], PT ;  /* 0x00005f000e007a0c */ /* 0x000fc40003f66270 */
[----:B------:R-:W-:-:S04]  /*66f10*/  IMAD.WIDE R14, R20, 0x2, R16 ;  /* 0x00000002140e7825 */ /* 0x000fc800078e0210 */
[----:B0-----:R-:W-:Y:S01]  /*66f20*/  IMAD.WIDE R12, R0, 0x2, R18 ;  /* 0x00000002000c7825 */ /* 0x001fe200078e0212 */
[----:B------:R-:W-:Y:S02]  /*66f30*/  PRMT R0, R27, 0x7632, R0 ;  /* 0x000076321b007816 */ /* 0x000fe40000000000 */
[----:B------:R-:W3:Y:S04]  /*66f40*/  LDL.LU R27, [R1+0xd0] ;  /* 0x0000d000011b7983 */ /* 0x000ee80000300800 */
[----:B------:R-:W-:Y:S04]  /*66f50*/  @P6 STG.E.U16 [R12.64], R24 ;  /* 0x000000180c006986 */ /* 0x000fe8000c101506 */
[----:B------:R0:W-:Y:S01]  /*66f60*/  @P1 STG.E.U16 [R14.64], R0 ;  /* 0x000000000e001986 */ /* 0x0001e2000c101506 */
[----:B------:R-:W-:-:S03]  /*66f70*/  ISETP.GE.AND P1, PT, R23, c[0x0][0x17c], PT ;  /* 0x00005f0017007a0c */ /* 0x000fc60003f26270 */
[----:B------:R-:W4:Y:S01]  /*66f80*/  LDL.LU R23, [R1+0xf0] ;  /* 0x0000f00001177983 */ /* 0x000f220000300800 */
[C---:B------:R-:W-:Y:S02]  /*66f90*/  ISETP.LT.AND P4, PT, R29.reuse, c[0x0][0x178], !P4 ;  /* 0x00005e001d007a0c */ /* 0x040fe40006781270 */
[----:B------:R-:W-:Y:S02]  /*66fa0*/  ISETP.LT.AND P6, PT, R28, c[0x0][0x178], !P2 ;  /* 0x00005e001c007a0c */ /* 0x000fe400057c1270 */
[----:B------:R-:W-:Y:S02]  /*66fb0*/  ISETP.LT.AND P2, PT, R29, c[0x0][0x178], !P2 ;  /* 0x00005e001d007a0c */ /* 0x000fe40005741270 */
[----:B------:R-:W-:Y:S02]  /*66fc0*/  IADD3 R21, R3, 0x46, RZ ;  /* 0x0000004603157810 */ /* 0x000fe40007ffe0ff */
[C---:B0-----:R-:W-:Y:S01]  /*66fd0*/  IADD3 R0, R20.reuse, c[0x0][0x198], RZ ;  /* 0x0000660014007a10 */ /* 0x041fe20007ffe0ff */
[----:B------:R-:W-:Y:S01]  /*66fe0*/  IMAD.WIDE R12, R20, 0x2, R18 ;  /* 0x00000002140c7825 */ /* 0x000fe200078e0212 */
[----:B------:R-:W-:-:S02]  /*66ff0*/  PRMT R22, R24, 0x7632, R22 ;  /* 0x0000763218167816 */ /* 0x000fc40000000016 */
[----:B------:R-:W-:Y:S01]  /*67000*/  ISETP.GE.AND P5, PT, R21, c[0x0][0x17c], PT ;  /* 0x00005f0015007a0c */ /* 0x000fe20003fa6270 */
[----:B------:R-:W-:-:S04]  /*67010*/  IMAD.WIDE R14, R0, 0x2, R16 ;  /* 0x00000002000e7825 */ /* 0x000fc800078e0210 */
[----:B------:R-:W-:Y:S01]  /*67020*/  IMAD.WIDE R20, R0, 0x2, R18 ;  /* 0x0000000200147825 */ /* 0x000fe200078e0212 */
[----:B------:R-:W-:Y:S04]  /*67030*/  @P4 STG.E.U16 [R12.64], R22 ;  /* 0x000000160c004986 */ /* 0x000fe8000c101506 */
[----:B----4-:R0:W-:Y:S04]  /*67040*/  @P6 STG.E.U16 [R14.64], R23 ;  /* 0x000000170e006986 */ /* 0x0101e8000c101506 */
[----:B--2---:R-:W-:Y:S01]  /*67050*/  @P2 STG.E.U16 [R20.64], R26 ;  /* 0x0000001a14002986 */ /* 0x004fe2000c101506 */
[----:B------:R-:W-:-:S02]  /*67060*/  ISETP.LT.AND P2, PT, R28, c[0x0][0x178], !P0 ;  /* 0x00005e001c007a0c */ /* 0x000fc40004741270 */
[----:B0-----:R-:W-:Y:S02]  /*67070*/  IADD3 R14, R0, c[0x0][0x198], RZ ;  /* 0x00006600000e7a10 */ /* 0x001fe40007ffe0ff */
[----:B------:R-:W-:-:S03]  /*67080*/  PRMT R0, R23, 0x7632, R0 ;  /* 0x0000763217007816 */ /* 0x000fc60000000000 */
[----:B------:R-:W-:-:S06]  /*67090*/  IMAD.WIDE R12, R14, 0x2, R16 ;  /* 0x000000020e0c7825 */ /* 0x000fcc00078e0210 */
[----:B------:R0:W-:Y:S04]  /*670a0*/  @P2 STG.E.U16 [R12.64], R0 ;  /* 0x000000000c002986 */ /* 0x0001e8000c101506 */
[----:B0-----:R-:W2:Y:S01]  /*670b0*/  LDL.LU R13, [R1+0x100] ;  /* 0x00010000010d7983 */ /* 0x001ea20000300800 */
[----:B------:R-:W-:Y:S02]  /*670c0*/  IADD3 R24, R3, 0x49, RZ ;  /* 0x0000004903187810 */ /* 0x000fe40007ffe0ff */
[----:B------:R-:W-:Y:S02]  /*670d0*/  ISETP.LT.AND P0, PT, R29, c[0x0][0x178], !P0 ;  /* 0x00005e001d007a0c */ /* 0x000fe40004701270 */
[----:B------:R-:W-:Y:S02]  /*670e0*/  ISETP.LT.AND P6, PT, R28, c[0x0][0x178], !P5 ;  /* 0x00005e001c007a0c */ /* 0x000fe40006fc1270 */
[----:B------:R-:W-:-:S02]  /*670f0*/  ISETP.GE.AND P4, PT, R24, c[0x0][0x17c], PT ;  /* 0x00005f0018007a0c */ /* 0x000fc40003f86270 */
[C---:B------:R-:W-:Y:S01]  /*67100*/  IADD3 R24, R14.reuse, c[0x0][0x198], RZ ;  /* 0x000066000e187a10 */ /* 0x040fe20007ffe0ff */
[----:B------:R-:W-:Y:S01]  /*67110*/  IMAD.WIDE R14, R14, 0x2, R18 ;  /* 0x000000020e0e7825 */ /* 0x000fe200078e0212 */
[----:B------:R-:W-:Y:S02]  /*67120*/  ISETP.LT.AND P5, PT, R29, c[0x0][0x178], !P5 ;  /* 0x00005e001d007a0c */ /* 0x000fe40006fa1270 */
[----:B------:R-:W-:Y:S01]  /*67130*/  PRMT R25, R26, 0x7632, R25 ;  /* 0x000076321a197816 */ /* 0x000fe20000000019 */
[----:B------:R-:W-:-:S04]  /*67140*/  IMAD.WIDE R20, R24, 0x2, R16 ;  /* 0x0000000218147825 */ /* 0x000fc800078e0210 */
[----:B------:R0:W-:Y:S01]  /*67150*/  @P0 STG.E.U16 [R14.64], R25 ;  /* 0x000000190e000986 */ /* 0x0001e2000c101506 */
[C---:B------:R-:W-:Y:S01]  /*67160*/  IMAD.WIDE R22, R24.reuse, 0x2, R18 ;  /* 0x0000000218167825 */ /* 0x040fe200078e0212 */
[----:B------:R-:W-:Y:S02]  /*67170*/  IADD3 R26, R3, 0x4a, RZ ;  /* 0x0000004a031a7810 */ /* 0x000fe40007ffe0ff */
[----:B0-----:R-:W-:Y:S02]  /*67180*/  IADD3 R14, R24, c[0x0][0x198], RZ ;  /* 0x00006600180e7a10 */ /* 0x001fe40007ffe0ff */
[----:B------:R-:W-:Y:S02]  /*67190*/  ISETP.GE.AND P2, PT, R26, c[0x0][0x17c], PT ;  /* 0x00005f001a007a0c */ /* 0x000fe40003f46270 */
[----:B---3--:R-:W-:Y:S01]  /*671a0*/  PRMT R0, R27, 0x7632, R0 ;  /* 0x000076321b007816 */ /* 0x008fe20000000000 */
[----:B------:R-:W3:Y:S04]  /*671b0*/  LDL.LU R26, [R1+0x3c0] ;  /* 0x0003c000011a7983 */ /* 0x000ee80000300800 */
[----:B--2---:R-:W-:Y:S01]  /*671c0*/  @P6 STG.E.U16 [R20.64], R13 ;  /* 0x0000000d14006986 */ /* 0x004fe2000c101506 */
[----:B------:R-:W-:-:S03]  /*671d0*/  ISETP.LT.AND P6, PT, R28, c[0x0][0x178], !P3 ;  /* 0x00005e001c007a0c */ /* 0x000fc60005fc1270 */
[----:B------:R0:W-:Y:S02]  /*671e0*/  @P5 STG.E.U16 [R22.64], R27 ;  /* 0x0000001b16005986 */ /* 0x0001e4000c101506 */
[----:B0-----:R-:W-:Y:S01]  /*671f0*/  PRMT R22, R13, 0x7632, R22 ;  /* 0x000076320d167816 */ /* 0x001fe20000000016 */
[----:B------:R-:W-:Y:S01]  /*67200*/  IMAD.WIDE R12, R14, 0x2, R16 ;  /* 0x000000020e0c7825 */ /* 0x000fe200078e0210 */
[----:B------:R-:W-:Y:S01]  /*67210*/  IADD3 R23, R3, 0x4c, RZ ;  /* 0x0000004c03177810 */ /* 0x000fe20007ffe0ff */
[----:B------:R-:W2:Y:S05]  /*67220*/  LDL.LU R27, [R1+0x120] ;  /* 0x00012000011b7983 */ /* 0x000eaa0000300800 */
[----:B------:R0:W-:Y:S01]  /*67230*/  @P6 STG.E.U16 [R12.64], R22 ;  /* 0x000000160c006986 */ /* 0x0001e2000c101506 */
[----:B------:R-:W-:-:S03]  /*67240*/  ISETP.GE.AND P6, PT, R23, c[0x0][0x17c], PT ;  /* 0x00005f0017007a0c */ /* 0x000fc60003fc6270 */
[----:B0-----:R-:W4:Y:S04]  /*67250*/  LDL.LU R22, [R1+0xe0] ;  /* 0x0000e00001167983 */ /* 0x001f280000300800 */
[----:B------:R-:W2:Y:S01]  /*67260*/  LDL.LU R23, [R1+0x3b0] ;  /* 0x0003b00001177983 */ /* 0x000ea20000300800 */
[----:B------:R-:W-:Y:S02]  /*67270*/  ISETP.LT.AND P3, PT, R29, c[0x0][0x178], !P3 ;  /* 0x00005e001d007a0c */ /* 0x000fe40005f61270 */
[----:B------:R-:W-:Y:S02]  /*67280*/  ISETP.LT.AND P5, PT, R28, c[0x0][0x178], !P1 ;  /* 0x00005e001c007a0c */ /* 0x000fe40004fa1270 */
[----:B------:R-:W-:Y:S02]  /*67290*/  IADD3 R20, R3, 0x4b, RZ ;  /* 0x0000004b03147810 */ /* 0x000fe40007ffe0ff */
[C---:B------:R-:W-:Y:S01]  /*672a0*/  IADD3 R24, R14.reuse, c[0x0][0x198], RZ ;  /* 0x000066000e187a10 */ /* 0x040fe20007ffe0ff */
[----:B------:R-:W-:Y:S01]  /*672b0*/  IMAD.WIDE R14, R14, 0x2, R18 ;  /* 0x000000020e0e7825 */ /* 0x000fe200078e0212 */
[----:B------:R-:W-:-:S02]  /*672c0*/  ISETP.LT.AND P1, PT, R29, c[0x0][0x178], !P1 ;  /* 0x00005e001d007a0c */ /* 0x000fc40004f21270 */
[----:B------:R-:W-:Y:S01]  /*672d0*/  ISETP.GE.AND P0, PT, R20, c[0x0][0x17c], PT ;  /* 0x00005f0014007a0c */ /* 0x000fe20003f06270 */
[----:B------:R-:W-:Y:S02]  /*672e0*/  IMAD.WIDE R20, R24, 0x2, R16 ;  /* 0x0000000218147825 */ /* 0x000fe400078e0210 */
[----:B------:R0:W-:Y:S01]  /*672f0*/  @P3 STG.E.U16 [R14.64], R0 ;  /* 0x000000000e003986 */ /* 0x0001e2000c101506 */
[----:B------:R-:W-:Y:S01]  /*67300*/  ISETP.LT.AND P3, PT, R28, c[0x0][0x178], !P4 ;  /* 0x00005e001c007a0c */ /* 0x000fe20006761270 */
[----:B------:R-:W-:Y:S01]  /*67310*/  IMAD.WIDE R12, R24, 0x2, R18 ;  /* 0x00000002180c7825 */ /* 0x000fe200078e0212 */
[----:B------:R-:W-:Y:S02]  /*67320*/  ISETP.LT.AND P4, PT, R29, c[0x0][0x178], !P4 ;  /* 0x00005e001d007a0c */ /* 0x000fe40006781270 */
[----:B0-----:R-:W-:Y:S01]  /*67330*/  IADD3 R0, R3, 0x4d, RZ ;  /* 0x0000004d03007810 */ /* 0x001fe20007ffe0ff */
[----:B--2---:R0:W-:Y:S03]  /*67340*/  @P5 STG.E.U16 [R20.64], R23 ;  /* 0x0000001714005986 */ /* 0x0041e6000c101506 */
[----:B------:R-:W-:-:S02]  /*67350*/  ISETP.GE.AND P5, PT, R0, c[0x0][0x17c], PT ;  /* 0x00005f0000007a0c */ /* 0x000fc40003fa6270 */
[----:B------:R-:W-:Y:S02]  /*67360*/  IADD3 R0, R24, c[0x0][0x198], RZ ;  /* 0x0000660018007a10 */ /* 0x000fe40007ffe0ff */
[----:B------:R-:W2:Y:S04]  /*67370*/  LDL.LU R24, [R1+0x3d0] ;  /* 0x0003d00001187983 */ /* 0x000ea80000300800 */
[----:B----4-:R1:W-:Y:S01]  /*67380*/  @P1 STG.E.U16 [R12.64], R22 ;  /* 0x000000160c001986 */ /* 0x0103e2000c101506 */
[----:B------:R-:W-:Y:S01]  /*67390*/  ISETP.LT.AND P1, PT, R28, c[0x0][0x178], !P2 ;  /* 0x00005e001c007a0c */ /* 0x000fe20005721270 */
[----:B------:R-:W-:Y:S01]  /*673a0*/  IMAD.WIDE R14, R0, 0x2, R16 ;  /* 0x00000002000e7825 */ /* 0x000fe200078e0210 */
[----:B0-----:R-:W-:Y:S02]  /*673b0*/  PRMT R20, R23, 0x7632, R20 ;  /* 0x0000763217147816 */ /* 0x001fe40000000014 */
[----:B------:R-:W-:Y:S01]  /*673c0*/  PRMT R21, R22, 0x7632, R21 ;  /* 0x0000763216157816 */ /* 0x000fe20000000015 */
[----:B------:R-:W4:Y:S01]  /*673d0*/  LDL.LU R23, [R1+0x130] ;  /* 0x0001300001177983 */ /* 0x000f220000300800 */
[----:B------:R-:W-:Y:S01]  /*673e0*/  ISETP.LT.AND P2, PT, R29, c[0x0][0x178], !P2 ;  /* 0x00005e001d007a0c */ /* 0x000fe20005741270 */
[C-C-:B-1----:R-:W-:Y:S01]  /*673f0*/  IMAD.WIDE R12, R0.reuse, 0x2, R18.reuse ;  /* 0x00000002000c7825 */ /* 0x142fe200078e0212 */
[----:B------:R-:W-:Y:S01]  /*67400*/  IADD3 R0, R0, c[0x0][0x198], RZ ;  /* 0x0000660000007a10 */ /* 0x000fe20007ffe0ff */
[----:B------:R0:W-:Y:S04]  /*67410*/  @P3 STG.E.U16 [R14.64], R20 ;  /* 0x000000140e003986 */ /* 0x0001e8000c101506 */
[----:B------:R1:W-:Y:S01]  /*67420*/  @P4 STG.E.U16 [R12.64], R21 ;  /* 0x000000150c004986 */ /* 0x0003e2000c101506 */
[----:B0-----:R-:W-:Y:S01]  /*67430*/  IADD3 R20, R3, 0x4f, RZ ;  /* 0x0000004f03147810 */ /* 0x001fe20007ffe0ff */
[----:B------:R-:W-:-:S04]  /*67440*/  IMAD.WIDE R14, R0, 0x2, R18 ;  /* 0x00000002000e7825 */ /* 0x000fc800078e0212 */
[----:B-1----:R-:W-:Y:S01]  /*67450*/  IMAD.WIDE R12, R0, 0x2, R16 ;  /* 0x00000002000c7825 */ /* 0x002fe200078e0210 */
[----:B------:R-:W-:-:S04]  /*67460*/  PRMT R21, R27, 0x7632, R21 ;  /* 0x000076321b157816 */ /* 0x000fc80000000015 */
[----:B---3--:R0:W-:Y:S01]  /*67470*/  @P1 STG.E.U16 [R12.64], R26 ;  /* 0x0000001a0c001986 */ /* 0x0081e2000c101506 */
[----:B------:R-:W-:Y:S02]  /*67480*/  ISETP.GE.AND P1, PT, R20, c[0x0][0x17c], PT ;  /* 0x00005f0014007a0c */ /* 0x000fe40003f26270 */
[----:B------:R-:W-:Y:S01]  /*67490*/  PRMT R20, R26, 0x7632, R20 ;  /* 0x000076321a147816 */ /* 0x000fe20000000014 */
[----:B------:R1:W-:Y:S04]  /*674a0*/  @P2 STG.E.U16 [R14.64], R27 ;  /* 0x0000001b0e002986 */ /* 0x0003e8000c101506 */
[----:B0-----:R-:W3:Y:S04]  /*674b0*/  LDL.LU R26, [R1+0x3e0] ;  /* 0x0003e000011a7983 */ /* 0x001ee80000300800 */
[----:B-1----:R-:W3:Y:S01]  /*674c0*/  LDL.LU R27, [R1+0x110] ;  /* 0x00011000011b7983 */ /* 0x002ee20000300800 */
[----:B------:R-:W-:-:S02]  /*674d0*/  ISETP.LT.AND P4, PT, R28, c[0x0][0x178], !P0 ;  /* 0x00005e001c007a0c */ /* 0x000fc40004781270 */
[----:B------:R-:W-:Y:S02]  /*674e0*/  ISETP.LT.AND P0, PT, R29, c[0x0][0x178], !P0 ;  /* 0x00005e001d007a0c */ /* 0x000fe40004701270 */
[----:B------:R-:W-:Y:S02]  /*674f0*/  IADD3 R0, R0, c[0x0][0x198], RZ ;  /* 0x0000660000007a10 */ /* 0x000fe40007ffe0ff */
[----:B------:R-:W-:-:S03]  /*67500*/  ISETP.LT.AND P2, PT, R28, c[0x0][0x178], !P6 ;  /* 0x00005e001c007a0c */ /* 0x000fc60007741270 */
[----:B------:R-:W-:-:S04]  /*67510*/  IMAD.WIDE R12, R0, 0x2, R16 ;  /* 0x00000002000c7825 */ /* 0x000fc800078e0210 */
[C---:B------:R-:W-:Y:S01]  /*67520*/  IMAD.WIDE R14, R0.reuse, 0x2, R18 ;  /* 0x00000002000e7825 */ /* 0x040fe200078e0212 */
[----:B------:R-:W-:Y:S01]  /*67530*/  IADD3 R0, R0, c[0x0][0x198], RZ ;  /* 0x0000660000007a10 */ /* 0x000fe20007ffe0ff */
[----:B------:R0:W-:Y:S01]  /*67540*/  @P4 STG.E.U16 [R12.64], R20 ;  /* 0x000000140c004986 */ /* 0x0001e2000c101506 */
[----:B------:R-:W-:-:S03]  /*67550*/  ISETP.LT.AND P6, PT, R29, c[0x0][0x178], !P6 ;  /* 0x00005e001d007a0c */ /* 0x000fc600077c1270 */
[----:B------:R1:W-:Y:S01]  /*67560*/  @P0 STG.E.U16 [R14.64], R21 ;  /* 0x000000150e000986 */ /* 0x0003e2000c101506 */
[----:B------:R-:W-:Y:S02]  /*67570*/  ISETP.LT.AND P0, PT, R28, c[0x0][0x178], !P5 ;  /* 0x00005e001c007a0c */ /* 0x000fe40006f01270 */
[C---:B------:R-:W-:Y:S02]  /*67580*/  IADD3 R22, R3.reuse, 0x4e, RZ ;  /* 0x0000004e03167810 */ /* 0x040fe40007ffe0ff */
[----:B0-----:R-:W-:Y:S01]  /*67590*/  IADD3 R20, R3, 0x50, RZ ;  /* 0x0000005003147810 */ /* 0x001fe20007ffe0ff */
[----:B------:R-:W-:-:S03]  /*675a0*/  IMAD.WIDE R12, R0, 0x2, R16 ;  /* 0x00000002000c7825 */ /* 0x000fc600078e0210 */
[----:B------:R-:W-:Y:S02]  /*675b0*/  ISETP.GE.AND P4, PT, R20, c[0x0][0x17c], PT ;  /* 0x00005f0014007a0c */ /* 0x000fe40003f86270 */
[----:B-1----:R-:W-:Y:S02]  /*675c0*/  IADD3 R14, R3, 0x51, RZ ;  /* 0x00000051030e7810 */ /* 0x002fe40007ffe0ff */
[----:B------:R-:W-:Y:S02]  /*675d0*/  IADD3 R20, R0, c[0x0][0x198], RZ ;  /* 0x0000660000147a10 */ /* 0x000fe40007ffe0ff */
[----:B------:R-:W-:Y:S02]  /*675e0*/  ISETP.GE.AND P3, PT, R22, c[0x0][0x17c], PT ;  /* 0x00005f0016007a0c */ /* 0x000fe40003f66270 */
[----:B------:R-:W-:Y:S01]  /*675f0*/  ISETP.LT.AND P5, PT, R29, c[0x0][0x178], !P5 ;  /* 0x00005e001d007a0c */ /* 0x000fe20006fa1270 */
[----:B--2---:R0:W-:Y:S01]  /*67600*/  @P2 STG.E.U16 [R12.64], R24 ;  /* 0x000000180c002986 */ /* 0x0041e2000c101506 */
[----:B------:R-:W-:Y:S01]  /*67610*/  ISETP.GE.AND P2, PT, R14, c[0x0][0x17c], PT ;  /* 0x00005f000e007a0c */ /* 0x000fe20003f46270 */
[----:B------:R-:W-:-:S04]  /*67620*/  IMAD.WIDE R14, R20, 0x2, R16 ;  /* 0x00000002140e7825 */ /* 0x000fc800078e0210 */
[----:B0-----:R-:W-:Y:S01]  /*67630*/  IMAD.WIDE R12, R0, 0x2, R18 ;  /* 0x00000002000c7825 */ /* 0x001fe200078e0212 */
[----:B------:R-:W-:-:S04]  /*67640*/  PRMT R0, R24, 0x7632, R0 ;  /* 0x0000763218007816 */ /* 0x000fc80000000000 */
[----:B----4-:R0:W-:Y:S01]  /*67650*/  @P6 STG.E.U16 [R12.64], R23 ;  /* 0x000000170c006986 */ /* 0x0101e2000c101506 */
[----:B------:R-:W-:Y:S02]  /*67660*/  ISETP.LT.AND P6, PT, R28, c[0x0][0x178], !P3 ;  /* 0x00005e001c007a0c */ /* 0x000fe40005fc1270 */
[----:B------:R-:W-:Y:S01]  /*67670*/  ISETP.LT.AND P3, PT, R29, c[0x0][0x178], !P3 ;  /* 0x00005e001d007a0c */ /* 0x000fe20005f61270 */
[----:B------:R1:W-:Y:S01]  /*67680*/  @P0 STG.E.U16 [R14.64], R0 ;  /* 0x000000000e000986 */ /* 0x0003e2000c101506 */
[----:B------:R-:W-:Y:S01]  /*67690*/  PRMT R22, R23, 0x7632, R22 ;  /* 0x0000763217167816 */ /* 0x000fe20000000016 */
[C---:B0-----:R-:W-:Y:S01]  /*676a0*/  IMAD.WIDE R12, R20.reuse, 0x2, R18 ;  /* 0x00000002140c7825 */ /* 0x041fe200078e0212 */
[----:B-1----:R-:W-:-:S04]  /*676b0*/  IADD3 R0, R20, c[0x0][0x198], RZ ;  /* 0x0000660014007a10 */ /* 0x002fc80007ffe0ff */
[----:B------:R-:W-:Y:S01]  /*676c0*/  @P5 STG.E.U16 [R12.64], R22 ;  /* 0x000000160c005986 */ /* 0x000fe2000c101506 */
[----:B------:R-:W-:-:S04]  /*676d0*/  IMAD.WIDE R14, R0, 0x2, R16 ;  /* 0x00000002000e7825 */ /* 0x000fc800078e0210 */
[----:B------:R-:W-:Y:S01]  /*676e0*/  IMAD.WIDE R20, R0, 0x2, R18 ;  /* 0x0000000200147825 */ /* 0x000fe200078e0212 */
[----:B---3--:R0:W-:Y:S04]  /*676f0*/  @P6 STG.E.U16 [R14.64], R26 ;  /* 0x0000001a0e006986 */ /* 0x0081e8000c101506 */
[----:B------:R1:W-:Y:S01]  /*67700*/  @P3 STG.E.U16 [R20.64], R27 ;  /* 0x0000001b14003986 */ /* 0x0003e2000c101506 */
[----:B------:R-:W-:Y:S02]  /*67710*/  ISETP.LT.AND P3, PT, R28, c[0x0][0x178], !P1 ;  /* 0x00005e001c007a0c */ /* 0x000fe40004f61270 */
[----:B0-----:R-:W-:Y:S02]  /*67720*/  IADD3 R14, R0, c[0x0][0x198], RZ ;  /* 0x00006600000e7a10 */ /* 0x001fe40007ffe0ff */
[----:B------:R-:W-:-:S03]  /*67730*/  PRMT R0, R26, 0x7632, R0 ;  /* 0x000076321a007816 */ /* 0x000fc60000000000 */
[----:B------:R-:W-:Y:S01]  /*67740*/  IMAD.WIDE R12, R14, 0x2, R16 ;  /* 0x000000020e0c7825 */ /* 0x000fe200078e0210 */
[----:B------:R-:W-:Y:S02]  /*67750*/  PRMT R25, R27, 0x7632, R25 ;  /* 0x000076321b197816 */ /* 0x000fe40000000019 */
[----:B-1----:R-:W2:Y:S04]  /*67760*/  LDL.LU R27, [R1+0xa4] ;  /* 0x0000a400011b7983 */ /* 0x002ea80000300800 */
[----:B------:R0:W-:Y:S04]  /*67770*/  @P3 STG.E.U16 [R12.64], R0 ;  /* 0x000000000c003986 */ /* 0x0001e8000c101506 */
[----:B0-----:R-:W3:Y:S04]  /*67780*/  LDL.LU R12, [R1+0xb4] ;  /* 0x0000b400010c7983 */ /* 0x001ee80000300800 */
[----:B------:R-:W4:Y:S01]  /*67790*/  LDL.LU R13, [R1+0x94] ;  /* 0x00009400010d7983 */ /* 0x000f220000300800 */
[----:B------:R-:W-:-:S02]  /*677a0*/  IADD3 R24, R3, 0x53, RZ ;  /* 0x0000005303187810 */ /* 0x000fc40007ffe0ff */
[C---:B------:R-:W-:Y:S02]  /*677b0*/  ISETP.LT.AND P1, PT, R29.reuse, c[0x0][0x178], !P1 ;  /* 0x00005e001d007a0c */ /* 0x040fe40004f21270 */
[----:B------:R-:W-:Y:S02]  /*677c0*/  ISETP.LT.AND P6, PT, R28, c[0x0][0x178], !P4 ;  /* 0x00005e001c007a0c */ /* 0x000fe400067c1270 */
[----:B------:R-:W-:Y:S02]  /*677d0*/  ISETP.GE.AND P5, PT, R24, c[0x0][0x17c], PT ;  /* 0x00005f0018007a0c */ /* 0x000fe40003fa6270 */
[C---:B------:R-:W-:Y:S01]  /*677e0*/  IADD3 R24, R14.reuse, c[0x0][0x198], RZ ;  /* 0x000066000e187a10 */ /* 0x040fe20007ffe0ff */
[----:B------:R-:W-:Y:S01]  /*677f0*/  IMAD.WIDE R14, R14, 0x2, R18 ;  /* 0x000000020e0e7825 */ /* 0x000fe200078e0212 */
[----:B------:R-:W-:-:S03]  /*67800*/  ISETP.LT.AND P4, PT, R29, c[0x0][0x178], !P4 ;  /* 0x00005e001d007a0c */ /* 0x000fc60006781270 */
[C---:B------:R-:W-:Y:S01]  /*67810*/  IMAD.WIDE R20, R24.reuse, 0x2, R16 ;  /* 0x0000000218147825 */ /* 0x040fe200078e0210 */
[----:B------:R-:W-:Y:S01]  /*67820*/  IADD3 R23, R3, 0x52, RZ ;  /* 0x0000005203177810 */ /* 0x000fe20007ffe0ff */
[----:B------:R0:W-:Y:S03]  /*67830*/  @P1 STG.E.U16 [R14.64], R25 ;  /* 0x000000190e001986 */ /* 0x0001e6000c101506 */
[----:B------:R-:W-:Y:S01]  /*67840*/  ISETP.GE.AND P0, PT, R23, c[0x0][0x17c], PT ;  /* 0x00005f0017007a0c */ /* 0x000fe20003f06270 */
[C---:B------:R-:W-:Y:S01]  /*67850*/  IMAD.WIDE R22, R24.reuse, 0x2, R18 ;  /* 0x0000000218167825 */ /* 0x040fe200078e0212 */
[----:B------:R-:W-:Y:S02]  /*67860*/  IADD3 R26, R3, 0x54, RZ ;  /* 0x00000054031a7810 */ /* 0x000fe40007ffe0ff */
[----:B0-----:R-:W-:Y:S02]  /*67870*/  IADD3 R14, R24, c[0x0][0x198], RZ ;  /* 0x00006600180e7a10 */ /* 0x001fe40007ffe0ff */
[----:B------:R-:W-:-:S02]  /*67880*/  ISETP.GE.AND P3, PT, R26, c[0x0][0x17c], PT ;  /* 0x00005f001a007a0c */ /* 0x000fc40003f66270 */
[----:B------:R-:W2:Y:S04]  /*67890*/  LDL.LU R26, [R1+0x84] ;  /* 0x00008400011a7983 */ /* 0x000ea80000300800 */
[----:B---3--:R-:W-:Y:S01]  /*678a0*/  @P6 STG.E.U16 [R20.64], R12 ;  /* 0x0000000c14006986 */ /* 0x008fe2000c101506 */
[----:B------:R-:W-:-:S03]  /*678b0*/  ISETP.LT.AND P6, PT, R28, c[0x0][0x178], !P2 ;  /* 0x00005e001c007a0c */ /* 0x000fc600057c1270 */
[----:B----4-:R0:W-:Y:S01]  /*678c0*/  @P4 STG.E.U16 [R22.64], R13 ;  /* 0x0000000d16004986 */ /* 0x0101e2000c101506 */
[----:B------:R-:W-:Y:S02]  /*678d0*/  PRMT R0, R13, 0x7632, R0 ;  /* 0x000076320d007816 */ /* 0x000fe40000000000 */
[----:B0-----:R-:W-:Y:S01]  /*678e0*/  PRMT R22, R12, 0x7632, R22 ;  /* 0x000076320c167816 */ /* 0x001fe20000000016 */
[----:B------:R-:W-:-:S06]  /*678f0*/  IMAD.WIDE R12, R14, 0x2, R16 ;  /* 0x000000020e0c7825 */ /* 0x000fcc00078e0210 */
[----:B------:R0:W-:Y:S04]  /*67900*/  @P6 STG.E.U16 [R12.64], R22 ;  /* 0x000000160c006986 */ /* 0x0001e8000c101506 */
[----:B0-----:R-:W3:Y:S01]  /*67910*/  LDL.LU R22, [R1+0xc4] ;  /* 0x0000c40001167983 */ /* 0x001ee20000300800 */
[----:B------:R-:W-:Y:S02]  /*67920*/  ISETP.LT.AND P2, PT, R29, c[0x0][0x178], !P2 ;  /* 0x00005e001d007a0c */ /* 0x000fe40005741270 */
[----:B------:R-:W-:Y:S02]  /*67930*/  ISETP.LT.AND P4, PT, R28, c[0x0][0x178], !P0 ;  /* 0x00005e001c007a0c */ /* 0x000fe40004781270 */
[----:B------:R-:W-:Y:S02]  /*67940*/  IADD3 R20, R3, 0x55, RZ ;  /* 0x0000005503147810 */ /* 0x000fe40007ffe0ff */
[C---:B------:R-:W-:Y:S01]  /*67950*/  IADD3 R24, R14.reuse, c[0x0][0x198], RZ ;  /* 0x000066000e187a10 */ /* 0x040fe20007ffe0ff */
[----:B------:R-:W-:Y:S01]  /*67960*/  IMAD.WIDE R14, R14, 0x2, R18 ;  /* 0x000000020e0e7825 */ /* 0x000fe200078e0212 */
[----:B------:R-:W-:-:S03]  /*67970*/  ISETP.GE.AND P1, PT, R20, c[0x0][0x17c], PT ;  /* 0x00005f0014007a0c */ /* 0x000fc60003f26270 */
[C---:B------:R-:W-:Y:S02]  /*67980*/  IMAD.WIDE R20, R24.reuse, 0x2, R16 ;  /* 0x0000000218147825 */ /* 0x040fe400078e0210 */
[----:B------:R0:W-:Y:S02]  /*67990*/  @P2 STG.E.U16 [R14.64], R0 ;  /* 0x000000000e002986 */ /* 0x0001e4000c101506 */
[----:B------:R-:W-:Y:S01]  /*679a0*/  IMAD.WIDE R12, R24, 0x2, R18 ;  /* 0x00000002180c7825 */ /* 0x000fe200078e0212 */
[----:B------:R-:W-:Y:S02]  /*679b0*/  ISETP.LT.AND P0, PT, R29, c[0x0][0x178], !P0 ;  /* 0x00005e001d007a0c */ /* 0x000fe40004701270 */
[C---:B0-----:R-:W-:Y:S02]  /*679c0*/  IADD3 R0, R3.reuse, 0x57, RZ ;  /* 0x0000005703007810 */ /* 0x041fe40007ffe0ff */
[----:B------:R-:W-:-:S04]  /*679d0*/  IADD3 R23, R3, 0x56, RZ ;  /* 0x0000005603177810 */ /* 0x000fc80007ffe0ff */
[----:B------:R-:W-:Y:S01]  /*679e0*/  ISETP.GE.AND P6, PT, R23, c[0x0][0x17c], PT ;  /* 0x00005f0017007a0c */ /* 0x000fe20003fc6270 */
[----:B---3--:R0:W-:Y:S01]  /*679f0*/  @P4 STG.E.U16 [R20.64], R22 ;  /* 0x0000001614004986 */ /* 0x0081e2000c101506 */
[----:B------:R-:W-:Y:S02]  /*67a00*/  ISETP.GE.AND P4, PT, R0, c[0x0][0x17c], PT ;  /* 0x00005f0000007a0c */ /* 0x000fe40003f86270 */
[----:B------:R-:W-:Y:S02]  /*67a10*/  IADD3 R0, R24, c[0x0][0x198], RZ ;  /* 0x0000660018007a10 */ /* 0x000fe40007ffe0ff */
[----:B------:R-:W3:Y:S04]  /*67a20*/  LDL.LU R24, [R1+0xf4] ;  /* 0x0000f40001187983 */ /* 0x000ee80000300800 */
[----:B--2---:R1:W-:Y:S01]  /*67a30*/  @P0 STG.E.U16 [R12.64], R27 ;  /* 0x0000001b0c000986 */ /* 0x0043e2000c101506 */
[----:B0-----:R-:W-:-:S03]  /*67a40*/  PRMT R21, R27, 0x7632, R21 ;  /* 0x000076321b157816 */ /* 0x001fc60000000015 */
[----:B-1----:R-:W2:Y:S04]  /*67a50*/  LDL.LU R27, [R1+0x104] ;  /* 0x00010400011b7983 */ /* 0x002ea80000300800 */
[----:B------:R-:W4:Y:S01]  /*67a60*/  LDL.LU R23, [R1+0xd4] ;  /* 0x0000d40001177983 */ /* 0x000f220000300800 */
[----:B------:R-:W-:Y:S02]  /*67a70*/  ISETP.LT.AND P2, PT, R28, c[0x0][0x178], !P5 ;  /* 0x00005e001c007a0c */ /* 0x000fe40006f41270 */
[C---:B------:R-:W-:Y:S01]  /*67a80*/  ISETP.LT.AND P5, PT, R29.reuse, c[0x0][0x178], !P5 ;  /* 0x00005e001d007a0c */ /* 0x040fe20006fa1270 */
[----:B------:R-:W-:Y:S01]  /*67a90*/  IMAD.WIDE R14, R0, 0x2, R16 ;  /* 0x00000002000e7825 */ /* 0x000fe200078e0210 */
[----:B------:R-:W-:Y:S02]  /*67aa0*/  ISETP.LT.AND P0, PT, R28, c[0x0][0x178], !P3 ;  /* 0x00005e001c007a0c */ /* 0x000fe40005f01270 */
[----:B------:R-:W-:Y:S01]  /*67ab0*/  PRMT R20, R22, 0x7632, R20 ;  /* 0x0000763216147816 */ /* 0x000fe20000000014 */
[----:B------:R-:W-:Y:S01]  /*67ac0*/  IMAD.WIDE R12, R0, 0x2, R18 ;  /* 0x00000002000c7825 */ /* 0x000fe200078e0212 */
[----:B------:R-:W-:-:S02]  /*67ad0*/  ISETP.LT.AND P3, PT, R29, c[0x0][0x178], !P3 ;  /* 0x00005e001d007a0c */ /* 0x000fc40005f61270 */
[----:B------:R-:W-:-:S03]  /*67ae0*/  IADD3 R0, R0, c[0x0][0x198], RZ ;  /* 0x0000660000007a10 */ /* 0x000fc60007ffe0ff */
[----:B------:R0:W-:Y:S04]  /*67af0*/  @P2 STG.E.U16 [R14.64], R20 ;  /* 0x000000140e002986 */ /* 0x0001e8000c101506 */
[----:B------:R1:W-:Y:S01]  /*67b00*/  @P5 STG.E.U16 [R12.64], R21 ;  /* 0x000000150c005986 */ /* 0x0003e2000c101506 */
[----:B------:R-:W-:Y:S02]  /*67b10*/  ISETP.LT.AND P5, PT, R28, c[0x0][0x178], !P1 ;  /* 0x00005e001c007a0c */ /* 0x000fe40004fa1270 */
[----:B------:R-:W-:Y:S01]  /*67b20*/  ISETP.LT.AND P1, PT, R29, c[0x0][0x178], !P1 ;  /* 0x00005e001d007a0c */ /* 0x000fe20004f21270 */
[----:B0-----:R-:W-:-:S04]  /*67b30*/  IMAD.WIDE R14, R0, 0x2, R18 ;  /* 0x00000002000e7825 */ /* 0x001fc800078e0212 */
[C---:B-1----:R-:W-:Y:S01]  /*67b40*/  IMAD.WIDE R12, R0.reuse, 0x2, R16 ;  /* 0x00000002000c7825 */ /* 0x042fe200078e0210 */
[C---:B------:R-:W-:Y:S02]  /*67b50*/  IADD3 R20, R3.reuse, 0x59, RZ ;  /* 0x0000005903147810 */ /* 0x040fe40007ffe0ff */
[----:B------:R-:W-:Y:S02]  /*67b60*/  IADD3 R0, R0, c[0x0][0x198], RZ ;  /* 0x0000660000007a10 */ /* 0x000fe40007ffe0ff */
[----:B------:R-:W-:Y:S02]  /*67b70*/  PRMT R21, R26, 0x7632, R21 ;  /* 0x000076321a157816 */ /* 0x000fe40000000015 */
[----:B------:R-:W-:-:S04]  /*67b80*/  IADD3 R22, R3, 0x58, RZ ;  /* 0x0000005803167810 */ /* 0x000fc80007ffe0ff */
[----:B------:R-:W-:Y:S01]  /*67b90*/  ISETP.GE.AND P2, PT, R22, c[0x0][0x17c], PT ;  /* 0x00005f0016007a0c */ /* 0x000fe20003f46270 */
[----:B---3--:R0:W-:Y:S01]  /*67ba0*/  @P0 STG.E.U16 [R12.64], R24 ;  /* 0x000000180c000986 */ /* 0x0081e2000c101506 */
[----:B------:R-:W-:-:S03]  /*67bb0*/  ISETP.GE.AND P0, PT, R20, c[0x0][0x17c], PT ;  /* 0x00005f0014007a0c */ /* 0x000fc60003f06270 */
[----:B------:R1:W-:Y:S01]  /*67bc0*/  @P3 STG.E.U16 [R14.64], R26 ;  /* 0x0000001a0e003986 */ /* 0x0003e2000c101506 */
[----:B------:R-:W-:Y:S02]  /*67bd0*/  ISETP.LT.AND P3, PT, R28, c[0x0][0x178], !P6 ;  /* 0x00005e001c007a0c */ /* 0x000fe40007761270 */
        /* <DEDUP_REMOVED lines=8> */
[----:B----4-:R-:W-:Y:S01]  /*67c60*/  PRMT R22, R23, 0x7632, R22 ;  /* 0x0000763217167816 */ /* 0x010fe20000000016 */
[----:B------:R-:W3:Y:S01]  /*67c70*/  LDL.LU R26, [R1+0xe4] ;  /* 0x0000e400011a7983 */ /* 0x000ee20000300800 */
[----:B0-----:R-:W-:Y:S01]  /*67c80*/  IMAD.WIDE R12, R0, 0x2, R16 ;  /* 0x00000002000c7825 */ /* 0x001fe200078e0210 */
[C---:B------:R-:W-:Y:S02]  /*67c90*/  IADD3 R20, R3.reuse, 0x5a, RZ ;  /* 0x0000005a03147810 */ /* 0x040fe40007ffe0ff */
[----:B-1----:R-:W-:Y:S02]  /*67ca0*/  IADD3 R14, R3, 0x5b, RZ ;  /* 0x0000005b030e7810 */ /* 0x002fe40007ffe0ff */
[----:B--2---:R0:W-:Y:S01]  /*67cb0*/  @P3 STG.E.U16 [R12.64], R27 ;  /* 0x0000001b0c003986 */ /* 0x0041e2000c101506 */
[----:B------:R-:W-:-:S02]  /*67cc0*/  ISETP.GE.AND P5, PT, R20, c[0x0][0x17c], PT ;  /* 0x00005f0014007a0c */ /* 0x000fc40003fa6270 */
[----:B------:R-:W-:Y:S02]  /*67cd0*/  IADD3 R20, R0, c[0x0][0x198], RZ ;  /* 0x0000660000147a10 */ /* 0x000fe40007ffe0ff */
[----:B------:R-:W-:Y:S01]  /*67ce0*/  ISETP.GE.AND P3, PT, R14, c[0x0][0x17c], PT ;  /* 0x00005f000e007a0c */ /* 0x000fe20003f66270 */
[----:B0-----:R-:W-:Y:S01]  /*67cf0*/  IMAD.WIDE R12, R0, 0x2, R18 ;  /* 0x00000002000c7825 */ /* 0x001fe200078e0212 */
[----:B------:R-:W-:Y:S02]  /*67d00*/  PRMT R0, R27, 0x7632, R0 ;  /* 0x000076321b007816 */ /* 0x000fe40000000000 */
[----:B------:R-:W2:Y:S01]  /*67d10*/  LDL.LU R27, [R1+0x124] ;  /* 0x00012400011b7983 */ /* 0x000ea20000300800 */
[----:B------:R-:W-:-:S03]  /*67d20*/  IMAD.WIDE R14, R20, 0x2, R16 ;  /* 0x00000002140e7825 */ /* 0x000fc600078e0210 */
[----:B------:R0:W-:Y:S04]  /*67d30*/  @P6 STG.E.U16 [R12.64], R23 ;  /* 0x000000170c006986 */ /* 0x0001e8000c101506 */
[----:B------:R1:W-:Y:S01]  /*67d40*/  @P1 STG.E.U16 [R14.64], R0 ;  /* 0x000000000e001986 */ /* 0x0003e2000c101506 */
[----:B0-----:R-:W-:-:S04]  /*67d50*/  IADD3 R23, R3, 0x5c, RZ ;  /* 0x0000005c03177810 */ /* 0x001fc80007ffe0ff */
[----:B------:R-:W-:Y:S02]  /*67d60*/  ISETP.GE.AND P1, PT, R23, c[0x0][0x17c], PT ;  /* 0x00005f0017007a0c */ /* 0x000fe40003f26270 */
[----:B------:R-:W4:Y:S01]  /*67d70*/  LDL.LU R23, [R1+0x3b4] ;  /* 0x0003b40001177983 */ /* 0x000f220000300800 */
[C---:B------:R-:W-:Y:S02]  /*67d80*/  ISETP.LT.AND P4, PT, R29.reuse, c[0x0][0x178], !P4 ;  /* 0x00005e001d007a0c */ /* 0x040fe40006781270 */
[----:B------:R-:W-:Y:S02]  /*67d90*/  ISETP.LT.AND P6, PT, R28, c[0x0][0x178], !P2 ;  /* 0x00005e001c007a0c */ /* 0x000fe400057c1270 */
[----:B------:R-:W-:Y:S02]  /*67da0*/  ISETP.LT.AND P2, PT, R29, c[0x0][0x178], !P2 ;  /* 0x00005e001d007a0c */ /* 0x000fe40005741270 */
[C---:B-1----:R-:W-:Y:S01]  /*67db0*/  IADD3 R0, R20.reuse, c[0x0][0x198], RZ ;  /* 0x0000660014007a10 */ /* 0x042fe20007ffe0ff */
[----:B------:R-:W-:-:S04]  /*67dc0*/  IMAD.WIDE R12, R20, 0x2, R18 ;  /* 0x00000002140c7825 */ /* 0x000fc800078e0212 */
[----:B------:R-:W-:-:S04]  /*67dd0*/  IMAD.WIDE R14, R0, 0x2, R16 ;  /* 0x00000002000e7825 */ /* 0x000fc800078e0210 */
[----:B------:R-:W-:Y:S01]  /*67de0*/  IMAD.WIDE R20, R0, 0x2, R18 ;  /* 0x0000000200147825 */ /* 0x000fe200078e0212 */
[----:B------:R-:W-:Y:S04]  /*67df0*/  @P4 STG.E.U16 [R12.64], R22 ;  /* 0x000000160c004986 */ /* 0x000fe8000c101506 */
[----:B----4-:R0:W-:Y:S04]  /*67e00*/  @P6 STG.E.U16 [R14.64], R23 ;  /* 0x000000170e006986 */ /* 0x0101e8000c101506 */
[----:B---3--:R-:W-:Y:S01]  /*67e10*/  @P2 STG.E.U16 [R20.64], R26 ;  /* 0x0000001a14002986 */ /* 0x008fe2000c101506 */
[----:B------:R-:W-:-:S02]  /*67e20*/  ISETP.LT.AND P2, PT, R28, c[0x0][0x178], !P0 ;  /* 0x00005e001c007a0c */ /* 0x000fc40004741270 */
[----:B0-----:R-:W-:Y:S02]  /*67e30*/  IADD3 R14, R0, c[0x0][0x198], RZ ;  /* 0x00006600000e7a10 */ /* 0x001fe40007ffe0ff */
[----:B------:R-:W-:-:S03]  /*67e40*/  PRMT R0, R23, 0x7632, R0 ;  /* 0x0000763217007816 */ /* 0x000fc60000000000 */
[----:B------:R-:W-:-:S06]  /*67e50*/  IMAD.WIDE R12, R14, 0x2, R16 ;  /* 0x000000020e0c7825 */ /* 0x000fcc00078e0210 */
[----:B------:R0:W-:Y:S04]  /*67e60*/  @P2 STG.E.U16 [R12.64], R0 ;  /* 0x000000000c002986 */ /* 0x0001e8000c101506 */
[----:B0-----:R-:W3:Y:S01]  /*67e70*/  LDL.LU R13, [R1+0x3c4] ;  /* 0x0003c400010d7983 */ /* 0x001ee20000300800 */
[----:B------:R-:W-:Y:S02]  /*67e80*/  IADD3 R24, R3, 0x5d, RZ ;  /* 0x0000005d03187810 */ /* 0x000fe40007ffe0ff */
[----:B------:R-:W-:Y:S02]  /*67e90*/  ISETP.LT.AND P0, PT, R29, c[0x0][0x178], !P0 ;  /* 0x00005e001d007a0c */ /* 0x000fe40004701270 */
[----:B------:R-:W-:Y:S02]  /*67ea0*/  ISETP.LT.AND P6, PT, R28, c[0x0][0x178], !P5 ;  /* 0x00005e001c007a0c */ /* 0x000fe40006fc1270 */
[----:B------:R-:W-:-:S02]  /*67eb0*/  ISETP.GE.AND P4, PT, R24, c[0x0][0x17c], PT ;  /* 0x00005f0018007a0c */ /* 0x000fc40003f86270 */
[C---:B------:R-:W-:Y:S01]  /*67ec0*/  IADD3 R24, R14.reuse, c[0x0][0x198], RZ ;  /* 0x000066000e187a10 */ /* 0x040fe20007ffe0ff */
[----:B------:R-:W-:Y:S01]  /*67ed0*/  IMAD.WIDE R14, R14, 0x2, R18 ;  /* 0x000000020e0e7825 */ /* 0x000fe200078e0212 */
[----:B------:R-:W-:Y:S02]  /*67ee0*/  PRMT R25, R26, 0x7632, R25 ;  /* 0x000076321a197816 */ /* 0x000fe40000000019 */
[----:B------:R-:W-:Y:S01]  /*67ef0*/  ISETP.LT.AND P5, PT, R29, c[0x0][0x178], !P5 ;  /* 0x00005e001d007a0c */ /* 0x000fe20006fa1270 */
[C---:B------:R-:W-:Y:S02]  /*67f00*/  IMAD.WIDE R20, R24.reuse, 0x2, R16 ;  /* 0x0000000218147825 */ /* 0x040fe400078e0210 */
[----:B------:R0:W-:Y:S02]  /*67f10*/  @P0 STG.E.U16 [R14.64], R25 ;  /* 0x000000190e000986 */ /* 0x0001e4000c101506 */
[----:B------:R-:W-:Y:S01]  /*67f20*/  IMAD.WIDE R22, R24, 0x2, R18 ;  /* 0x0000000218167825 */ /* 0x000fe200078e0212 */
[----:B------:R-:W-:-:S02]  /*67f30*/  IADD3 R26, R3, 0x5e, RZ ;  /* 0x0000005e031a7810 */ /* 0x000fc40007ffe0ff */
[----:B0-----:R-:W-:-:S04]  /*67f40*/  IADD3 R14, R24, c[0x0][0x198], RZ ;  /* 0x00006600180e7a10 */ /* 0x001fc80007ffe0ff */
[----:B------:R-:W-:Y:S02]  /*67f50*/  IADD3 R24, R14, c[0x0][0x198], RZ ;  /* 0x000066000e187a10 */ /* 0x000fe40007ffe0ff */
[----:B------:R-:W-:Y:S02]  /*67f60*/  ISETP.GE.AND P2, PT, R26, c[0x0][0x17c], PT ;  /* 0x00005f001a007a0c */ /* 0x000fe40003f46270 */
[----:B------:R-:W4:Y:S04]  /*67f70*/  LDL.LU R26, [R1+0x3e4] ;  /* 0x0003e400011a7983 */ /* 0x000f280000300800 */
[----:B---3--:R0:W-:Y:S01]  /*67f80*/  @P6 STG.E.U16 [R20.64], R13 ;  /* 0x0000000d14006986 */ /* 0x0081e2000c101506 */
[----:B------:R-:W-:Y:S02]  /*67f90*/  ISETP.LT.AND P6, PT, R28, c[0x0][0x178], !P3 ;  /* 0x00005e001c007a0c */ /* 0x000fe40005fc1270 */
[----:B------:R-:W-:Y:S01]  /*67fa0*/  ISETP.LT.AND P3, PT, R29, c[0x0][0x178], !P3 ;  /* 0x00005e001d007a0c */ /* 0x000fe20005f61270 */
[----:B--2---:R1:W-:Y:S01]  /*67fb0*/  @P5 STG.E.U16 [R22.64], R27 ;  /* 0x0000001b16005986 */ /* 0x0043e2000c101506 */
[----:B------:R-:W-:Y:S01]  /*67fc0*/  PRMT R0, R13, 0x7632, R0 ;  /* 0x000076320d007816 */ /* 0x000fe20000000000 */
[----:B0-----:R-:W-:Y:S01]  /*67fd0*/  IMAD.WIDE R12, R14, 0x2, R16 ;  /* 0x000000020e0c7825 */ /* 0x001fe200078e0210 */
[----:B-1----:R-:W-:-:S03]  /*67fe0*/  IADD3 R23, R3, 0x60, RZ ;  /* 0x0000006003177810 */ /* 0x002fc60007ffe0ff */
[----:B------:R-:W-:Y:S01]  /*67ff0*/  IMAD.WIDE R14, R14, 0x2, R18 ;  /* 0x000000020e0e7825 */ /* 0x000fe200078e0212 */
[----:B------:R-:W-:-:S03]  /*68000*/  PRMT R22, R27, 0x7632, R22 ;  /* 0x000076321b167816 */ /* 0x000fc60000000016 */
[----:B------:R-:W-:Y:S01]  /*68010*/  @P6 STG.E.U16 [R12.64], R0 ;  /* 0x000000000c006986 */ /* 0x000fe2000c101506 */
[----:B------:R-:W-:-:S03]  /*68020*/  ISETP.GE.AND P6, PT, R23, c[0x0][0x17c], PT ;  /* 0x00005f0017007a0c */ /* 0x000fc60003fc6270 */
[----:B------:R-:W2:Y:S04]  /*68030*/  LDL.LU R27, [R1+0x114] ;  /* 0x00011400011b7983 */ /* 0x000ea80000300800 */
[----:B------:R-:W3:Y:S04]  /*68040*/  LDL.LU R23, [R1+0x134] ;  /* 0x0001340001177983 */ /* 0x000ee80000300800 */
[----:B------:R0:W-:Y:S04]  /*68050*/  @P3 STG.E.U16 [R14.64], R22 ;  /* 0x000000160e003986 */ /* 0x0001e8000c101506 */
[----:B0-----:R-:W2:Y:S01]  /*68060*/  LDL.LU R15, [R1+0x3d4] ;  /* 0x0003d400010f7983 */ /* 0x001ea20000300800 */
[----:B------:R-:W-:-:S02]  /*68070*/  ISETP.LT.AND P5, PT, R28, c[0x0][0x178], !P1 ;  /* 0x00005e001c007a0c */ /* 0x000fc40004fa1270 */
[----:B------:R-:W-:Y:S02]  /*68080*/  IADD3 R20, R3, 0x5f, RZ ;  /* 0x0000005f03147810 */ /* 0x000fe40007ffe0ff */
[----:B------:R-:W-:Y:S02]  /*68090*/  ISETP.LT.AND P1, PT, R29, c[0x0][0x178], !P1 ;  /* 0x00005e001d007a0c */ /* 0x000fe40004f21270 */
[----:B------:R-:W-:Y:S01]  /*680a0*/  ISETP.GE.AND P0, PT, R20, c[0x0][0x17c], PT ;  /* 0x00005f0014007a0c */ /* 0x000fe20003f06270 */
[----:B------:R-:W-:Y:S01]  /*680b0*/  IMAD.WIDE R20, R24, 0x2, R16 ;  /* 0x0000000218147825 */ /* 0x000fe200078e0210 */
[----:B------:R-:W-:Y:S02]  /*680c0*/  IADD3 R0, R3, 0x61, RZ ;  /* 0x0000006103007810 */ /* 0x000fe40007ffe0ff */
[----:B------:R-:W-:Y:S01]  /*680d0*/  ISETP.LT.AND P3, PT, R28, c[0x0][0x178], !P4 ;  /* 0x00005e001c007a0c */ /* 0x000fe20006761270 */
[----:B------:R-:W-:Y:S01]  /*680e0*/  IMAD.WIDE R12, R24, 0x2, R18 ;  /* 0x00000002180c7825 */ /* 0x000fe200078e0212 */
[----:B------:R-:W-:Y:S01]  /*680f0*/  ISETP.LT.AND P4, PT, R29, c[0x0][0x178], !P4 ;  /* 0x00005e001d007a0c */ /* 0x000fe20006781270 */
[----:B--2---:R0:W-:Y:S01]  /*68100*/  @P5 STG.E.U16 [R20.64], R15 ;  /* 0x0000000f14005986 */ /* 0x0041e2000c101506 */
[----:B------:R-:W-:-:S02]  /*68110*/  ISETP.GE.AND P5, PT, R0, c[0x0][0x17c], PT ;  /* 0x00005f0000007a0c */ /* 0x000fc40003fa6270 */
[----:B------:R-:W-:Y:S02]  /*68120*/  IADD3 R0, R24, c[0x0][0x198], RZ ;  /* 0x0000660018007a10 */ /* 0x000fe40007ffe0ff */
[----:B------:R-:W2:Y:S04]  /*68130*/  LDL.LU R24, [R1+0xb8] ;  /* 0x0000b80001187983 */ /* 0x000ea80000300800 */
[----:B---3--:R1:W-:Y:S01]  /*68140*/  @P1 STG.E.U16 [R12.64], R23 ;  /* 0x000000170c001986 */ /* 0x0083e2000c101506 */
[----:B------:R-:W-:Y:S02]  /*68150*/  ISETP.LT.AND P1, PT, R28, c[0x0][0x178], !P2 ;  /* 0x00005e001c007a0c */ /* 0x000fe40005721270 */
[----:B0-----:R-:W-:Y:S01]  /*68160*/  PRMT R20, R15, 0x7632, R20 ;  /* 0x000076320f147816 */ /* 0x001fe20000000014 */
[----:B------:R-:W-:Y:S01]  /*68170*/  IMAD.WIDE R14, R0, 0x2, R16 ;  /* 0x00000002000e7825 */ /* 0x000fe200078e0210 */
[----:B------:R-:W-:-:S02]  /*68180*/  PRMT R21, R23, 0x7632, R21 ;  /* 0x0000763217157816 */ /* 0x000fc40000000015 */
[----:B------:R-:W-:Y:S01]  /*68190*/  ISETP.LT.AND P2, PT, R29, c[0x0][0x178], !P2 ;  /* 0x00005e001d007a0c */ /* 0x000fe20005741270 */
[----:B-1----:R-:W3:Y:S01]  /*681a0*/  LDL.LU R23, [R1+0x98] ;  /* 0x0000980001177983 */ /* 0x002ee20000300800 */
[C-C-:B------:R-:W-:Y:S01]  /*681b0*/  IMAD.WIDE R12, R0.reuse, 0x2, R18.reuse ;  /* 0x00000002000c7825 */ /* 0x140fe200078e0212 */
[----:B------:R-:W-:Y:S02]  /*681c0*/  IADD3 R0, R0, c[0x0][0x198], RZ ;  /* 0x0000660000007a10 */ /* 0x000fe40007ffe0ff */
[----:B------:R0:W-:Y:S04]  /*681d0*/  @P3 STG.E.U16 [R14.64], R20 ;  /* 0x000000140e003986 */ /* 0x0001e8000c101506 */
[----:B------:R1:W-:Y:S01]  /*681e0*/  @P4 STG.E.U16 [R12.64], R21 ;  /* 0x000000150c004986 */ /* 0x0003e2000c101506 */
[----:B0-----:R-:W-:Y:S01]  /*681f0*/  IADD3 R20, R3, 0x63, RZ ;  /* 0x0000006303147810 */ /* 0x001fe20007ffe0ff */
[----:B------:R-:W-:-:S04]  /*68200*/  IMAD.WIDE R14, R0, 0x2, R18 ;  /* 0x00000002000e7825 */ /* 0x000fc800078e0212 */
[----:B-1----:R-:W-:Y:S01]  /*68210*/  IMAD.WIDE R12, R0, 0x2, R16 ;  /* 0x00000002000c7825 */ /* 0x002fe200078e0210 */
[----:B------:R-:W-:-:S04]  /*68220*/  PRMT R21, R27, 0x7632, R21 ;  /* 0x000076321b157816 */ /* 0x000fc80000000015 */
[----:B----4-:R0:W-:Y:S01]  /*68230*/  @P1 STG.E.U16 [R12.64], R26 ;  /* 0x0000001a0c001986 */ /* 0x0101e2000c101506 */
[----:B------:R-:W-:Y:S02]  /*68240*/  ISETP.GE.AND P1, PT, R20, c[0x0][0x17c], PT ;  /* 0x00005f0014007a0c */ /* 0x000fe40003f26270 */
[----:B------:R-:W-:Y:S01]  /*68250*/  PRMT R20, R26, 0x7632, R20 ;  /* 0x000076321a147816 */ /* 0x000fe20000000014 */
[----:B------:R1:W-:Y:S04]  /*68260*/  @P2 STG.E.U16 [R14.64], R27 ;  /* 0x0000001b0e002986 */ /* 0x0003e8000c101506 */
[----:B0-----:R-:W4:Y:S04]  /*68270*/  LDL.LU R26, [R1+0xc8] ;  /* 0x0000c800011a7983 */ /* 0x001f280000300800 */
[----:B-1----:R-:W4:Y:S01]  /*68280*/  LDL.LU R27, [R1+0xa8] ;  /* 0x0000a800011b7983 */ /* 0x002f220000300800 */
        /* <DEDUP_REMOVED lines=24> */
[----:B---3--:R0:W-:Y:S01]  /*68410*/  @P6 STG.E.U16 [R12.64], R23 ;  /* 0x000000170c006986 */ /* 0x0081e2000c101506 */
        /* <DEDUP_REMOVED lines=9> */
[----:B----4-:R0:W-:Y:S04]  /*684b0*/  @P6 STG.E.U16 [R14.64], R26 ;  /* 0x0000001a0e006986 */ /* 0x0101e8000c101506 */
        /* <DEDUP_REMOVED lines=28> */
[----:B----4-:R0:W-:Y:S02]  /*68680*/  @P4 STG.E.U16 [R22.64], R13 ;  /* 0x0000000d16004986 */ /* 0x0101e4000c101506 */
[----:B0-----:R-:W-:Y:S02]  /*68690*/  PRMT R22, R12, 0x7632, R22 ;  /* 0x000076320c167816 */ /* 0x001fe40000000016 */
[----:B------:R-:W-:Y:S01]  /*686a0*/  PRMT R23, R13, 0x7632, R23 ;  /* 0x000076320d177816 */ /* 0x000fe20000000017 */
[----:B------:R-:W-:-:S05]  /*686b0*/  IMAD.WIDE R12, R14, 0x2, R16 ;  /* 0x000000020e0c7825 */ /* 0x000fca00078e0210 */
[----:B------:R0:W-:Y:S04]  /*686c0*/  @P6 STG.E.U16 [R12.64], R22 ;  /* 0x000000160c006986 */ /* 0x0001e8000c101506 */
[----:B0-----:R-:W3:Y:S01]  /*686d0*/  LDL.LU R22, [R1+0x108] ;  /* 0x0001080001167983 */ /* 0x001ee20000300800 */
[C---:B------:R-:W-:Y:S02]  /*686e0*/  ISETP.LT.AND P2, PT, R29.reuse, c[0x0][0x178], !P2 ;  /* 0x00005e001d007a0c */ /* 0x040fe40005741270 */
[----:B------:R-:W-:Y:S02]  /*686f0*/  ISETP.LT.AND P4, PT, R28, c[0x0][0x178], !P0 ;  /* 0x00005e001c007a0c */ /* 0x000fe40004781270 */
[C---:B------:R-:W-:Y:S01]  /*68700*/  IADD3 R0, R14.reuse, c[0x0][0x198], RZ ;  /* 0x000066000e007a10 */ /* 0x040fe20007ffe0ff */
[----:B------:R-:W-:Y:S01]  /*68710*/  IMAD.WIDE R14, R14, 0x2, R18 ;  /* 0x000000020e0e7825 */ /* 0x000fe200078e0212 */
[----:B------:R-:W-:-:S02]  /*68720*/  ISETP.LT.AND P0, PT, R29, c[0x0][0x178], !P0 ;  /* 0x00005e001d007a0c */ /* 0x000fc40004701270 */
[----:B------:R-:W-:Y:S01]  /*68730*/  IADD3 R20, R3, 0x69, RZ ;  /* 0x0000006903147810 */ /* 0x000fe20007ffe0ff */
[----:B------:R-:W-:-:S03]  /*68740*/  IMAD.WIDE R12, R0, 0x2, R18 ;  /* 0x00000002000c7825 */ /* 0x000fc600078e0212 */
[----:B------:R-:W-:Y:S01]  /*68750*/  ISETP.GE.AND P1, PT, R20, c[0x0][0x17c], PT ;  /* 0x00005f0014007a0c */ /* 0x000fe20003f26270 */
[----:B------:R-:W-:Y:S01]  /*68760*/  @P2 STG.E.U16 [R14.64], R23 ;  /* 0x000000170e002986 */ /* 0x000fe2000c101506 */
[----:B------:R-:W-:Y:S01]  /*68770*/  ISETP.LT.AND P2, PT, R28, c[0x0][0x178], !P5 ;  /* 0x00005e001c007a0c */ /* 0x000fe20006f41270 */
[C---:B------:R-:W-:Y:S01]  /*68780*/  IMAD.WIDE R20, R0.reuse, 0x2, R16 ;  /* 0x0000000200147825 */ /* 0x040fe200078e0210 */
[----:B------:R-:W-:Y:S02]  /*68790*/  IADD3 R0, R0, c[0x0][0x198], RZ ;  /* 0x0000660000007a10 */ /* 0x000fe40007ffe0ff */
[----:B------:R-:W-:-:S04]  /*687a0*/  IADD3 R24, R3, 0x6a, RZ ;  /* 0x0000006a03187810 */ /* 0x000fc80007ffe0ff */
[----:B------:R-:W-:Y:S01]  /*687b0*/  ISETP.GE.AND P6, PT, R24, c[0x0][0x17c], PT ;  /* 0x00005f0018007a0c */ /* 0x000fe20003fc6270 */
[----:B---3--:R0:W-:Y:S04]  /*687c0*/  @P4 STG.E.U16 [R20.64], R22 ;  /* 0x0000001614004986 */ /* 0x0081e8000c101506 */
[----:B--2---:R1:W-:Y:S01]  /*687d0*/  @P0 STG.E.U16 [R12.64], R27 ;  /* 0x0000001b0c000986 */ /* 0x0043e2000c101506 */
[----:B0-----:R-:W-:Y:S02]  /*687e0*/  PRMT R20, R22, 0x7632, R20 ;  /* 0x0000763216147816 */ /* 0x001fe40000000014 */
[----:B------:R-:W-:Y:S01]  /*687f0*/  IADD3 R22, R3, 0x6c, RZ ;  /* 0x0000006c03167810 */ /* 0x000fe20007ffe0ff */
[----:B-1----:R-:W-:Y:S01]  /*68800*/  IMAD.WIDE R12, R0, 0x2, R16 ;  /* 0x00000002000c7825 */ /* 0x002fe200078e0210 */
[----:B------:R-:W-:-:S02]  /*68810*/  PRMT R21, R27, 0x7632, R21 ;  /* 0x000076321b157816 */ /* 0x000fc40000000015 */
[----:B------:R-:W2:Y:S04]  /*68820*/  LDL.LU R27, [R1+0x3c8] ;  /* 0x0003c800011b7983 */ /* 0x000ea80000300800 */
[----:B------:R0:W-:Y:S01]  /*68830*/  @P2 STG.E.U16 [R12.64], R20 ;  /* 0x000000140c002986 */ /* 0x0001e2000c101506 */
[----:B------:R-:W-:-:S03]  /*68840*/  ISETP.GE.AND P2, PT, R22, c[0x0][0x17c], PT ;  /* 0x00005f0016007a0c */ /* 0x000fc60003f46270 */
[----:B------:R-:W3:Y:S04]  /*68850*/  LDL.LU R24, [R1+0x128] ;  /* 0x0001280001187983 */ /* 0x000ee80000300800 */
[----:B------:R-:W4:Y:S01]  /*68860*/  LDL.LU R22, [R1+0x3b8] ;  /* 0x0003b80001167983 */ /* 0x000f220000300800 */
[----:B------:R-:W-:Y:S02]  /*68870*/  ISETP.LT.AND P5, PT, R29, c[0x0][0x178], !P5 ;  /* 0x00005e001d007a0c */ /* 0x000fe40006fa1270 */
[----:B------:R-:W-:Y:S02]  /*68880*/  IADD3 R14, R3, 0x6b, RZ ;  /* 0x0000006b030e7810 */ /* 0x000fe40007ffe0ff */
[----:B------:R-:W-:Y:S02]  /*68890*/  ISETP.LT.AND P0, PT, R28, c[0x0][0x178], !P3 ;  /* 0x00005e001c007a0c */ /* 0x000fe40005f01270 */
[----:B------:R-:W-:Y:S01]  /*688a0*/  ISETP.GE.AND P4, PT, R14, c[0x0][0x17c], PT ;  /* 0x00005f000e007a0c */ /* 0x000fe20003f86270 */
[----:B------:R-:W-:Y:S01]  /*688b0*/  IMAD.WIDE R14, R0, 0x2, R18 ;  /* 0x00000002000e7825 */ /* 0x000fe200078e0212 */
[----:B------:R-:W-:-:S02]  /*688c0*/  ISETP.LT.AND P3, PT, R29, c[0x0][0x178], !P3 ;  /* 0x00005e001d007a0c */ /* 0x000fc40005f61270 */
[----:B------:R-:W-:-:S03]  /*688d0*/  IADD3 R0, R0, c[0x0][0x198], RZ ;  /* 0x0000660000007a10 */ /* 0x000fc60007ffe0ff */
[----:B------:R1:W-:Y:S01]  /*688e0*/  @P5 STG.E.U16 [R14.64], R21 ;  /* 0x000000150e005986 */ /* 0x0003e2000c101506 */
[----:B------:R-:W-:Y:S01]  /*688f0*/  ISETP.LT.AND P5, PT, R28, c[0x0][0x178], !P1 ;  /* 0x00005e001c007a0c */ /* 0x000fe20004fa1270 */
[C---:B0-----:R-:W-:Y:S01]  /*68900*/  IMAD.WIDE R12, R0.reuse, 0x2, R16 ;  /* 0x00000002000c7825 */ /* 0x041fe200078e0210 */
[----:B------:R-:W-:Y:S02]  /*68910*/  IADD3 R20, R3, 0x6d, RZ ;  /* 0x0000006d03147810 */ /* 0x000fe40007ffe0ff */
[----:B------:R-:W-:Y:S01]  /*68920*/  ISETP.LT.AND P1, PT, R29, c[0x0][0x178], !P1 ;  /* 0x00005e001d007a0c */ /* 0x000fe20004f21270 */
[C---:B-1----:R-:W-:Y:S01]  /*68930*/  IMAD.WIDE R14, R0.reuse, 0x2, R18 ;  /* 0x00000002000e7825 */ /* 0x042fe200078e0212 */
[----:B------:R-:W-:Y:S02]  /*68940*/  IADD3 R0, R0, c[0x0][0x198], RZ ;  /* 0x0000660000007a10 */ /* 0x000fe40007ffe0ff */
[----:B------:R-:W-:Y:S01]  /*68950*/  PRMT R21, R26, 0x7632, R21 ;  /* 0x000076321a157816 */ /* 0x000fe20000000015 */
[----:B----4-:R0:W-:Y:S01]  /*68960*/  @P0 STG.E.U16 [R12.64], R22 ;  /* 0x000000160c000986 */ /* 0x0101e2000c101506 */
[----:B------:R-:W-:-:S02]  /*68970*/  ISETP.GE.AND P0, PT, R20, c[0x0][0x17c], PT ;  /* 0x00005f0014007a0c */ /* 0x000fc40003f06270 */
[----:B------:R-:W-:Y:S01]  /*68980*/  PRMT R20, R22, 0x7632, R20 ;  /* 0x0000763216147816 */ /* 0x000fe20000000014 */
[----:B------:R1:W-:Y:S01]  /*68990*/  @P3 STG.E.U16 [R14.64], R26 ;  /* 0x0000001a0e003986 */ /* 0x0003e2000c101506 */
[----:B------:R-:W-:Y:S01]  /*689a0*/  ISETP.LT.AND P3, PT, R28, c[0x0][0x178], !P6 ;  /* 0x00005e001c007a0c */ /* 0x000fe20007761270 */
[----:B0-----:R-:W-:-:S04]  /*689b0*/  IMAD.WIDE R12, R0, 0x2, R16 ;  /* 0x00000002000c7825 */ /* 0x001fc800078e0210 */
[C---:B-1----:R-:W-:Y:S01]  /*689c0*/  IMAD.WIDE R14, R0.reuse, 0x2, R18 ;  /* 0x00000002000e7825 */ /* 0x042fe200078e0212 */
[----:B------:R-:W-:Y:S01]  /*689d0*/  IADD3 R0, R0, c[0x0][0x198], RZ ;  /* 0x0000660000007a10 */ /* 0x000fe20007ffe0ff */
[----:B------:R0:W-:Y:S01]  /*689e0*/  @P5 STG.E.U16 [R12.64], R20 ;  /* 0x000000140c005986 */ /* 0x0001e2000c101506 */
[----:B------:R-:W-:Y:S02]  /*689f0*/  ISETP.LT.AND P6, PT, R29, c[0x0][0x178], !P6 ;  /* 0x00005e001d007a0c */ /* 0x000fe400077c1270 */
[----:B------:R-:W-:Y:S01]  /*68a00*/  ISETP.LT.AND P5, PT, R28, c[0x0][0x178], !P4 ;  /* 0x00005e001c007a0c */ /* 0x000fe200067a1270 */
[----:B------:R1:W-:Y:S01]  /*68a10*/  @P1 STG.E.U16 [R14.64], R21 ;  /* 0x000000150e001986 */ /* 0x0003e2000c101506 */
[----:B------:R-:W-:-:S03]  /*68a20*/  IADD3 R22, R3, 0x70, RZ ;  /* 0x0000007003167810 */ /* 0x000fc60007ffe0ff */
[----:B------:R-:W4:Y:S01]  /*68a30*/  LDL.LU R26, [R1+0x138] ;  /* 0x00013800011a7983 */ /* 0x000f220000300800 */
[----:B0-----:R-:W-:Y:S01]  /*68a40*/  IADD3 R20, R3, 0x6e, RZ ;  /* 0x0000006e03147810 */ /* 0x001fe20007ffe0ff */
[----:B------:R-:W-:-:S03]  /*68a50*/  IMAD.WIDE R12, R0, 0x2, R16 ;  /* 0x00000002000c7825 */ /* 0x000fc600078e0210 */
[----:B------:R-:W-:Y:S02]  /*68a60*/  ISETP.GE.AND P1, PT, R20, c[0x0][0x17c], PT ;  /* 0x00005f0014007a0c */ /* 0x000fe40003f26270 */
[----:B-1----:R-:W-:Y:S02]  /*68a70*/  IADD3 R14, R3, 0x6f, RZ ;  /* 0x0000006f030e7810 */ /* 0x002fe40007ffe0ff */
[----:B------:R-:W-:Y:S01]  /*68a80*/  IADD3 R20, R0, c[0x0][0x198], RZ ;  /* 0x0000660000147a10 */ /* 0x000fe20007ffe0ff */
[----:B--2---:R0:W-:Y:S01]  /*68a90*/  @P3 STG.E.U16 [R12.64], R27 ;  /* 0x0000001b0c003986 */ /* 0x0041e2000c101506 */
[----:B------:R-:W-:-:S03]  /*68aa0*/  ISETP.GE.AND P3, PT, R14, c[0x0][0x17c], PT ;  /* 0x00005f000e007a0c */ /* 0x000fc60003f66270 */
[----:B------:R-:W-:-:S04]  /*68ab0*/  IMAD.WIDE R14, R20, 0x2, R16 ;  /* 0x00000002140e7825 */ /* 0x000fc800078e0210 */
[----:B0-----:R-:W-:Y:S01]  /*68ac0*/  IMAD.WIDE R12, R0, 0x2, R18 ;  /* 0x00000002000c7825 */ /* 0x001fe200078e0212 */
[----:B------:R-:W-:Y:S02]  /*68ad0*/  PRMT R0, R27, 0x7632, R0 ;  /* 0x000076321b007816 */ /* 0x000fe40000000000 */
[----:B------:R-:W2:Y:S04]  /*68ae0*/  LDL.LU R27, [R1+0x118] ;  /* 0x00011800011b7983 */ /* 0x000ea80000300800 */
[----:B---3--:R-:W-:Y:S04]  /*68af0*/  @P6 STG.E.U16 [R12.64], R24 ;  /* 0x000000180c006986 */ /* 0x008fe8000c101506 */
[----:B------:R0:W-:Y:S01]  /*68b00*/  @P5 STG.E.U16 [R14.64], R0 ;  /* 0x000000000e005986 */ /* 0x0001e2000c101506 */
[----:B------:R-:W-:-:S03]  /*68b10*/  ISETP.GE.AND P5, PT, R22, c[0x0][0x17c], PT ;  /* 0x00005f0016007a0c */ /* 0x000fc60003fa6270 */
[----:B------:R-:W3:Y:S01]  /*68b20*/  LDL.LU R22, [R1+0x3d8] ;  /* 0x0003d80001167983 */ /* 0x000ee20000300800 */
[C---:B------:R-:W-:Y:S02]  /*68b30*/  ISETP.LT.AND P4, PT, R29.reuse, c[0x0][0x178], !P4 ;  /* 0x00005e001d007a0c */ /* 0x040fe40006781270 */
[----:B------:R-:W-:Y:S02]  /*68b40*/  ISETP.LT.AND P6, PT, R28, c[0x0][0x178], !P2 ;  /* 0x00005e001c007a0c */ /* 0x000fe400057c1270 */
[----:B------:R-:W-:Y:S02]  /*68b50*/  ISETP.LT.AND P2, PT, R29, c[0x0][0x178], !P2 ;  /* 0x00005e001d007a0c */ /* 0x000fe40005741270 */
[C---:B0-----:R-:W-:Y:S01]  /*68b60*/  IADD3 R0, R20.reuse, c[0x0][0x198], RZ ;  /* 0x0000660014007a10 */ /* 0x041fe20007ffe0ff */
[----:B------:R-:W-:Y:S01]  /*68b70*/  IMAD.WIDE R12, R20, 0x2, R18 ;  /* 0x00000002140c7825 */ /* 0x000fe200078e0212 */
[----:B------:R-:W-:-:S03]  /*68b80*/  PRMT R23, R24, 0x7632, R23 ;  /* 0x0000763218177816 */ /* 0x000fc60000000017 */
[----:B------:R-:W-:-:S04]  /*68b90*/  IMAD.WIDE R14, R0, 0x2, R16 ;  /* 0x00000002000e7825 */ /* 0x000fc800078e0210 */
[----:B------:R-:W-:Y:S01]  /*68ba0*/  IMAD.WIDE R20, R0, 0x2, R18 ;  /* 0x0000000200147825 */ /* 0x000fe200078e0212 */
[----:B------:R-:W-:Y:S04]  /*68bb0*/  @P4 STG.E.U16 [R12.64], R23 ;  /* 0x000000170c004986 */ /* 0x000fe8000c101506 */
[----:B---3--:R0:W-:Y:S04]  /*68bc0*/  @P6 STG.E.U16 [R14.64], R22 ;  /* 0x000000160e006986 */ /* 0x0081e8000c101506 */
[----:B----4-:R-:W-:Y:S01]  /*68bd0*/  @P2 STG.E.U16 [R20.64], R26 ;  /* 0x0000001a14002986 */ /* 0x010fe2000c101506 */
[----:B------:R-:W-:-:S02]  /*68be0*/  ISETP.LT.AND P2, PT, R28, c[0x0][0x178], !P0 ;  /* 0x00005e001c007a0c */ /* 0x000fc40004741270 */
[----:B0-----:R-:W-:Y:S02]  /*68bf0*/  IADD3 R14, R0, c[0x0][0x198], RZ ;  /* 0x00006600000e7a10 */ /* 0x001fe40007ffe0ff */
[----:B------:R-:W-:-:S03]  /*68c00*/  PRMT R0, R22, 0x7632, R0 ;  /* 0x0000763216007816 */ /* 0x000fc60000000000 */
[----:B------:R-:W-:-:S06]  /*68c10*/  IMAD.WIDE R12, R14, 0x2, R16 ;  /* 0x000000020e0c7825 */ /* 0x000fcc00078e0210 */
[----:B------:R0:W-:Y:S04]  /*68c20*/  @P2 STG.E.U16 [R12.64], R0 ;  /* 0x000000000c002986 */ /* 0x0001e8000c101506 */
[----:B0-----:R-:W3:Y:S01]  /*68c30*/  LDL.LU R13, [R1+0x3e8] ;  /* 0x0003e800010d7983 */ /* 0x001ee20000300800 */
[----:B------:R-:W-:Y:S02]  /*68c40*/  IADD3 R24, R3, 0x71, RZ ;  /* 0x0000007103187810 */ /* 0x000fe40007ffe0ff */
[C---:B------:R-:W-:Y:S02]  /*68c50*/  ISETP.LT.AND P0, PT, R29.reuse, c[0x0][0x178], !P0 ;  /* 0x00005e001d007a0c */ /* 0x040fe40004701270 */
[----:B------:R-:W-:Y:S02]  /*68c60*/  ISETP.LT.AND P6, PT, R28, c[0x0][0x178], !P1 ;  /* 0x00005e001c007a0c */ /* 0x000fe40004fc1270 */
[----:B------:R-:W-:-:S02]  /*68c70*/  ISETP.LT.AND P1, PT, R29, c[0x0][0x178], !P1 ;  /* 0x00005e001d007a0c */ /* 0x000fc40004f21270 */
[----:B------:R-:W-:Y:S02]  /*68c80*/  ISETP.GE.AND P4, PT, R24, c[0x0][0x17c], PT ;  /* 0x00005f0018007a0c */ /* 0x000fe40003f86270 */
[C---:B------:R-:W-:Y:S01]  /*68c90*/  IADD3 R24, R14.reuse, c[0x0][0x198], RZ ;  /* 0x000066000e187a10 */ /* 0x040fe20007ffe0ff */
[----:B------:R-:W-:Y:S01]  /*68ca0*/  IMAD.WIDE R14, R14, 0x2, R18 ;  /* 0x000000020e0e7825 */ /* 0x000fe200078e0212 */
[----:B------:R-:W-:-:S03]  /*68cb0*/  PRMT R25, R26, 0x7632, R25 ;  /* 0x000076321a197816 */ /* 0x000fc60000000019 */
[----:B------:R-:W-:-:S04]  /*68cc0*/  IMAD.WIDE R20, R24, 0x2, R16 ;  /* 0x0000000218147825 */ /* 0x000fc800078e0210 */
[C---:B------:R-:W-:Y:S01]  /*68cd0*/  IMAD.WIDE R22, R24.reuse, 0x2, R18 ;  /* 0x0000000218167825 */ /* 0x040fe200078e0212 */
[----:B------:R-:W-:Y:S01]  /*68ce0*/  @P0 STG.E.U16 [R14.64], R25 ;  /* 0x000000190e000986 */ /* 0x000fe2000c101506 */
[----:B------:R-:W-:Y:S02]  /*68cf0*/  IADD3 R26, R3, 0x72, RZ ;  /* 0x00000072031a7810 */ /* 0x000fe40007ffe0ff */
[----:B------:R-:W-:Y:S02]  /*68d00*/  IADD3 R12, R24, c[0x0][0x198], RZ ;  /* 0x00006600180c7a10 */ /* 0x000fe40007ffe0ff */
[----:B------:R-:W-:Y:S01]  /*68d10*/  ISETP.GE.AND P2, PT, R26, c[0x0][0x17c], PT ;  /* 0x00005f001a007a0c */ /* 0x000fe20003f46270 */
[----:B------:R-:W4:Y:S01]  /*68d20*/  LDL.LU R24, [R1+0x9c] ;  /* 0x00009c0001187983 */ /* 0x000f220000300800 */
[----:B--2---:R-:W-:-:S03]  /*68d30*/  PRMT R0, R27, 0x7632, R0 ;  /* 0x000076321b007816 */ /* 0x004fc60000000000 */
[----:B------:R-:W2:Y:S04]  /*68d40*/  LDL.LU R26, [R1+0xcc] ;  /* 0x0000cc00011a7983 */ /* 0x000ea80000300800 */
[----:B---3--:R-:W-:Y:S04]  /*68d50*/  @P6 STG.E.U16 [R20.64], R13 ;  /* 0x0000000d14006986 */ /* 0x008fe8000c101506 */
[----:B------:R0:W-:Y:S02]  /*68d60*/  @P1 STG.E.U16 [R22.64], R27 ;  /* 0x0000001b16001986 */ /* 0x0001e4000c101506 */
[----:B0-----:R-:W-:-:S02]  /*68d70*/  IADD3 R23, R3, 0x73, RZ ;  /* 0x0000007303177810 */ /* 0x001fc40007ffe0ff */
[----:B------:R-:W3:Y:S02]  /*68d80*/  LDL.LU R27, [R1+0xac] ;  /* 0x0000ac00011b7983 */ /* 0x000ee40000300800 */
[----:B------:R-:W-:Y:S02]  /*68d90*/  ISETP.GE.AND P0, PT, R23, c[0x0][0x17c], PT ;  /* 0x00005f0017007a0c */ /* 0x000fe40003f06270 */
[----:B------:R-:W2:Y:S01]  /*68da0*/  LDL.LU R23, [R1+0xbc] ;  /* 0x0000bc0001177983 */ /* 0x000ea20000300800 */
[C---:B------:R-:W-:Y:S02]  /*68db0*/  ISETP.LT.AND P1, PT, R28.reuse, c[0x0][0x178], !P3 ;  /* 0x00005e001c007a0c */ /* 0x040fe40005f21270 */
[----:B------:R-:W-:Y:S02]  /*68dc0*/  ISETP.LT.AND P3, PT, R29, c[0x0][0x178], !P3 ;  /* 0x00005e001d007a0c */ /* 0x000fe40005f61270 */
[----:B------:R-:W-:Y:S01]  /*68dd0*/  ISETP.LT.AND P6, PT, R28, c[0x0][0x178], !P5 ;  /* 0x00005e001c007a0c */ /* 0x000fe20006fc1270 */
[----:B------:R-:W-:Y:S01]  /*68de0*/  IMAD.WIDE R14, R12, 0x2, R16 ;  /* 0x000000020c0e7825 */ /* 0x000fe200078e0210 */
[----:B------:R-:W-:-:S02]  /*68df0*/  PRMT R22, R13, 0x7632, R22 ;  /* 0x000076320d167816 */ /* 0x000fc40000000016 */
[C---:B------:R-:W-:Y:S01]  /*68e00*/  IADD3 R20, R12.reuse, c[0x0][0x198], RZ ;  /* 0x000066000c147a10 */ /* 0x040fe20007ffe0ff */
[----:B------:R-:W-:Y:S01]  /*68e10*/  IMAD.WIDE R12, R12, 0x2, R18 ;  /* 0x000000020c0c7825 */ /* 0x000fe200078e0212 */
[----:B------:R-:W-:-:S03]  /*68e20*/  ISETP.LT.AND P5, PT, R29, c[0x0][0x178], !P5 ;  /* 0x00005e001d007a0c */ /* 0x000fc60006fa1270 */
[----:B------:R0:W-:Y:S04]  /*68e30*/  @P1 STG.E.U16 [R14.64], R22 ;  /* 0x000000160e001986 */ /* 0x0001e8000c101506 */
[----:B------:R1:W-:Y:S01]  /*68e40*/  @P3 STG.E.U16 [R12.64], R0 ;  /* 0x000000000c003986 */ /* 0x0003e2000c101506 */
[----:B------:R-:W-:Y:S02]  /*68e50*/  ISETP.LT.AND P3, PT, R28, c[0x0][0x178], !P4 ;  /* 0x00005e001c007a0c */ /* 0x000fe40006761270 */
[----:B------:R-:W-:Y:S01]  /*68e60*/  ISETP.LT.AND P4, PT, R29, c[0x0][0x178], !P4 ;  /* 0x00005e001d007a0c */ /* 0x000fe20006781270 */
[----:B0-----:R-:W-:-:S04]  /*68e70*/  IMAD.WIDE R14, R20, 0x2, R16 ;  /* 0x00000002140e7825 */ /* 0x001fc800078e0210 */
[----:B-1----:R-:W-:Y:S01]  /*68e80*/  IMAD.WIDE R12, R20, 0x2, R18 ;  /* 0x00000002140c7825 */ /* 0x002fe200078e0212 */
[----:B------:R-:W-:Y:S02]  /*68e90*/  IADD3 R21, R3, 0x74, RZ ;  /* 0x0000007403157810 */ /* 0x000fe40007ffe0ff */
[----:B----4-:R-:W-:Y:S02]  /*68ea0*/  PRMT R22, R24, 0x7632, R22 ;  /* 0x0000763218167816 */ /* 0x010fe40000000016 */
[----:B------:R-:W-:Y:S01]  /*68eb0*/  ISETP.GE.AND P1, PT, R21, c[0x0][0x17c], PT ;  /* 0x00005f0015007a0c */ /* 0x000fe20003f26270 */
[----:B--2---:R0:W-:Y:S01]  /*68ec0*/  @P6 STG.E.U16 [R14.64], R23 ;  /* 0x000000170e006986 */ /* 0x0041e2000c101506 */
[----:B------:R-:W-:Y:S02]  /*68ed0*/  ISETP.LT.AND P6, PT, R28, c[0x0][0x178], !P2 ;  /* 0x00005e001c007a0c */ /* 0x000fe400057c1270 */
[----:B------:R-:W-:Y:S01]  /*68ee0*/  PRMT R0, R23, 0x7632, R0 ;  /* 0x0000763217007816 */ /* 0x000fe20000000000 */
[----:B------:R1:W-:Y:S01]  /*68ef0*/  @P5 STG.E.U16 [R12.64], R24 ;  /* 0x000000180c005986 */ /* 0x0003e2000c101506 */
[----:B------:R-:W-:-:S02]  /*68f00*/  ISETP.LT.AND P2, PT, R29, c[0x0][0x178], !P2 ;  /* 0x00005e001d007a0c */ /* 0x000fc40005741270 */
[----:B0-----:R-:W-:Y:S02]  /*68f10*/  IADD3 R14, R20, c[0x0][0x198], RZ ;  /* 0x00006600140e7a10 */ /* 0x001fe40007ffe0ff */
[----:B------:R-:W-:Y:S02]  /*68f20*/  IADD3 R20, R3, 0x75, RZ ;  /* 0x0000007503147810 */ /* 0x000fe40007ffe0ff */
[C---:B------:R-:W-:Y:S01]  /*68f30*/  IADD3 R23, R14.reuse, c[0x0][0x198], RZ ;  /* 0x000066000e177a10 */ /* 0x040fe20007ffe0ff */
[----:B-1----:R-:W-:-:S04]  /*68f40*/  IMAD.WIDE R12, R14, 0x2, R16 ;  /* 0x000000020e0c7825 */ /* 0x002fc800078e0210 */
[----:B------:R-:W-:Y:S01]  /*68f50*/  IMAD.WIDE R14, R14, 0x2, R18 ;  /* 0x000000020e0e7825 */ /* 0x000fe200078e0212 */
[----:B------:R-:W-:Y:S01]  /*68f60*/  IADD3 R24, R3, 0x76, RZ ;  /* 0x0000007603187810 */ /* 0x000fe20007ffe0ff */
[----:B------:R0:W-:Y:S01]  /*68f70*/  @P3 STG.E.U16 [R12.64], R0 ;  /* 0x000000000c003986 */ /* 0x0001e2000c101506 */
[----:B------:R-:W-:Y:S01]  /*68f80*/  ISETP.GE.AND P5, PT, R20, c[0x0][0x17c], PT ;  /* 0x00005f0014007a0c */ /* 0x000fe20003fa6270 */
[----:B------:R-:W-:Y:S02]  /*68f90*/  IMAD.WIDE R20, R23, 0x2, R16 ;  /* 0x0000000217147825 */ /* 0x000fe400078e0210 */
[----:B------:R1:W-:Y:S01]  /*68fa0*/  @P4 STG.E.U16 [R14.64], R22 ;  /* 0x000000160e004986 */ /* 0x0003e2000c101506 */
[----:B------:R-:W-:-:S03]  /*68fb0*/  ISETP.GE.AND P3, PT, R24, c[0x0][0x17c], PT ;  /* 0x00005f0018007a0c */ /* 0x000fc60003f66270 */
[----:B------:R-:W2:Y:S01]  /*68fc0*/  LDL.LU R24, [R1+0x8c] ;  /* 0x00008c0001187983 */ /* 0x000ea20000300800 */
[C---:B0-----:R-:W-:Y:S01]  /*68fd0*/  IMAD.WIDE R12, R23.reuse, 0x2, R18 ;  /* 0x00000002170c7825 */ /* 0x041fe200078e0212 */
[----:B-1----:R-:W-:Y:S02]  /*68fe0*/  IADD3 R14, R23, c[0x0][0x198], RZ ;  /* 0x00006600170e7a10 */ /* 0x002fe40007ffe0ff */
[----:B------:R-:W-:Y:S01]  /*68ff0*/  IADD3 R23, R3, 0x77, RZ ;  /* 0x0000007703177810 */ /* 0x000fe20007ffe0ff */
[----:B------:R0:W-:Y:S01]  /*69000*/  @P6 STG.E.U16 [R20.64], R26 ;  /* 0x0000001a14006986 */ /* 0x0001e2000c101506 */
[----:B------:R-:W-:-:S03]  /*69010*/  PRMT R0, R26, 0x7632, R0 ;  /* 0x000076321a007816 */ /* 0x000fc60000000000 */
[----:B---3--:R1:W-:Y:S01]  /*69020*/  @P2 STG.E.U16 [R12.64], R27 ;  /* 0x0000001b0c002986 */ /* 0x0083e2000c101506 */
[----:B------:R-:W-:Y:S02]  /*69030*/  ISETP.GE.AND P2, PT, R23, c[0x0][0x17c], PT ;  /* 0x00005f0017007a0c */ /* 0x000fe40003f46270 */
[----:B0-----:R-:W-:Y:S01]  /*69040*/  PRMT R20, R27, 0x7632, R20 ;  /* 0x000076321b147816 */ /* 0x001fe20000000014 */
[----:B------:R-:W3:Y:S04]  /*69050*/  LDL.LU R26, [R1+0x10c] ;  /* 0x00010c00011a7983 */ /* 0x000ee80000300800 */
[----:B-1----:R-:W4:Y:S04]  /*69060*/  LDL.LU R27, [R1+0xdc] ;  /* 0x0000dc00011b7983 */ /* 0x002f280000300800 */
[----:B------:R-:W3:Y:S01]  /*69070*/  LDL.LU R23, [R1+0xfc] ;  /* 0x0000fc0001177983 */ /* 0x000ee20000300800 */
[----:B------:R-:W-:-:S02]  /*69080*/  ISETP.LT.AND P4, PT, R28, c[0x0][0x178], !P0 ;  /* 0x00005e001c007a0c */ /* 0x000fc40004781270 */
[C---:B------:R-:W-:Y:S02]  /*69090*/  ISETP.LT.AND P0, PT, R29.reuse, c[0x0][0x178], !P0 ;  /* 0x00005e001d007a0c */ /* 0x040fe40004701270 */
[----:B------:R-:W-:Y:S01]  /*690a0*/  ISETP.LT.AND P6, PT, R28, c[0x0][0x178], !P1 ;  /* 0x00005e001c007a0c */ /* 0x000fe20004fc1270 */
[C---:B------:R-:W-:Y:S01]  /*690b0*/  IMAD.WIDE R12, R14.reuse, 0x2, R16 ;  /* 0x000000020e0c7825 */ /* 0x040fe200078e0210 */
[----:B------:R-:W-:Y:S02]  /*690c0*/  ISETP.LT.AND P1, PT, R29, c[0x0][0x178], !P1 ;  /* 0x00005e001d007a0c */ /* 0x000fe40004f21270 */
[C---:B------:R-:W-:Y:S01]  /*690d0*/  IADD3 R21, R14.reuse, c[0x0][0x198], RZ ;  /* 0x000066000e157a10 */ /* 0x040fe20007ffe0ff */
[----:B------:R-:W-:-:S04]  /*690e0*/  IMAD.WIDE R14, R14, 0x2, R18 ;  /* 0x000000020e0e7825 */ /* 0x000fc800078e0212 */
[----:B------:R0:W-:Y:S04]  /*690f0*/  @P4 STG.E.U16 [R12.64], R0 ;  /* 0x000000000c004986 */ /* 0x0001e8000c101506 */
[----:B------:R1:W-:Y:S01]  /*69100*/  @P0 STG.E.U16 [R14.64], R20 ;  /* 0x000000140e000986 */ /* 0x0003e2000c101506 */
[----:B------:R-:W-:Y:S02]  /*69110*/  ISETP.LT.AND P0, PT, R28, c[0x0][0x178], !P5 ;  /* 0x00005e001c007a0c */ /* 0x000fe40006f01270 */
[----:B------:R-:W-:Y:S01]  /*69120*/  ISETP.LT.AND P5, PT, R29, c[0x0][0x178], !P5 ;  /* 0x00005e001d007a0c */ /* 0x000fe20006fa1270 */
[----:B0-----:R-:W-:-:S04]  /*69130*/  IMAD.WIDE R12, R21, 0x2, R16 ;  /* 0x00000002150c7825 */ /* 0x001fc800078e0210 */
[----:B-1----:R-:W-:Y:S01]  /*69140*/  IMAD.WIDE R14, R21, 0x2, R18 ;  /* 0x00000002150e7825 */ /* 0x002fe200078e0212 */
[C---:B------:R-:W-:Y:S02]  /*69150*/  IADD3 R22, R3.reuse, 0x78, RZ ;  /* 0x0000007803167810 */ /* 0x040fe40007ffe0ff */
[----:B------:R-:W-:Y:S02]  /*69160*/  IADD3 R20, R3, 0x79, RZ ;  /* 0x0000007903147810 */ /* 0x000fe40007ffe0ff */
[----:B------:R-:W-:Y:S02]  /*69170*/  ISETP.GE.AND P4, PT, R22, c[0x0][0x17c], PT ;  /* 0x00005f0016007a0c */ /* 0x000fe40003f86270 */
[----:B--2---:R-:W-:Y:S01]  /*69180*/  PRMT R22, R24, 0x7632, R22 ;  /* 0x0000763218167816 */ /* 0x004fe20000000016 */
[----:B---3--:R-:W-:Y:S04]  /*69190*/  @P6 STG.E.U16 [R12.64], R23 ;  /* 0x000000170c006986 */ /* 0x008fe8000c101506 */
[----:B------:R0:W-:Y:S01]  /*691a0*/  @P1 STG.E.U16 [R14.64], R24 ;  /* 0x000000180e001986 */ /* 0x0001e2000c101506 */
[----:B------:R-:W-:-:S02]  /*691b0*/  ISETP.LT.AND P6, PT, R28, c[0x0][0x178], !P3 ;  /* 0x00005e001c007a0c */ /* 0x000fc40005fc1270 */
[----:B------:R-:W-:Y:S02]  /*691c0*/  PRMT R0, R23, 0x7632, R0 ;  /* 0x0000763217007816 */ /* 0x000fe40000000000 */
[----:B------:R-:W-:Y:S02]  /*691d0*/  ISETP.LT.AND P3, PT, R29, c[0x0][0x178], !P3 ;  /* 0x00005e001d007a0c */ /* 0x000fe40005f61270 */
[----:B0-----:R-:W-:-:S04]  /*691e0*/  IADD3 R14, R21, c[0x0][0x198], RZ ;  /* 0x00006600150e7a10 */ /* 0x001fc80007ffe0ff */
[C---:B------:R-:W-:Y:S01]  /*691f0*/  IADD3 R23, R14.reuse, c[0x0][0x198], RZ ;  /* 0x000066000e177a10 */ /* 0x040fe20007ffe0ff */
[----:B------:R-:W-:-:S04]  /*69200*/  IMAD.WIDE R12, R14, 0x2, R16 ;  /* 0x000000020e0c7825 */ /* 0x000fc800078e0210 */
        /* <DEDUP_REMOVED lines=13> */
[----:B----4-:R1:W-:Y:S01]  /*692e0*/  @P3 STG.E.U16 [R12.64], R27 ;  /* 0x0000001b0c003986 */ /* 0x0103e2000c101506 */
        /* <DEDUP_REMOVED lines=14> */
[----:B------:R-:W-:Y:S01]  /*693d0*/  ISETP.LT.AND P2, PT, R28, c[0x0][0x178], !P1 ;  /* 0x00005e001c007a0c */ /* 0x000fe20004f41270 */
[----:B0-----:R-:W-:-:S04]  /*693e0*/  IMAD.WIDE R12, R21, 0x2, R16 ;  /* 0x00000002150c7825 */ /* 0x001fc800078e0210 */
[----:B-1----:R-:W-:Y:S01]  /*693f0*/  IMAD.WIDE R14, R21, 0x2, R18 ;  /* 0x00000002150e7825 */ /* 0x002fe200078e0212 */
[----:B------:R-:W-:Y:S02]  /*69400*/  ISETP.LT.AND P1, PT, R29, c[0x0][0x178], !P1 ;  /* 0x00005e001d007a0c */ /* 0x000fe40004f21270 */
[C---:B------:R-:W-:Y:S02]  /*69410*/  IADD3 R22, R3.reuse, 0x7c, RZ ;  /* 0x0000007c03167810 */ /* 0x040fe40007ffe0ff */
[----:B------:R-:W-:Y:S02]  /*69420*/  IADD3 R20, R3, 0x7d, RZ ;  /* 0x0000007d03147810 */ /* 0x000fe40007ffe0ff */
[----:B------:R-:W-:Y:S02]  /*69430*/  ISETP.GE.AND P6, PT, R22, c[0x0][0x17c], PT ;  /* 0x00005f0016007a0c */ /* 0x000fe40003fc6270 */
[----:B--2---:R-:W-:Y:S01]  /*69440*/  PRMT R22, R24, 0x7632, R22 ;  /* 0x0000763218167816 */ /* 0x004fe20000000016 */
[----:B---3--:R-:W-:Y:S01]  /*69450*/  @P5 STG.E.U16 [R12.64], R23 ;  /* 0x000000170c005986 */ /* 0x008fe2000c101506 */
[----:B------:R-:W-:-:S03]  /*69460*/  ISETP.LT.AND P5, PT, R28, c[0x0][0x178], !P0 ;  /* 0x00005e001c007a0c */ /* 0x000fc600047a1270 */
[----:B------:R0:W-:Y:S01]  /*69470*/  @P4 STG.E.U16 [R14.64], R24 ;  /* 0x000000180e004986 */ /* 0x0001e2000c101506 */
[----:B------:R-:W-:Y:S02]  /*69480*/  PRMT R0, R23, 0x7632, R0 ;  /* 0x0000763217007816 */ /* 0x000fe40000000000 */
[----:B------:R-:W-:Y:S02]  /*69490*/  ISETP.GE.AND P4, PT, R20, c[0x0][0x17c], PT ;  /* 0x00005f0014007a0c */ /* 0x000fe40003f86270 */
[----:B0-----:R-:W-:-:S04]  /*694a0*/  IADD3 R14, R21, c[0x0][0x198], RZ ;  /* 0x00006600150e7a10 */ /* 0x001fc80007ffe0ff */
[C---:B------:R-:W-:Y:S01]  /*694b0*/  IADD3 R23, R14.reuse, c[0x0][0x198], RZ ;  /* 0x000066000e177a10 */ /* 0x040fe20007ffe0ff */
[----:B------:R-:W-:Y:S01]  /*694c0*/  IMAD.WIDE R12, R14, 0x2, R16 ;  /* 0x000000020e0c7825 */ /* 0x000fe200078e0210 */
[----:B------:R-:W-:-:S03]  /*694d0*/  ISETP.LT.AND P0, PT, R29, c[0x0][0x178], !P0 ;  /* 0x00005e001d007a0c */ /* 0x000fc60004701270 */
[----:B------:R-:W-:Y:S01]  /*694e0*/  IMAD.WIDE R14, R14, 0x2, R18 ;  /* 0x000000020e0e7825 */ /* 0x000fe200078e0212 */
[----:B------:R0:W-:Y:S03]  /*694f0*/  @P2 STG.E.U16 [R12.64], R0 ;  /* 0x000000000c002986 */ /* 0x0001e6000c101506 */
[C---:B------:R-:W-:Y:S01]  /*69500*/  IMAD.WIDE R20, R23.reuse, 0x2, R16 ;  /* 0x0000000217147825 */ /* 0x040fe200078e0210 */
[----:B------:R1:W-:Y:S04]  /*69510*/  @P1 STG.E.U16 [R14.64], R22 ;  /* 0x000000160e001986 */ /* 0x0003e8000c101506 */
[----:B------:R2:W-:Y:S01]  /*69520*/  @P5 STG.E.U16 [R20.64], R26 ;  /* 0x0000001a14005986 */ /* 0x0005e2000c101506 */
[----:B------:R-:W-:Y:S01]  /*69530*/  ISETP.LT.AND P5, PT, R28, c[0x0][0x178], !P3 ;  /* 0x00005e001c007a0c */ /* 0x000fe20005fa1270 */
[----:B0-----:R-:W-:Y:S01]  /*69540*/  IMAD.WIDE R12, R23, 0x2, R18 ;  /* 0x00000002170c7825 */ /* 0x001fe200078e0212 */
[----:B------:R-:W-:-:S02]  /*69550*/  IADD3 R24, R3, 0x7e, RZ ;  /* 0x0000007e03187810 */ /* 0x000fc40007ffe0ff */
[----:B-1----:R-:W-:Y:S02]  /*69560*/  IADD3 R14, R23, c[0x0][0x198], RZ ;  /* 0x00006600170e7a10 */ /* 0x002fe40007ffe0ff */
[----:B----4-:R0:W-:Y:S01]  /*69570*/  @P0 STG.E.U16 [R12.64], R27 ;  /* 0x0000001b0c000986 */ /* 0x0101e2000c101506 */
[----:B------:R-:W-:Y:S02]  /*69580*/  PRMT R0, R26, 0x7632, R0 ;  /* 0x000076321a007816 */ /* 0x000fe40000000000 */
[----:B------:R-:W-:Y:S02]  /*69590*/  IADD3 R23, R3, 0x80, RZ ;  /* 0x0000008003177810 */ /* 0x000fe40007ffe0ff */
[----:B------:R-:W-:Y:S02]  /*695a0*/  ISETP.GE.AND P2, PT, R24, c[0x0][0x17c], PT ;  /* 0x00005f0018007a0c */ /* 0x000fe40003f46270 */
[----:B------:R-:W3:Y:S01]  /*695b0*/  LDL.LU R24, [R1+0x13c] ;  /* 0x00013c0001187983 */ /* 0x000ee20000300800 */
[----:B--2---:R-:W-:-:S03]  /*695c0*/  PRMT R20, R27, 0x7632, R20 ;  /* 0x000076321b147816 */ /* 0x004fc60000000014 */
[----:B------:R-:W2:Y:S01]  /*695d0*/  LDL.LU R26, [R1+0x3ec] ;  /* 0x0003ec00011a7983 */ /* 0x000ea20000300800 */
[----:B0-----:R-:W-:-:S03]  /*695e0*/  IMAD.WIDE R12, R14, 0x2, R16 ;  /* 0x000000020e0c7825 */ /* 0x001fc600078e0210 */
[----:B------:R-:W4:Y:S04]  /*695f0*/  LDL.LU R27, [R1+0x11c] ;  /* 0x00011c00011b7983 */ /* 0x000f280000300800 */
[----:B------:R0:W-:Y:S01]  /*69600*/  @P5 STG.E.U16 [R12.64], R0 ;  /* 0x000000000c005986 */ /* 0x0001e2000c101506 */
[----:B------:R-:W-:-:S03]  /*69610*/  ISETP.GE.AND P5, PT, R23, c[0x0][0x17c], PT ;  /* 0x00005f0017007a0c */ /* 0x000fc60003fa6270 */
[----:B------:R-:W2:Y:S01]  /*69620*/  LDL.LU R23, [R1+0x3dc] ;  /* 0x0003dc0001177983 */ /* 0x000ea20000300800 */
[C---:B------:R-:W-:Y:S02]  /*69630*/  ISETP.LT.AND P3, PT, R29.reuse, c[0x0][0x178], !P3 ;  /* 0x00005e001d007a0c */ /* 0x040fe40005f61270 */
[----:B------:R-:W-:Y:S02]  /*69640*/  ISETP.LT.AND P0, PT, R28, c[0x0][0x178], !P6 ;  /* 0x00005e001c007a0c */ /* 0x000fe40007701270 */
[----:B------:R-:W-:Y:S02]  /*69650*/  ISETP.LT.AND P6, PT, R29, c[0x0][0x178], !P6 ;  /* 0x00005e001d007a0c */ /* 0x000fe400077c1270 */
[C---:B------:R-:W-:Y:S01]  /*69660*/  IADD3 R21, R14.reuse, c[0x0][0x198], RZ ;  /* 0x000066000e157a10 */ /* 0x040fe20007ffe0ff */
[----:B------:R-:W-:-:S04]  /*69670*/  IMAD.WIDE R14, R14, 0x2, R18 ;  /* 0x000000020e0e7825 */ /* 0x000fc800078e0212 */
[----:B0-----:R-:W-:Y:S02]  /*69680*/  IMAD.WIDE R12, R21, 0x2, R16 ;  /* 0x00000002150c7825 */ /* 0x001fe400078e0210 */
[----:B------:R0:W-:Y:S01]  /*69690*/  @P3 STG.E.U16 [R14.64], R20 ;  /* 0x000000140e003986 */ /* 0x0001e2000c101506 */
[----:B------:R-:W-:Y:S02]  /*696a0*/  ISETP.LT.AND P3, PT, R28, c[0x0][0x178], !P4 ;  /* 0x00005e001c007a0c */ /* 0x000fe40006761270 */
[----:B------:R-:W-:Y:S02]  /*696b0*/  IADD3 R0, R3, 0x81, RZ ;  /* 0x0000008103007810 */ /* 0x000fe40007ffe0ff */
[----:B------:R-:W-:Y:S01]  /*696c0*/  ISETP.LT.AND P4, PT, R29, c[0x0][0x178], !P4 ;  /* 0x00005e001d007a0c */ /* 0x000fe20006781270 */
[C---:B0-----:R-:W-:Y:S01]  /*696d0*/  IMAD.WIDE R14, R21.reuse, 0x2, R18 ;  /* 0x00000002150e7825 */ /* 0x041fe200078e0212 */
[----:B------:R-:W-:Y:S02]  /*696e0*/  IADD3 R21, R21, c[0x0][0x198], RZ ;  /* 0x0000660015157a10 */ /* 0x000fe40007ffe0ff */
[----:B------:R-:W-:-:S04]  /*696f0*/  IADD3 R22, R3, 0x7f, RZ ;  /* 0x0000007f03167810 */ /* 0x000fc80007ffe0ff */
[----:B------:R-:W-:Y:S02]  /*69700*/  ISETP.GE.AND P1, PT, R22, c[0x0][0x17c], PT ;  /* 0x00005f0016007a0c */ /* 0x000fe40003f26270 */
[----:B---3--:R-:W-:Y:S01]  /*69710*/  PRMT R22, R24, 0x7632, R22 ;  /* 0x0000763218167816 */ /* 0x008fe20000000016 */
[----:B--2---:R0:W-:Y:S01]  /*69720*/  @P0 STG.E.U16 [R12.64], R23 ;  /* 0x000000170c000986 */ /* 0x0041e2000c101506 */
[----:B------:R-:W-:-:S03]  /*69730*/  PRMT R20, R23, 0x7632, R20 ;  /* 0x0000763217147816 */ /* 0x000fc60000000014 */
[----:B------:R1:W-:Y:S01]  /*69740*/  @P6 STG.E.U16 [R14.64], R24 ;  /* 0x000000180e006986 */ /* 0x0003e2000c101506 */
[----:B------:R-:W-:Y:S02]  /*69750*/  ISETP.LT.AND P6, PT, R28, c[0x0][0x178], !P2 ;  /* 0x00005e001c007a0c */ /* 0x000fe400057c1270 */
[----:B------:R-:W-:Y:S02]  /*69760*/  ISETP.LT.AND P2, PT, R29, c[0x0][0x178], !P2 ;  /* 0x00005e001d007a0c */ /* 0x000fe40005741270 */
[----:B------:R-:W-:Y:S01]  /*69770*/  ISETP.GE.AND P0, PT, R0, c[0x0][0x17c], PT ;  /* 0x00005f0000007a0c */ /* 0x000fe20003f06270 */
[C---:B0-----:R-:W-:Y:S01]  /*69780*/  IMAD.WIDE R12, R21.reuse, 0x2, R16 ;  /* 0x00000002150c7825 */ /* 0x041fe200078e0210 */
[----:B------:R-:W-:-:S04]  /*69790*/  IADD3 R0, R21, c[0x0][0x198], RZ ;  /* 0x0000660015007a10 */ /* 0x000fc80007ffe0ff */
[----:B------:R0:W-:Y:S01]  /*697a0*/  @P3 STG.E.U16 [R12.64], R20 ;  /* 0x000000140c003986 */ /* 0x0001e2000c101506 */
[----:B-1----:R-:W-:-:S04]  /*697b0*/  IMAD.WIDE R14, R0, 0x2, R16 ;  /* 0x00000002000e7825 */ /* 0x002fc800078e0210 */
[----:B0-----:R-:W-:-:S04]  /*697c0*/  IMAD.WIDE R12, R21, 0x2, R18 ;  /* 0x00000002150c7825 */ /* 0x001fc800078e0212 */
[----:B------:R-:W-:Y:S01]  /*697d0*/  IMAD.WIDE R20, R0, 0x2, R18 ;  /* 0x0000000200147825 */ /* 0x000fe200078e0212 */
[----:B------:R-:W-:Y:S04]  /*697e0*/  @P4 STG.E.U16 [R12.64], R22 ;  /* 0x000000160c004986 */ /* 0x000fe8000c101506 */
[----:B------:R0:W-:Y:S04]  /*697f0*/  @P6 STG.E.U16 [R14.64], R26 ;  /* 0x0000001a0e006986 */ /* 0x0001e8000c101506 */
[----:B----4-:R1:W-:Y:S01]  /*69800*/  @P2 STG.E.U16 [R20.64], R27 ;  /* 0x0000001b14002986 */ /* 0x0103e2000c101506 */
[----:B------:R-:W-:-:S02]  /*69810*/  ISETP.LT.AND P2, PT, R28, c[0x0][0x178], !P1 ;  /* 0x00005e001c007a0c */ /* 0x000fc40004f41270 */
[C---:B------:R-:W-:Y:S02]  /*69820*/  IADD3 R24, R3.reuse, 0x83, RZ ;  /* 0x0000008303187810 */ /* 0x040fe40007ffe0ff */
[----:B0-----:R-:W-:Y:S02]  /*69830*/  IADD3 R14, R0, c[0x0][0x198], RZ ;  /* 0x00006600000e7a10 */ /* 0x001fe40007ffe0ff */
[----:B------:R-:W-:Y:S02]  /*69840*/  ISETP.GE.AND P4, PT, R24, c[0x0][0x17c], PT ;  /* 0x00005f0018007a0c */ /* 0x000fe40003f86270 */
[----:B------:R-:W-:Y:S01]  /*69850*/  PRMT R24, R26, 0x7632, R24 ;  /* 0x000076321a187816 */ /* 0x000fe20000000018 */
[----:B------:R-:W-:Y:S01]  /*69860*/  IMAD.WIDE R12, R14, 0x2, R16 ;  /* 0x000000020e0c7825 */ /* 0x000fe200078e0210 */
[----:B------:R-:W-:Y:S02]  /*69870*/  IADD3 R26, R3, 0x84, RZ ;  /* 0x00000084031a7810 */ /* 0x000fe40007ffe0ff */
[----:B------:R-:W-:-:S02]  /*69880*/  PRMT R25, R27, 0x7632, R25 ;  /* 0x000076321b197816 */ /* 0x000fc40000000019 */
[----:B-1----:R-:W2:Y:S04]  /*69890*/  LDL.LU R27, [R1+0x170] ;  /* 0x00017000011b7983 */ /* 0x002ea80000300800 */
[----:B------:R0:W-:Y:S01]  /*698a0*/  @P2 STG.E.U16 [R12.64], R24 ;  /* 0x000000180c002986 */ /* 0x0001e2000c101506 */
[----:B------:R-:W-:-:S03]  /*698b0*/  ISETP.GE.AND P2, PT, R26, c[0x0][0x17c], PT ;  /* 0x00005f001a007a0c */ /* 0x000fc60003f46270 */
[----:B0-----:R-:W3:Y:S04]  /*698c0*/  LDL.LU R24, [R1+0x150] ;  /* 0x0001500001187983 */ /* 0x001ee80000300800 */
[----:B------:R-:W4:Y:S01]  /*698d0*/  LDL.LU R26, [R1+0x180] ;  /* 0x00018000011a7983 */ /* 0x000f220000300800 */
[----:B------:R-:W-:Y:S02]  /*698e0*/  ISETP.LT.AND P1, PT, R29, c[0x0][0x178], !P1 ;  /* 0x00005e001d007a0c */ /* 0x000fe40004f21270 */
[----:B------:R-:W-:Y:S02]  /*698f0*/  ISETP.LT.AND P6, PT, R28, c[0x0][0x178], !P5 ;  /* 0x00005e001c007a0c */ /* 0x000fe40006fc1270 */
[C---:B------:R-:W-:Y:S01]  /*69900*/  IADD3 R0, R14.reuse, c[0x0][0x198], RZ ;  /* 0x000066000e007a10 */ /* 0x040fe20007ffe0ff */
[----:B------:R-:W-:-:S04]  /*69910*/  IMAD.WIDE R14, R14, 0x2, R18 ;  /* 0x000000020e0e7825 */ /* 0x000fc800078e0212 */
[----:B------:R-:W-:Y:S01]  /*69920*/  IMAD.WIDE R20, R0, 0x2, R16 ;  /* 0x0000000200147825 */ /* 0x000fe200078e0210 */
[----:B------:R-:W-:-:S03]  /*69930*/  ISETP.LT.AND P5, PT, R29, c[0x0][0x178], !P5 ;  /* 0x00005e001d007a0c */ /* 0x000fc60006fa1270 */
[----:B------:R-:W-:Y:S01]  /*69940*/  @P1 STG.E.U16 [R14.64], R25 ;  /* 0x000000190e001986 */ /* 0x000fe2000c101506 */
[----:B------:R-:W-:-:S04]  /*69950*/  IADD3 R23, R3, 0x82, RZ ;  /* 0x0000008203177810 */ /* 0x000fc80007ffe0ff */
[----:B------:R-:W-:Y:S01]  /*69960*/  ISETP.GE.AND P3, PT, R23, c[0x0][0x17c], PT ;  /* 0x00005f0017007a0c */ /* 0x000fe20003f66270 */
[----:B------:R-:W-:Y:S01]  /*69970*/  IMAD.WIDE R22, R0, 0x2, R18 ;  /* 0x0000000200167825 */ /* 0x000fe200078e0212 */
[----:B----4-:R0:W-:Y:S01]  /*69980*/  @P6 STG.E.U16 [R20.64], R26 ;  /* 0x0000001a14006986 */ /* 0x0101e2000c101506 */
[----:B------:R-:W-:Y:S02]  /*69990*/  ISETP.LT.AND P6, PT, R28, c[0x0][0x178], !P0 ;  /* 0x00005e001c007a0c */ /* 0x000fe400047c1270 */
[----:B------:R-:W-:Y:S02]  /*699a0*/  PRMT R12, R26, 0x7632, R12 ;  /* 0x000076321a0c7816 */ /* 0x000fe4000000000c */
[----:B0-----:R-:W-:Y:S01]  /*699b0*/  IADD3 R20, R0, c[0x0][0x198], RZ ;  /* 0x0000660000147a10 */ /* 0x001fe20007ffe0ff */
[----:B---3--:R-:W-:Y:S04]  /*699c0*/  @P5 STG.E.U16 [R22.64], R24 ;  /* 0x0000001816005986 */ /* 0x008fe8000c101506 */
[----:B------:R-:W-:Y:S01]  /*699d0*/  IMAD.WIDE R14, R20, 0x2, R16 ;  /* 0x00000002140e7825 */ /* 0x000fe200078e0210 */
[----:B------:R-:W3:Y:S04]  /*699e0*/  LDL.LU R26, [R1+0x160] ;  /* 0x00016000011a7983 */ /* 0x000ee80000300800 */
[----:B------:R0:W-:Y:S04]  /*699f0*/  @P6 STG.E.U16 [R14.64], R12 ;  /* 0x0000000c0e006986 */ /* 0x0001e8000c101506 */
[----:B0-----:R-:W4:Y:S01]  /*69a00*/  LDL.LU R15, [R1+0x190] ;  /* 0x00019000010f7983 */ /* 0x001f220000300800 */
[----:B------:R-:W-:-:S02]  /*69a10*/  ISETP.LT.AND P0, PT, R29, c[0x0][0x178], !P0 ;  /* 0x00005e001d007a0c */ /* 0x000fc40004701270 */
[C---:B------:R-:W-:Y:S02]  /*69a20*/  IADD3 R0, R3.reuse, 0x86, RZ ;  /* 0x0000008603007810 */ /* 0x040fe40007ffe0ff */
[----:B------:R-:W-:Y:S02]  /*69a30*/  PRMT R13, R24, 0x7632, R13 ;  /* 0x00007632180d7816 */ /* 0x000fe4000000000d */
[C---:B------:R-:W-:Y:S01]  /*69a40*/  IADD3 R24, R20.reuse, c[0x0][0x198], RZ ;  /* 0x0000660014187a10 */ /* 0x040fe20007ffe0ff */
[----:B------:R-:W-:Y:S01]  /*69a50*/  IMAD.WIDE R20, R20, 0x2, R18 ;  /* 0x0000000214147825 */ /* 0x000fe200078e0212 */
[----:B------:R-:W-:Y:S02]  /*69a60*/  ISETP.GE.AND P6, PT, R0, c[0x0][0x17c], PT ;  /* 0x00005f0000007a0c */ /* 0x000fe40003fc6270 */
[C---:B------:R-:W-:Y:S02]  /*69a70*/  IADD3 R22, R3.reuse, 0x85, RZ ;  /* 0x0000008503167810 */ /* 0x040fe40007ffe0ff */
[----:B------:R-:W-:Y:S01]  /*69a80*/  IADD3 R0, R3, 0x87, RZ ;  /* 0x0000008703007810 */ /* 0x000fe20007ffe0ff */
[----:B------:R0:W-:Y:S01]  /*69a90*/  @P0 STG.E.U16 [R20.64], R13 ;  /* 0x0000000d14000986 */ /* 0x0001e2000c101506 */
[----:B------:R-:W-:Y:S01]  /*69aa0*/  ISETP.GE.AND P1, PT, R22, c[0x0][0x17c], PT ;  /* 0x00005f0016007a0c */ /* 0x000fe20003f26270 */
[----:B------:R-:W-:Y:S01]  /*69ab0*/  IMAD.WIDE R22, R24, 0x2, R16 ;  /* 0x0000000218167825 */ /* 0x000fe200078e0210 */
[----:B------:R-:W-:-:S02]  /*69ac0*/  ISETP.GE.AND P0, PT, R0, c[0x0][0x17c], PT ;  /* 0x00005f0000007a0c */ /* 0x000fc40003f06270 */
[----:B------:R-:W-:Y:S02]  /*69ad0*/  IADD3 R0, R24, c[0x0][0x198], RZ ;  /* 0x0000660018007a10 */ /* 0x000fe40007ffe0ff */
[----:B------:R-:W-:Y:S02]  /*69ae0*/  ISETP.LT.AND P5, PT, R28, c[0x0][0x178], !P3 ;  /* 0x00005e001c007a0c */ /* 0x000fe40005fa1270 */
[----:B------:R-:W-:Y:S01]  /*69af0*/  ISETP.LT.AND P3, PT, R29, c[0x0][0x178], !P3 ;  /* 0x00005e001d007a0c */ /* 0x000fe20005f61270 */
[----:B0-----:R-:W-:Y:S02]  /*69b00*/  IMAD.WIDE R12, R24, 0x2, R18 ;  /* 0x00000002180c7825 */ /* 0x001fe400078e0212 */
[----:B------:R-:W3:Y:S01]  /*69b10*/  LDL.LU R24, [R1+0x1c0] ;  /* 0x0001c00001187983 */ /* 0x000ee20000300800 */
[----:B--2---:R-:W-:-:S07]  /*69b20*/  PRMT R21, R27, 0x7632, R21 ;  /* 0x000076321b157816 */ /* 0x004fce0000000015 */
[----:B----4-:R-:W-:Y:S04]  /*69b30*/  @P5 STG.E.U16 [R22.64], R15 ;  /* 0x0000000f16005986 */ /* 0x010fe8000c101506 */
[----:B------:R0:W-:Y:S04]  /*69b40*/  @P3 STG.E.U16 [R12.64], R27 ;  /* 0x0000001b0c003986 */ /* 0x0001e8000c101506 */
[----:B0-----:R-:W2:Y:S04]  /*69b50*/  LDL.LU R27, [R1+0x1d0] ;  /* 0x0001d000011b7983 */ /* 0x001ea80000300800 */
[----:B------:R-:W4:Y:S01]  /*69b60*/  LDL.LU R23, [R1+0x1a0] ;  /* 0x0001a00001177983 */ /* 0x000f220000300800 */
[----:B------:R-:W-:-:S02]  /*69b70*/  ISETP.LT.AND P5, PT, R28, c[0x0][0x178], !P4 ;  /* 0x00005e001c007a0c */ /* 0x000fc400067a1270 */
[----:B------:R-:W-:Y:S02]  /*69b80*/  ISETP.LT.AND P4, PT, R29, c[0x0][0x178], !P4 ;  /* 0x00005e001d007a0c */ /* 0x000fe40006781270 */
[----:B------:R-:W-:Y:S01]  /*69b90*/  PRMT R20, R15, 0x7632, R20 ;  /* 0x000076320f147816 */ /* 0x000fe20000000014 */
[----:B------:R-:W-:Y:S01]  /*69ba0*/  IMAD.WIDE R14, R0, 0x2, R16 ;  /* 0x00000002000e7825 */ /* 0x000fe200078e0210 */
[----:B------:R-:W-:Y:S02]  /*69bb0*/  ISETP.LT.AND P3, PT, R28, c[0x0][0x178], !P2 ;  /* 0x00005e001c007a0c */ /* 0x000fe40005761270 */
[----:B------:R-:W-:Y:S01]  /*69bc0*/  ISETP.LT.AND P2, PT, R29, c[0x0][0x178], !P2 ;  /* 0x00005e001d007a0c */ /* 0x000fe20005741270 */
[C---:B------:R-:W-:Y:S01]  /*69bd0*/  IMAD.WIDE R12, R0.reuse, 0x2, R18 ;  /* 0x00000002000c7825 */ /* 0x040fe200078e0212 */
[----:B------:R-:W-:-:S03]  /*69be0*/  IADD3 R0, R0, c[0x0][0x198], RZ ;  /* 0x0000660000007a10 */ /* 0x000fc60007ffe0ff */
[----:B------:R0:W-:Y:S04]  /*69bf0*/  @P5 STG.E.U16 [R14.64], R20 ;  /* 0x000000140e005986 */ /* 0x0001e8000c101506 */
[----:B------:R1:W-:Y:S01]  /*69c00*/  @P4 STG.E.U16 [R12.64], R21 ;  /* 0x000000150c004986 */ /* 0x0003e2000c101506 */
[----:B------:R-:W-:Y:S02]  /*69c10*/  ISETP.LT.AND P4, PT, R28, c[0x0][0x178], !P1 ;  /* 0x00005e001c007a0c */ /* 0x000fe40004f81270 */
[----:B------:R-:W-:Y:S01]  /*69c20*/  ISETP.LT.AND P1, PT, R29, c[0x0][0x178], !P1 ;  /* 0x00005e001d007a0c */ /* 0x000fe20004f21270 */
[----:B0-----:R-:W-:-:S04]  /*69c30*/  IMAD.WIDE R14, R0, 0x2, R18 ;  /* 0x00000002000e7825 */ /* 0x001fc800078e0212 */
[C---:B-1----:R-:W-:Y:S01]  /*69c40*/  IMAD.WIDE R12, R0.reuse, 0x2, R16 ;  /* 0x00000002000c7825 */ /* 0x042fe200078e0210 */
[----:B------:R-:W-:Y:S02]  /*69c50*/  IADD3 R0, R0, c[0x0][0x198], RZ ;  /* 0x0000660000007a10 */ /* 0x000fe40007ffe0ff */
[----:B------:R-:W-:Y:S02]  /*69c60*/  IADD3 R20, R3, 0x89, RZ ;  /* 0x0000008903147810 */ /* 0x000fe40007ffe0ff */
[----:B---3--:R0:W-:Y:S01]  /*69c70*/  @P3 STG.E.U16 [R12.64], R24 ;  /* 0x000000180c003986 */ /* 0x0081e2000c101506 */
        /* <DEDUP_REMOVED lines=13> */
[----:B------:R-:W3:Y:S01]  /*69d50*/  LDL.LU R26, [R1+0x1b0] ;  /* 0x0001b000011a7983 */ /* 0x000ee20000300800 */
[C-C-:B0-----:R-:W-:Y:S01]  /*69d60*/  IMAD.WIDE R12, R0.reuse, 0x2, R16.reuse ;  /* 0x00000002000c7825 */ /* 0x141fe200078e0210 */
[----:B-1----:R-:W-:Y:S02]  /*69d70*/  IADD3 R14, R3, 0x8b, RZ ;  /* 0x0000008b030e7810 */ /* 0x002fe40007ffe0ff */
[----:B------:R-:W-:Y:S02]  /*69d80*/  IADD3 R20, R0, c[0x0][0x198], RZ ;  /* 0x0000660000147a10 */ /* 0x000fe40007ffe0ff */
[----:B------:R-:W-:Y:S01]  /*69d90*/  ISETP.GE.AND P5, PT, R22, c[0x0][0x17c], PT ;  /* 0x00005f0016007a0c */ /* 0x000fe20003fa6270 */
[----:B--2---:R0:W-:Y:S01]  /*69da0*/  @P2 STG.E.U16 [R12.64], R27 ;  /* 0x0000001b0c002986 */ /* 0x0041e2000c101506 */
[----:B------:R-:W-:Y:S01]  /*69db0*/  ISETP.GE.AND P2, PT, R14, c[0x0][0x17c], PT ;  /* 0x00005f000e007a0c */ /* 0x000fe20003f46270 */
[----:B------:R-:W-:Y:S01]  /*69dc0*/  IMAD.WIDE R14, R20, 0x2, R16 ;  /* 0x00000002140e7825 */ /* 0x000fe200078e0210 */
[----:B----4-:R-:W-:-:S03]  /*69dd0*/  PRMT R22, R23, 0x7632, R22 ;  /* 0x0000763217167816 */ /* 0x010fc60000000016 */
[----:B0-----:R-:W-:Y:S01]  /*69de0*/  IMAD.WIDE R12, R0, 0x2, R18 ;  /* 0x00000002000c7825 */ /* 0x001fe200078e0212 */
[----:B------:R-:W-:Y:S02]  /*69df0*/  PRMT R0, R27, 0x7632, R0 ;  /* 0x000076321b007816 */ /* 0x000fe40000000000 */
[----:B------:R-:W2:Y:S04]  /*69e00*/  LDL.LU R27, [R1+0x1f0] ;  /* 0x0001f000011b7983 */ /* 0x000ea80000300800 */
        /* <DEDUP_REMOVED lines=8> */
[C---:B-1----:R-:W-:Y:S02]  /*69e90*/  IADD3 R0, R20.reuse, c[0x0][0x198], RZ ;  /* 0x0000660014007a10 */ /* 0x042fe40007ffe0ff */
[----:B------:R-:W-:Y:S01]  /*69ea0*/  IADD3 R21, R3, 0x8a, RZ ;  /* 0x0000008a03157810 */ /* 0x000fe20007ffe0ff */
[----:B------:R-:W-:-:S03]  /*69eb0*/  IMAD.WIDE R12, R20, 0x2, R18 ;  /* 0x00000002140c7825 */ /* 0x000fc600078e0212 */
[----:B------:R-:W-:Y:S01]  /*69ec0*/  ISETP.GE.AND P4, PT, R21, c[0x0][0x17c], PT ;  /* 0x00005f0015007a0c */ /* 0x000fe20003f86270 */
[C---:B------:R-:W-:Y:S01]  /*69ed0*/  IMAD.WIDE R14, R0.reuse, 0x2, R16 ;  /* 0x00000002000e7825 */ /* 0x040fe200078e0210 */
[----:B------:R-:W-:Y:S03]  /*69ee0*/  @P0 STG.E.U16 [R12.64], R22 ;  /* 0x000000160c000986 */ /* 0x000fe6000c101506 */
[----:B------:R-:W-:Y:S01]  /*69ef0*/  IMAD.WIDE R20, R0, 0x2, R18 ;  /* 0x0000000200147825 */ /* 0x000fe200078e0212 */
[----:B------:R-:W-:-:S04]  /*69f00*/  IADD3 R24, R3, 0x136, RZ ;  /* 0x0000013603187810 */ /* 0x000fc80007ffe0ff */
[----:B------:R-:W-:Y:S01]  /*69f10*/  ISETP.GE.AND P0, PT, R24, c[0x0][0x17c], PT ;  /* 0x00005f0018007a0c */ /* 0x000fe20003f06270 */
[----:B----4-:R0:W-:Y:S04]  /*69f20*/  @P6 STG.E.U16 [R14.64], R23 ;  /* 0x000000170e006986 */ /* 0x0101e8000c101506 */
[----:B---3--:R-:W-:Y:S01]  /*69f30*/  @P5 STG.E.U16 [R20.64], R26 ;  /* 0x0000001a14005986 */ /* 0x008fe2000c101506 */
[----:B------:R-:W-:Y:S02]  /*69f40*/  ISETP.LT.AND P5, PT, R28, c[0x0][0x178], !P3 ;  /* 0x00005e001c007a0c */ /* 0x000fe40005fa1270 */
[----:B------:R-:W-:Y:S02]  /*69f50*/  PRMT R24, R23, 0x7632, R24 ;  /* 0x0000763217187816 */ /* 0x000fe40000000018 */
[----:B0-----:R-:W-:-:S05]  /*69f60*/  IADD3 R14, R0, c[0x0][0x198], RZ ;  /* 0x00006600000e7a10 */ /* 0x001fca0007ffe0ff */
[----:B------:R-:W-:-:S05]  /*69f70*/  IMAD.WIDE R12, R14, 0x2, R16 ;  /* 0x000000020e0c7825 */ /* 0x000fca00078e0210 */
[----:B------:R0:W-:Y:S04]  /*69f80*/  @P5 STG.E.U16 [R12.64], R24 ;  /* 0x000000180c005986 */ /* 0x0001e8000c101506 */
[----:B0-----:R-:W3:Y:S01]  /*69f90*/  LDL.LU R24, [R1+0x210] ;  /* 0x0002100001187983 */ /* 0x001ee20000300800 */
[----:B------:R-:W-:Y:S02]  /*69fa0*/  ISETP.LT.AND P3, PT, R29, c[0x0][0x178], !P3 ;  /* 0x00005e001d007a0c */ /* 0x000fe40005f61270 */
[----:B------:R-:W-:Y:S02]  /*69fb0*/  ISETP.LT.AND P6, PT, R28, c[0x0][0x178], !P4 ;  /* 0x00005e001c007a0c */ /* 0x000fe400067c1270 */
[C---:B------:R-:W-:Y:S01]  /*69fc0*/  IADD3 R0, R14.reuse, c[0x0][0x198], RZ ;  /* 0x000066000e007a10 */ /* 0x040fe20007ffe0ff */
[----:B------:R-:W-:Y:S01]  /*69fd0*/  IMAD.WIDE R14, R14, 0x2, R18 ;  /* 0x000000020e0e7825 */ /* 0x000fe200078e0212 */
[----:B------:R-:W-:-:S03]  /*69fe0*/  PRMT R25, R26, 0x7632, R25 ;  /* 0x000076321a197816 */ /* 0x000fc60000000019 */
[----:B------:R-:W-:Y:S01]  /*69ff0*/  IMAD.WIDE R20, R0, 0x2, R16 ;  /* 0x0000000200147825 */ /* 0x000fe200078e0210 */
[----:B------:R-:W-:-:S03]  /*6a000*/  ISETP.LT.AND P4, PT, R29, c[0x0][0x178], !P4 ;  /* 0x00005e001d007a0c */ /* 0x000fc60006781270 */
[----:B------:R-:W-:Y:S01]  /*6a010*/  @P3 STG.E.U16 [R14.64], R25 ;  /* 0x000000190e003986 */ /* 0x000fe2000c101506 */
[----:B------:R-:W-:Y:S01]  /*6a020*/  IADD3 R26, R3, 0x8c, RZ ;  /* 0x0000008c031a7810 */ /* 0x000fe20007ffe0ff */
[----:B------:R-:W-:Y:S01]  /*6a030*/  IMAD.WIDE R22, R0, 0x2, R18 ;  /* 0x0000000200167825 */ /* 0x000fe200078e0212 */
[----:B--2---:R-:W-:Y:S02]  /*6a040*/  PRMT R13, R27, 0x7632, R13 ;  /* 0x000076321b0d7816 */ /* 0x004fe4000000000d */
[----:B------:R-:W-:Y:S02]  /*6a050*/  ISETP.GE.AND P5, PT, R26, c[0x0][0x17c], PT ;  /* 0x00005f001a007a0c */ /* 0x000fe40003fa6270 */
[----:B------:R-:W2:Y:S04]  /*6a060*/  LDL.LU R26, [R1+0x400] ;  /* 0x00040000011a7983 */ /* 0x000ea80000300800 */
[----:B---3--:R0:W-:Y:S01]  /*6a070*/  @P6 STG.E.U16 [R20.64], R24 ;  /* 0x0000001814006986 */ /* 0x0081e2000c101506 */
[----:B------:R-:W-:-:S02]  /*6a080*/  ISETP.LT.AND P6, PT, R28, c[0x0][0x178], !P2 ;  /* 0x00005e001c007a0c */ /* 0x000fc400057c1270 */
[----:B------:R-:W-:Y:S02]  /*6a090*/  PRMT R12, R24, 0x7632, R12 ;  /* 0x00007632180c7816 */ /* 0x000fe4000000000c */
[----:B0-----:R-:W-:Y:S01]  /*6a0a0*/  IADD3 R20, R0, c[0x0][0x198], RZ ;  /* 0x0000660000147a10 */ /* 0x001fe20007ffe0ff */
[----:B------:R0:W-:Y:S04]  /*6a0b0*/  @P4 STG.E.U16 [R22.64], R27 ;  /* 0x0000001b16004986 */ /* 0x0001e8000c101506 */
[----:B------:R-:W-:-:S05]  /*6a0c0*/  IMAD.WIDE R14, R20, 0x2, R16 ;  /* 0x00000002140e7825 */ /* 0x000fca00078e0210 */
[----:B------:R1:W-:Y:S04]  /*6a0d0*/  @P6 STG.E.U16 [R14.64], R12 ;  /* 0x0000000c0e006986 */ /* 0x0003e8000c101506 */
[----:B0-----:R-:W3:Y:S04]  /*6a0e0*/  LDL.LU R27, [R1+0x140] ;  /* 0x00014000011b7983 */ /* 0x001ee80000300800 */
[----:B-1----:R-:W4:Y:S04]  /*6a0f0*/  LDL.LU R14, [R1+0x3f0] ;  /* 0x0003f000010e7983 */ /* 0x002f280000300800 */
[----:B------:R-:W2:Y:S01]  /*6a100*/  LDL.LU R15, [R1+0x1e0] ;  /* 0x0001e000010f7983 */ /* 0x000ea20000300800 */
[----:B------:R-:W-:-:S02]  /*6a110*/  ISETP.LT.AND P2, PT, R29, c[0x0][0x178], !P2 ;  /* 0x00005e001d007a0c */ /* 0x000fc40005741270 */
[----:B------:R-:W-:Y:S02]  /*6a120*/  ISETP.LT.AND P3, PT, R28, c[0x0][0x178], !P5 ;  /* 0x00005e001c007a0c */ /* 0x000fe40006f61270 */
        /* <DEDUP_REMOVED lines=9> */
[----:B------:R-:W-:-:S04]  /*6a1c0*/  IADD3 R0, R3, 0x8e, RZ ;  /* 0x0000008e03007810 */ /* 0x000fc80007ffe0ff */
[----:B------:R-:W-:Y:S02]  /*6a1d0*/  ISETP.GE.AND P2, PT, R0, c[0x0][0x17c], PT ;  /* 0x00005f0000007a0c */ /* 0x000fe40003f46270 */
[C---:B------:R-:W-:Y:S01]  /*6a1e0*/  IADD3 R0, R24.reuse, c[0x0][0x198], RZ ;  /* 0x0000660018007a10 */ /* 0x040fe20007ffe0ff */
[----:B0-----:R-:W-:Y:S02]  /*6a1f0*/  IMAD.WIDE R12, R24, 0x2, R18 ;  /* 0x00000002180c7825 */ /* 0x001fe400078e0212 */
[----:B------:R-:W3:Y:S04]  /*6a200*/  LDL.LU R24, [R1+0x184] ;  /* 0x0001840001187983 */ /* 0x000ee80000300800 */
[----:B----4-:R0:W-:Y:S01]  /*6a210*/  @P3 STG.E.U16 [R22.64], R14 ;  /* 0x0000000e16003986 */ /* 0x0101e2000c101506 */
[----:B------:R-:W-:-:S02]  /*6a220*/  ISETP.LT.AND P3, PT, R28, c[0x0][0x178], !P6 ;  /* 0x00005e001c007a0c */ /* 0x000fc40007761270 */
[----:B------:R-:W-:Y:S01]  /*6a230*/  ISETP.LT.AND P6, PT, R29, c[0x0][0x178], !P6 ;  /* 0x00005e001d007a0c */ /* 0x000fe200077c1270 */
[----:B--2---:R1:W-:Y:S01]  /*6a240*/  @P5 STG.E.U16 [R12.64], R15 ;  /* 0x0000000f0c005986 */ /* 0x0043e2000c101506 */
[----:B------:R-:W-:Y:S02]  /*6a250*/  PRMT R20, R14, 0x7632, R20 ;  /* 0x000076320e147816 */ /* 0x000fe40000000014 */
[----:B------:R-:W-:Y:S02]  /*6a260*/  PRMT R21, R15, 0x7632, R21 ;  /* 0x000076320f157816 */ /* 0x000fe40000000015 */
[----:B------:R-:W-:Y:S02]  /*6a270*/  ISETP.LT.AND P5, PT, R28, c[0x0][0x178], !P2 ;  /* 0x00005e001c007a0c */ /* 0x000fe400057a1270 */
[----:B------:R-:W-:Y:S01]  /*6a280*/  ISETP.LT.AND P2, PT, R29, c[0x0][0x178], !P2 ;  /* 0x00005e001d007a0c */ /* 0x000fe20005741270 */
[----:B0-----:R-:W2:Y:S01]  /*6a290*/  LDL.LU R23, [R1+0x154] ;  /* 0x0001540001177983 */ /* 0x001ea20000300800 */
[----:B-1----:R-:W-:-:S04]  /*6a2a0*/  IMAD.WIDE R14, R0, 0x2, R16 ;  /* 0x00000002000e7825 */ /* 0x002fc800078e0210 */
[C-C-:B------:R-:W-:Y:S01]  /*6a2b0*/  IMAD.WIDE R12, R0.reuse, 0x2, R18.reuse ;  /* 0x00000002000c7825 */ /* 0x140fe200078e0212 */
[----:B------:R-:W-:Y:S01]  /*6a2c0*/  IADD3 R0, R0, c[0x0][0x198], RZ ;  /* 0x0000660000007a10 */ /* 0x000fe20007ffe0ff */
[----:B------:R0:W-:Y:S04]  /*6a2d0*/  @P3 STG.E.U16 [R14.64], R20 ;  /* 0x000000140e003986 */ /* 0x0001e8000c101506 */
[----:B------:R1:W-:Y:S01]  /*6a2e0*/  @P6 STG.E.U16 [R12.64], R21 ;  /* 0x000000150c006986 */ /* 0x0003e2000c101506 */
[----:B0-----:R-:W-:Y:S01]  /*6a2f0*/  IADD3 R20, R3, 0x90, RZ ;  /* 0x0000009003147810 */ /* 0x001fe20007ffe0ff */
[----:B------:R-:W-:-:S04]  /*6a300*/  IMAD.WIDE R14, R0, 0x2, R18 ;  /* 0x00000002000e7825 */ /* 0x000fc800078e0212 */
[----:B-1----:R-:W-:Y:S01]  /*6a310*/  IMAD.WIDE R12, R0, 0x2, R16 ;  /* 0x00000002000c7825 */ /* 0x002fe200078e0210 */
[----:B---3--:R-:W-:-:S04]  /*6a320*/  PRMT R21, R27, 0x7632, R21 ;  /* 0x000076321b157816 */ /* 0x008fc80000000015 */
[----:B------:R0:W-:Y:S01]  /*6a330*/  @P5 STG.E.U16 [R12.64], R26 ;  /* 0x0000001a0c005986 */ /* 0x0001e2000c101506 */
[----:B------:R-:W-:Y:S02]  /*6a340*/  ISETP.GE.AND P5, PT, R20, c[0x0][0x17c], PT ;  /* 0x00005f0014007a0c */ /* 0x000fe40003fa6270 */
[----:B------:R-:W-:Y:S01]  /*6a350*/  PRMT R20, R26, 0x7632, R20 ;  /* 0x000076321a147816 */ /* 0x000fe20000000014 */
[----:B------:R1:W-:Y:S04]  /*6a360*/  @P2 STG.E.U16 [R14.64], R27 ;  /* 0x0000001b0e002986 */ /* 0x0003e8000c101506 */
[----:B0-----:R-:W3:Y:S04]  /*6a370*/  LDL.LU R26, [R1+0x194] ;  /* 0x00019400011a7983 */ /* 0x001ee80000300800 */
[----:B-1----:R-:W4:Y:S01]  /*6a380*/  LDL.LU R27, [R1+0x174] ;  /* 0x00017400011b7983 */ /* 0x002f220000300800 */
[----:B------:R-:W-:-:S04]  /*6a390*/  IADD3 R22, R3, 0x8f, RZ ;  /* 0x0000008f03167810 */ /* 0x000fc80007ffe0ff */
[----:B------:R-:W-:-:S04]  /*6a3a0*/  ISETP.GE.AND P3, PT, R22, c[0x0][0x17c], PT ;  /* 0x00005f0016007a0c */ /* 0x000fc80003f66270 */
[----:B------:R-:W-:Y:S02]  /*6a3b0*/  ISETP.LT.AND P6, PT, R28, c[0x0][0x178], !P3 ;  /* 0x00005e001c007a0c */ /* 0x000fe40005fc1270 */
        /* <DEDUP_REMOVED lines=10> */
[----:B0-----:R-:W-:Y:S01]  /*6a460*/  IADD3 R20, R3, 0x96, RZ ;  /* 0x0000009603147810 */ /* 0x001fe20007ffe0ff */
[----:B------:R-:W-:-:S03]  /*6a470*/  IMAD.WIDE R12, R0, 0x2, R16 ;  /* 0x00000002000c7825 */ /* 0x000fc600078e0210 */
[----:B------:R-:W-:Y:S02]  /*6a480*/  ISETP.GE.AND P6, PT, R20, c[0x0][0x17c], PT ;  /* 0x00005f0014007a0c */ /* 0x000fe40003fc6270 */
[----:B-1----:R-:W-:Y:S01]  /*6a490*/  IADD3 R14, R3, 0x92, RZ ;  /* 0x00000092030e7810 */ /* 0x002fe20007ffe0ff */
[----:B------:R0:W-:Y:S01]  /*6a4a0*/  @P2 STG.E.U16 [R12.64], R24 ;  /* 0x000000180c002986 */ /* 0x0001e2000c101506 */
[----:B------:R-:W-:Y:S02]  /*6a4b0*/  IADD3 R20, R0, c[0x0][0x198], RZ ;  /* 0x0000660000147a10 */ /* 0x000fe40007ffe0ff */
[----:B------:R-:W-:-:S03]  /*6a4c0*/  ISETP.GE.AND P2, PT, R14, c[0x0][0x17c], PT ;  /* 0x00005f000e007a0c */ /* 0x000fc60003f46270 */
[----:B------:R-:W-:Y:S01]  /*6a4d0*/  IMAD.WIDE R14, R20, 0x2, R16 ;  /* 0x00000002140e7825 */ /* 0x000fe200078e0210 */
[----:B------:R-:W-:-:S03]  /*6a4e0*/  ISETP.LT.AND P4, PT, R29, c[0x0][0x178], !P4 ;  /* 0x00005e001d007a0c */ /* 0x000fc60006781270 */
[----:B0-----:R-:W-:Y:S01]  /*6a4f0*/  IMAD.WIDE R12, R0, 0x2, R18 ;  /* 0x00000002000c7825 */ /* 0x001fe200078e0212 */
[----:B------:R-:W-:-:S04]  /*6a500*/  PRMT R0, R24, 0x7632, R0 ;  /* 0x0000763218007816 */ /* 0x000fc80000000000 */
[----:B--2---:R0:W-:Y:S01]  /*6a510*/  @P5 STG.E.U16 [R12.64], R23 ;  /* 0x000000170c005986 */ /* 0x0041e2000c101506 */
[----:B------:R-:W-:Y:S02]  /*6a520*/  ISETP.LT.AND P5, PT, R28, c[0x0][0x178], !P2 ;  /* 0x00005e001c007a0c */ /* 0x000fe400057a1270 */
[----:B------:R-:W-:Y:S01]  /*6a530*/  ISETP.LT.AND P2, PT, R29, c[0x0][0x178], !P2 ;  /* 0x00005e001d007a0c */ /* 0x000fe20005741270 */
[----:B------:R1:W-:Y:S01]  /*6a540*/  @P3 STG.E.U16 [R14.64], R0 ;  /* 0x000000000e003986 */ /* 0x0003e2000c101506 */
[----:B------:R-:W-:Y:S02]  /*6a550*/  PRMT R22, R23, 0x7632, R22 ;  /* 0x0000763217167816 */ /* 0x000fe40000000016 */
[----:B0-----:R-:W-:Y:S02]  /*6a560*/  IADD3 R23, R3, 0x93, RZ ;  /* 0x0000009303177810 */ /* 0x001fe40007ffe0ff */
[C---:B-1----:R-:W-:Y:S01]  /*6a570*/  IADD3 R0, R20.reuse, c[0x0][0x198], RZ ;  /* 0x0000660014007a10 */ /* 0x042fe20007ffe0ff */
[----:B------:R-:W-:Y:S01]  /*6a580*/  IMAD.WIDE R12, R20, 0x2, R18 ;  /* 0x00000002140c7825 */ /* 0x000fe200078e0212 */
[----:B------:R-:W-:-:S03]  /*6a590*/  ISETP.GE.AND P3, PT, R23, c[0x0][0x17c], PT ;  /* 0x00005f0017007a0c */ /* 0x000fc60003f66270 */
[C---:B------:R-:W-:Y:S01]  /*6a5a0*/  IMAD.WIDE R14, R0.reuse, 0x2, R16 ;  /* 0x00000002000e7825 */ /* 0x040fe200078e0210 */
[----:B------:R-:W-:Y:S03]  /*6a5b0*/  @P4 STG.E.U16 [R12.64], R22 ;  /* 0x000000160c004986 */ /* 0x000fe6000c101506 */
[----:B------:R-:W-:Y:S01]  /*6a5c0*/  IMAD.WIDE R20, R0, 0x2, R18 ;  /* 0x0000000200147825 */ /* 0x000fe200078e0212 */
[----:B---3--:R0:W-:Y:S04]  /*6a5d0*/  @P5 STG.E.U16 [R14.64], R26 ;  /* 0x0000001a0e005986 */ /* 0x0081e8000c101506 */
[----:B----4-:R1:W-:Y:S01]  /*6a5e0*/  @P2 STG.E.U16 [R20.64], R27 ;  /* 0x0000001b14002986 */ /* 0x0103e2000c101506 */
[----:B------:R-:W-:-:S02]  /*6a5f0*/  ISETP.LT.AND P2, PT, R28, c[0x0][0x178], !P3 ;  /* 0x00005e001c007a0c */ /* 0x000fc40005f41270 */
        /* <DEDUP_REMOVED lines=9> */
[----:B------:R-:W-:Y:S02]  /*6a690*/  ISETP.LT.AND P3, PT, R29, c[0x0][0x178], !P3 ;  /* 0x00005e001d007a0c */ /* 0x000fe40005f61270 */
[----:B------:R-:W-:Y:S02]  /*6a6a0*/  ISETP.GE.AND P4, PT, R24, c[0x0][0x17c], PT ;  /* 0x00005f0018007a0c */ /* 0x000fe40003f86270 */
[----:B------:R-:W-:Y:S02]  /*6a6b0*/  IADD3 R26, R3, 0x95, RZ ;  /* 0x00000095031a7810 */ /* 0x000fe40007ffe0ff */
[----:B------:R-:W-:Y:S02]  /*6a6c0*/  ISETP.LT.AND P5, PT, R28, c[0x0][0x178], !P4 ;  /* 0x00005e001c007a0c */ /* 0x000fe400067a1270 */
[----:B------:R-:W-:Y:S02]  /*6a6d0*/  ISETP.LT.AND P4, PT, R29, c[0x0][0x178], !P4 ;  /* 0x00005e001d007a0c */ /* 0x000fe40006781270 */
[C---:B------:R-:W-:Y:S01]  /*6a6e0*/  IADD3 R24, R14.reuse, c[0x0][0x198], RZ ;  /* 0x000066000e187a10 */ /* 0x040fe20007ffe0ff */
[----:B------:R-:W-:Y:S01]  /*6a6f0*/  IMAD.WIDE R14, R14, 0x2, R18 ;  /* 0x000000020e0e7825 */ /* 0x000fe200078e0212 */
[----:B------:R-:W-:-:S02]  /*6a700*/  ISETP.GE.AND P2, PT, R26, c[0x0][0x17c], PT ;  /* 0x00005f001a007a0c */ /* 0x000fc40003f46270 */
[----:B------:R-:W2:Y:S01]  /*6a710*/  LDL.LU R26, [R1+0x1b4] ;  /* 0x0001b400011a7983 */ /* 0x000ea20000300800 */
[----:B------:R-:W-:-:S03]  /*6a720*/  IMAD.WIDE R20, R24, 0x2, R16 ;  /* 0x0000000218147825 */ /* 0x000fc600078e0210 */
[----:B------:R0:W-:Y:S01]  /*6a730*/  @P3 STG.E.U16 [R14.64], R25 ;  /* 0x000000190e003986 */ /* 0x0001e2000c101506 */
[----:B------:R-:W-:Y:S01]  /*6a740*/  ISETP.LT.AND P3, PT, R28, c[0x0][0x178], !P2 ;  /* 0x00005e001c007a0c */ /* 0x000fe20005761270 */
[C---:B------:R-:W-:Y:S01]  /*6a750*/  IMAD.WIDE R22, R24.reuse, 0x2, R18 ;  /* 0x0000000218167825 */ /* 0x040fe200078e0212 */
[----:B0-----:R-:W-:Y:S01]  /*6a760*/  IADD3 R14, R24, c[0x0][0x198], RZ ;  /* 0x00006600180e7a10 */ /* 0x001fe20007ffe0ff */
[----:B---3--:R-:W-:Y:S04]  /*6a770*/  @P5 STG.E.U16 [R20.64], R12 ;  /* 0x0000000c14005986 */ /* 0x008fe8000c101506 */
[----:B----4-:R0:W-:Y:S01]  /*6a780*/  @P4 STG.E.U16 [R22.64], R13 ;  /* 0x0000000d16004986 */ /* 0x0101e2000c101506 */
[----:B------:R-:W-:Y:S02]  /*6a790*/  PRMT R0, R13, 0x7632, R0 ;  /* 0x000076320d007816 */ /* 0x000fe40000000000 */
[----:B0-----:R-:W-:Y:S01]  /*6a7a0*/  PRMT R22, R12, 0x7632, R22 ;  /* 0x000076320c167816 */ /* 0x001fe20000000016 */
[----:B------:R-:W-:-:S05]  /*6a7b0*/  IMAD.WIDE R12, R14, 0x2, R16 ;  /* 0x000000020e0c7825 */ /* 0x000fca00078e0210 */
        /* <DEDUP_REMOVED lines=11> */
[----:B0-----:R-:W-:Y:S02]  /*6a870*/  IADD3 R0, R3, 0x98, RZ ;  /* 0x0000009803007810 */ /* 0x001fe40007ffe0ff */
[----:B------:R-:W-:Y:S02]  /*6a880*/  ISETP.LT.AND P6, PT, R29, c[0x0][0x178], !P6 ;  /* 0x00005e001d007a0c */ /* 0x000fe400077c1270 */
        /* <DEDUP_REMOVED lines=11> */
[----:B------:R-:W-:Y:S01]  /*6a940*/  ISETP.LT.AND P3, PT, R29, c[0x0][0x178], !P3 ;  /* 0x00005e001d007a0c */ /* 0x000fe20005f61270 */
[----:B------:R-:W-:Y:S01]  /*6a950*/  IMAD.WIDE R14, R0, 0x2, R16 ;  /* 0x00000002000e7825 */ /* 0x000fe200078e0210 */
[----:B------:R-:W-:Y:S02]  /*6a960*/  ISETP.LT.AND P6, PT, R28, c[0x0][0x178], !P4 ;  /* 0x00005e001c007a0c */ /* 0x000fe400067c1270 */
[----:B------:R-:W-:Y:S01]  /*6a970*/  PRMT R20, R22, 0x7632, R20 ;  /* 0x0000763216147816 */ /* 0x000fe20000000014 */
[C---:B------:R-:W-:Y:S01]  /*6a980*/  IMAD.WIDE R12, R0.reuse, 0x2, R18 ;  /* 0x00000002000c7825 */ /* 0x040fe200078e0212 */
[----:B------:R-:W-:-:S02]  /*6a990*/  IADD3 R0, R0, c[0x0][0x198], RZ ;  /* 0x0000660000007a10 */ /* 0x000fc40007ffe0ff */
[----:B------:R-:W-:Y:S02]  /*6a9a0*/  IADD3 R22, R3, 0x99, RZ ;  /* 0x0000009903167810 */ /* 0x000fe40007ffe0ff */
[----:B------:R-:W-:Y:S01]  /*6a9b0*/  ISETP.LT.AND P4, PT, R29, c[0x0][0x178], !P4 ;  /* 0x00005e001d007a0c */ /* 0x000fe20006781270 */
[----:B------:R0:W-:Y:S01]  /*6a9c0*/  @P2 STG.E.U16 [R14.64], R20 ;  /* 0x000000140e002986 */ /* 0x0001e2000c101506 */
[----:B------:R-:W-:-:S03]  /*6a9d0*/  ISETP.GE.AND P2, PT, R22, c[0x0][0x17c], PT ;  /* 0x00005f0016007a0c */ /* 0x000fc60003f46270 */
[----:B------:R1:W-:Y:S01]  /*6a9e0*/  @P3 STG.E.U16 [R12.64], R21 ;  /* 0x000000150c003986 */ /* 0x0003e2000c101506 */
[----:B------:R-:W-:Y:S02]  /*6a9f0*/  ISETP.LT.AND P3, PT, R28, c[0x0][0x178], !P2 ;  /* 0x00005e001c007a0c */ /* 0x000fe40005761270 */
[----:B------:R-:W-:Y:S02]  /*6aa00*/  ISETP.LT.AND P2, PT, R29, c[0x0][0x178], !P2 ;  /* 0x00005e001d007a0c */ /* 0x000fe40005741270 */
[----:B0-----:R-:W-:Y:S01]  /*6aa10*/  IADD3 R20, R3, 0x9a, RZ ;  /* 0x0000009a03147810 */ /* 0x001fe20007ffe0ff */
[----:B-1----:R-:W-:-:S04]  /*6aa20*/  IMAD.WIDE R12, R0, 0x2, R16 ;  /* 0x00000002000c7825 */ /* 0x002fc800078e0210 */
[C---:B------:R-:W-:Y:S01]  /*6aa30*/  IMAD.WIDE R14, R0.reuse, 0x2, R18 ;  /* 0x00000002000e7825 */ /* 0x040fe200078e0212 */
[----:B------:R-:W-:Y:S01]  /*6aa40*/  IADD3 R0, R0, c[0x0][0x198], RZ ;  /* 0x0000660000007a10 */ /* 0x000fe20007ffe0ff */
[----:B---3--:R0:W-:Y:S01]  /*6aa50*/  @P6 STG.E.U16 [R12.64], R24 ;  /* 0x000000180c006986 */ /* 0x0081e2000c101506 */
[----:B------:R-:W-:-:S03]  /*6aa60*/  ISETP.GE.AND P6, PT, R20, c[0x0][0x17c], PT ;  /* 0x00005f0014007a0c */ /* 0x000fc60003fc6270 */
[----:B------:R1:W-:Y:S01]  /*6aa70*/  @P4 STG.E.U16 [R14.64], R26 ;  /* 0x0000001a0e004986 */ /* 0x0003e2000c101506 */
[----:B------:R-:W-:Y:S02]  /*6aa80*/  ISETP.LT.AND P4, PT, R28, c[0x0][0x178], !P6 ;  /* 0x00005e001c007a0c */ /* 0x000fe40007781270 */
[----:B------:R-:W-:Y:S02]  /*6aa90*/  PRMT R21, R24, 0x7632, R21 ;  /* 0x0000763218157816 */ /* 0x000fe40000000015 */
        /* <DEDUP_REMOVED lines=11> */
[----:B-1----:R-:W-:-:S04]  /*6ab50*/  IADD3 R14, R3, 0x9c, RZ ;  /* 0x0000009c030e7810 */ /* 0x002fc80007ffe0ff */
[----:B--2---:R0:W-:Y:S01]  /*6ab60*/  @P4 STG.E.U16 [R12.64], R27 ;  /* 0x0000001b0c004986 */ /* 0x0041e2000c101506 */
[----:B------:R-:W-:Y:S02]  /*6ab70*/  IADD3 R20, R0, c[0x0][0x198], RZ ;  /* 0x0000660000147a10 */ /* 0x000fe40007ffe0ff */
[----:B------:R-:W-:-:S03]  /*6ab80*/  ISETP.GE.AND P4, PT, R14, c[0x0][0x17c], PT ;  /* 0x00005f000e007a0c */ /* 0x000fc60003f86270 */
[----:B------:R-:W-:-:S04]  /*6ab90*/  IMAD.WIDE R14, R20, 0x2, R16 ;  /* 0x00000002140e7825 */ /* 0x000fc800078e0210 */
        /* <DEDUP_REMOVED lines=19> */
[----:B------:R-:W-:Y:S02]  /*6acd0*/  ISETP.GE.AND P5, PT, R24, c[0x0][0x17c], PT ;  /* 0x00005f0018007a0c */ /* 0x000fe40003fa6270 */
[----:B---3--:R-:W-:Y:S01]  /*6ace0*/  PRMT R25, R26, 0x7632, R25 ;  /* 0x000076321a197816 */ /* 0x008fe20000000019 */
[----:B----4-:R0:W-:Y:S04]  /*6acf0*/  @P6 STG.E.U16 [R14.64], R23 ;  /* 0x000000170e006986 */ /* 0x0101e8000c101506 */
[----:B------:R-:W-:Y:S01]  /*6ad00*/  @P4 STG.E.U16 [R20.64], R26 ;  /* 0x0000001a14004986 */ /* 0x000fe2000c101506 */
[----:B------:R-:W-:Y:S02]  /*6ad10*/  ISETP.LT.AND P4, PT, R28, c[0x0][0x178], !P2 ;  /* 0x00005e001c007a0c */ /* 0x000fe40005781270 */
[----:B0-----:R-:W-:-:S02]  /*6ad20*/  IADD3 R14, R0, c[0x0][0x198], RZ ;  /* 0x00006600000e7a10 */ /* 0x001fc40007ffe0ff */
[----:B------:R-:W-:-:S03]  /*6ad30*/  PRMT R0, R23, 0x7632, R0 ;  /* 0x0000763217007816 */ /* 0x000fc60000000000 */
[----:B------:R-:W-:-:S06]  /*6ad40*/  IMAD.WIDE R12, R14, 0x2, R16 ;  /* 0x000000020e0c7825 */ /* 0x000fcc00078e0210 */
[----:B------:R0:W-:Y:S01]  /*6ad50*/  @P4 STG.E.U16 [R12.64], R0 ;  /* 0x000000000c004986 */ /* 0x0001e2000c101506 */
[----:B------:R-:W-:-:S03]  /*6ad60*/  ISETP.LT.AND P2, PT, R29, c[0x0][0x178], !P2 ;  /* 0x00005e001d007a0c */ /* 0x000fc60005741270 */
[----:B0-----:R-:W3:Y:S01]  /*6ad70*/  LDL.LU R13, [R1+0x404] ;  /* 0x00040400010d7983 */ /* 0x001ee20000300800 */
[C---:B------:R-:W-:Y:S01]  /*6ad80*/  IADD3 R24, R14.reuse, c[0x0][0x198], RZ ;  /* 0x000066000e187a10 */ /* 0x040fe20007ffe0ff */
[----:B------:R-:W-:Y:S01]  /*6ad90*/  IMAD.WIDE R14, R14, 0x2, R18 ;  /* 0x000000020e0e7825 */ /* 0x000fe200078e0212 */
[----:B------:R-:W-:-:S04]  /*6ada0*/  IADD3 R26, R3, 0x9f, RZ ;  /* 0x0000009f031a7810 */ /* 0x000fc80007ffe0ff */
[----:B------:R-:W-:-:S03]  /*6adb0*/  ISETP.GE.AND P4, PT, R26, c[0x0][0x17c], PT ;  /* 0x00005f001a007a0c */ /* 0x000fc60003f86270 */
[----:B------:R0:W-:Y:S04]  /*6adc0*/  @P2 STG.E.U16 [R14.64], R25 ;  /* 0x000000190e002986 */ /* 0x0001e8000c101506 */
[----:B------:R-:W4:Y:S04]  /*6add0*/  LDL.LU R26, [R1+0x158] ;  /* 0x00015800011a7983 */ /* 0x000f280000300800 */
[----:B0-----:R-:W4:Y:S01]  /*6ade0*/  LDL.LU R25, [R1+0x188] ;  /* 0x0001880001197983 */ /* 0x001f220000300800 */
[----:B------:R-:W-:Y:S01]  /*6adf0*/  ISETP.LT.AND P6, PT, R28, c[0x0][0x178], !P5 ;  /* 0x00005e001c007a0c */ /* 0x000fe20006fc1270 */
[----:B------:R-:W-:Y:S01]  /*6ae00*/  IMAD.WIDE R20, R24, 0x2, R16 ;  /* 0x0000000218147825 */ /* 0x000fe200078e0210 */
[----:B------:R-:W-:-:S02]  /*6ae10*/  ISETP.LT.AND P5, PT, R29, c[0x0][0x178], !P5 ;  /* 0x00005e001d007a0c */ /* 0x000fc40006fa1270 */
[C---:B------:R-:W-:Y:S01]  /*6ae20*/  IADD3 R12, R24.reuse, c[0x0][0x198], RZ ;  /* 0x00006600180c7a10 */ /* 0x040fe20007ffe0ff */
[----:B------:R-:W-:-:S04]  /*6ae30*/  IMAD.WIDE R22, R24, 0x2, R18 ;  /* 0x0000000218167825 */ /* 0x000fc800078e0212 */
[C---:B------:R-:W-:Y:S01]  /*6ae40*/  IMAD.WIDE R14, R12.reuse, 0x2, R16 ;  /* 0x000000020c0e7825 */ /* 0x040fe200078e0210 */
[----:B------:R-:W-:-:S03]  /*6ae50*/  IADD3 R0, R12, c[0x0][0x198], RZ ;  /* 0x000066000c007a10 */ /* 0x000fc60007ffe0ff */
[----:B---3--:R0:W-:Y:S01]  /*6ae60*/  @P6 STG.E.U16 [R20.64], R13 ;  /* 0x0000000d14006986 */ /* 0x0081e2000c101506 */
[C---:B------:R-:W-:Y:S02]  /*6ae70*/  ISETP.LT.AND P6, PT, R28.reuse, c[0x0][0x178], !P4 ;  /* 0x00005e001c007a0c */ /* 0x040fe400067c1270 */
[C---:B------:R-:W-:Y:S01]  /*6ae80*/  ISETP.LT.AND P4, PT, R29.reuse, c[0x0][0x178], !P4 ;  /* 0x00005e001d007a0c */ /* 0x040fe20006781270 */
[----:B--2---:R1:W-:Y:S01]  /*6ae90*/  @P5 STG.E.U16 [R22.64], R27 ;  /* 0x0000001b16005986 */ /* 0x0043e2000c101506 */
[----:B------:R-:W-:Y:S02]  /*6aea0*/  ISETP.LT.AND P5, PT, R28, c[0x0][0x178], !P3 ;  /* 0x00005e001c007a0c */ /* 0x000fe40005fa1270 */
[----:B------:R-:W-:Y:S02]  /*6aeb0*/  ISETP.LT.AND P3, PT, R29, c[0x0][0x178], !P3 ;  /* 0x00005e001d007a0c */ /* 0x000fe40005f61270 */
[----:B0-----:R-:W-:Y:S01]  /*6aec0*/  PRMT R21, R13, 0x7632, R21 ;  /* 0x000076320d157816 */ /* 0x001fe20000000015 */
[----:B------:R-:W-:Y:S01]  /*6aed0*/  IMAD.WIDE R12, R12, 0x2, R18 ;  /* 0x000000020c0c7825 */ /* 0x000fe200078e0212 */
[----:B------:R-:W-:-:S02]  /*6aee0*/  PRMT R20, R27, 0x7632, R20 ;  /* 0x000076321b147816 */ /* 0x000fc40000000014 */
[----:B-1----:R-:W-:Y:S01]  /*6aef0*/  IADD3 R23, R3, 0xa1, RZ ;  /* 0x000000a103177810 */ /* 0x002fe20007ffe0ff */
[----:B------:R0:W-:Y:S03]  /*6af00*/  @P6 STG.E.U16 [R14.64], R21 ;  /* 0x000000150e006986 */ /* 0x0001e6000c101506 */
[----:B------:R-:W-:Y:S01]  /*6af10*/  ISETP.GE.AND P6, PT, R23, c[0x0][0x17c], PT ;  /* 0x00005f0017007a0c */ /* 0x000fe20003fc6270 */
[----:B------:R1:W-:Y:S03]  /*6af20*/  @P4 STG.E.U16 [R12.64], R20 ;  /* 0x000000140c004986 */ /* 0x0003e6000c101506 */
[----:B------:R-:W-:Y:S01]  /*6af30*/  ISETP.LT.AND P4, PT, R28, c[0x0][0x178], !P6 ;  /* 0x00005e001c007a0c */ /* 0x000fe20007781270 */
[----:B------:R-:W2:Y:S01]  /*6af40*/  LDL.LU R27, [R1+0x178] ;  /* 0x00017800011b7983 */ /* 0x000ea20000300800 */
[----:B------:R-:W-:Y:S01]  /*6af50*/  IADD3 R22, R3, 0xa3, RZ ;  /* 0x000000a303167810 */ /* 0x000fe20007ffe0ff */
[----:B0-----:R-:W-:-:S04]  /*6af60*/  IMAD.WIDE R14, R0, 0x2, R16 ;  /* 0x00000002000e7825 */ /* 0x001fc800078e0210 */
[C---:B-1----:R-:W-:Y:S01]  /*6af70*/  IMAD.WIDE R12, R0.reuse, 0x2, R18 ;  /* 0x00000002000c7825 */ /* 0x042fe200078e0212 */
[----:B------:R-:W-:Y:S01]  /*6af80*/  IADD3 R0, R0, c[0x0][0x198], RZ ;  /* 0x0000660000007a10 */ /* 0x000fe20007ffe0ff */
[----:B----4-:R0:W-:Y:S01]  /*6af90*/  @P5 STG.E.U16 [R14.64], R25 ;  /* 0x000000190e005986 */ /* 0x0101e2000c101506 */
[----:B------:R-:W-:Y:S02]  /*6afa0*/  ISETP.GE.AND P2, PT, R22, c[0x0][0x17c], PT ;  /* 0x00005f0016007a0c */ /* 0x000fe40003f46270 */
[----:B------:R-:W-:Y:S01]  /*6afb0*/  IADD3 R20, R3, 0xa2, RZ ;  /* 0x000000a203147810 */ /* 0x000fe20007ffe0ff */
[----:B------:R1:W-:Y:S01]  /*6afc0*/  @P3 STG.E.U16 [R12.64], R26 ;  /* 0x0000001a0c003986 */ /* 0x0003e2000c101506 */
[----:B------:R-:W-:Y:S02]  /*6afd0*/  PRMT R22, R25, 0x7632, R22 ;  /* 0x0000763219167816 */ /* 0x000fe40000000016 */
[----:B------:R-:W-:Y:S02]  /*6afe0*/  ISETP.GE.AND P5, PT, R20, c[0x0][0x17c], PT ;  /* 0x00005f0014007a0c */ /* 0x000fe40003fa6270 */
[----:B------:R-:W-:Y:S01]  /*6aff0*/  PRMT R20, R26, 0x7632, R20 ;  /* 0x000076321a147816 */ /* 0x000fe20000000014 */
[----:B0-----:R-:W3:Y:S01]  /*6b000*/  LDL.LU R25, [R1+0x1c8] ;  /* 0x0001c80001197983 */ /* 0x001ee20000300800 */
[----:B-1----:R-:W-:-:S03]  /*6b010*/  IMAD.WIDE R12, R0, 0x2, R16 ;  /* 0x00000002000c7825 */ /* 0x002fc600078e0210 */
[----:B------:R-:W4:Y:S04]  /*6b020*/  LDL.LU R26, [R1+0x168] ;  /* 0x00016800011a7983 */ /* 0x000f280000300800 */
[----:B------:R0:W-:Y:S04]  /*6b030*/  @P4 STG.E.U16 [R12.64], R22 ;  /* 0x000000160c004986 */ /* 0x0001e8000c101506 */
[----:B0-----:R-:W2:Y:S01]  /*6b040*/  LDL.LU R22, [R1+0x198] ;  /* 0x0001980001167983 */ /* 0x001ea20000300800 */
        /* <DEDUP_REMOVED lines=8> */
[C---:B------:R-:W-:Y:S02]  /*6b0d0*/  IADD3 R0, R12.reuse, c[0x0][0x198], RZ ;  /* 0x000066000c007a10 */ /* 0x040fe40007ffe0ff */
[----:B------:R-:W-:Y:S02]  /*6b0e0*/  ISETP.GE.AND P4, PT, R21, c[0x0][0x17c], PT ;  /* 0x00005f0015007a0c */ /* 0x000fe40003f86270 */
[----:B------:R-:W-:Y:S01]  /*6b0f0*/  ISETP.LT.AND P2, PT, R29, c[0x0][0x178], !P2 ;  /* 0x00005e001d007a0c */ /* 0x000fe20005741270 */
[----:B0-----:R-:W-:Y:S01]  /*6b100*/  IMAD.WIDE R14, R12, 0x2, R16 ;  /* 0x000000020c0e7825 */ /* 0x001fe200078e0210 */
[----:B------:R-:W-:-:S03]  /*6b110*/  IADD3 R20, R3, 0xa4, RZ ;  /* 0x000000a403147810 */ /* 0x000fc60007ffe0ff */
[----:B------:R-:W-:Y:S01]  /*6b120*/  IMAD.WIDE R12, R12, 0x2, R18 ;  /* 0x000000020c0c7825 */ /* 0x000fe200078e0212 */
[----:B---3--:R-:W-:Y:S01]  /*6b130*/  PRMT R23, R25, 0x7632, R23 ;  /* 0x0000763219177816 */ /* 0x008fe20000000017 */
[----:B--2---:R0:W-:Y:S01]  /*6b140*/  @P3 STG.E.U16 [R14.64], R22 ;  /* 0x000000160e003986 */ /* 0x0041e2000c101506 */
[----:B------:R-:W-:Y:S02]  /*6b150*/  PRMT R21, R22, 0x7632, R21 ;  /* 0x0000763216157816 */ /* 0x000fe40000000015 */
[----:B------:R-:W-:Y:S01]  /*6b160*/  ISETP.GE.AND P3, PT, R20, c[0x0][0x17c], PT ;  /* 0x00005f0014007a0c */ /* 0x000fe20003f66270 */
[----:B------:R1:W-:Y:S01]  /*6b170*/  @P5 STG.E.U16 [R12.64], R27 ;  /* 0x0000001b0c005986 */ /* 0x0003e2000c101506 */
[----:B------:R-:W-:Y:S02]  /*6b180*/  PRMT R20, R27, 0x7632, R20 ;  /* 0x000076321b147816 */ /* 0x000fe40000000014 */
[----:B------:R-:W-:Y:S01]  /*6b190*/  ISETP.LT.AND P5, PT, R28, c[0x0][0x178], !P3 ;  /* 0x00005e001c007a0c */ /* 0x000fe20005fa1270 */
[----:B0-----:R-:W-:Y:S01]  /*6b1a0*/  IMAD.WIDE R14, R0, 0x2, R16 ;  /* 0x00000002000e7825 */ /* 0x001fe200078e0210 */
[----:B------:R-:W-:-:S03]  /*6b1b0*/  ISETP.LT.AND P3, PT, R29, c[0x0][0x178], !P3 ;  /* 0x00005e001d007a0c */ /* 0x000fc60005f61270 */
[----:B-1----:R-:W-:Y:S01]  /*6b1c0*/  IMAD.WIDE R12, R0, 0x2, R18 ;  /* 0x00000002000c7825 */ /* 0x002fe200078e0212 */
[----:B------:R0:W-:Y:S01]  /*6b1d0*/  @P6 STG.E.U16 [R14.64], R21 ;  /* 0x000000150e006986 */ /* 0x0001e2000c101506 */
[----:B------:R-:W-:-:S03]  /*6b1e0*/  ISETP.LT.AND P6, PT, R28, c[0x0][0x178], !P4 ;  /* 0x00005e001c007a0c */ /* 0x000fc600067c1270 */
[----:B------:R1:W-:Y:S04]  /*6b1f0*/  @P2 STG.E.U16 [R12.64], R20 ;  /* 0x000000140c002986 */ /* 0x0003e8000c101506 */
[----:B------:R-:W2:Y:S01]  /*6b200*/  LDL.LU R27, [R1+0x1a8] ;  /* 0x0001a800011b7983 */ /* 0x000ea20000300800 */
[----:B0-----:R-:W-:Y:S02]  /*6b210*/  IADD3 R15, R0, c[0x0][0x198], RZ ;  /* 0x00006600000f7a10 */ /* 0x001fe40007ffe0ff */
[----:B------:R-:W-:Y:S02]  /*6b220*/  IADD3 R14, R3, 0xa6, RZ ;  /* 0x000000a6030e7810 */ /* 0x000fe40007ffe0ff */
[C---:B------:R-:W-:Y:S01]  /*6b230*/  IADD3 R22, R15.reuse, c[0x0][0x198], RZ ;  /* 0x000066000f167a10 */ /* 0x040fe20007ffe0ff */
[----:B-1----:R-:W-:Y:S01]  /*6b240*/  IMAD.WIDE R12, R15, 0x2, R16 ;  /* 0x000000020f0c7825 */ /* 0x002fe200078e0210 */
[----:B------:R-:W-:-:S03]  /*6b250*/  ISETP.GE.AND P2, PT, R14, c[0x0][0x17c], PT ;  /* 0x00005f000e007a0c */ /* 0x000fc60003f46270 */
[----:B------:R-:W-:Y:S01]  /*6b260*/  IMAD.WIDE R14, R15, 0x2, R18 ;  /* 0x000000020f0e7825 */ /* 0x000fe200078e0212 */
[----:B------:R-:W-:Y:S03]  /*6b270*/  @P5 STG.E.U16 [R12.64], R25 ;  /* 0x000000190c005986 */ /* 0x000fe6000c101506 */
[----:B------:R-:W-:Y:S01]  /*6b280*/  IMAD.WIDE R20, R22, 0x2, R16 ;  /* 0x0000000216147825 */ /* 0x000fe200078e0210 */
[----:B----4-:R-:W-:Y:S04]  /*6b290*/  @P3 STG.E.U16 [R14.64], R26 ;  /* 0x0000001a0e003986 */ /* 0x010fe8000c101506 */
[----:B------:R0:W-:Y:S04]  /*6b2a0*/  @P6 STG.E.U16 [R20.64], R23 ;  /* 0x0000001714006986 */ /* 0x0001e8000c101506 */
[----:B0-----:R-:W3:Y:S04]  /*6b2b0*/  LDL.LU R23, [R1+0x1d8] ;  /* 0x0001d80001177983 */ /* 0x001ee80000300800 */
[----:B------:R-:W4:Y:S01]  /*6b2c0*/  LDL.LU R25, [R1+0x208] ;  /* 0x0002080001197983 */ /* 0x000f220000300800 */
[----:B------:R-:W-:-:S03]  /*6b2d0*/  PRMT R20, R26, 0x7632, R20 ;  /* 0x000076321a147816 */ /* 0x000fc60000000014 */
[----:B------:R-:W4:Y:S01]  /*6b2e0*/  LDL.LU R26, [R1+0x1b8] ;  /* 0x0001b800011a7983 */ /* 0x000f220000300800 */
[----:B------:R-:W-:Y:S02]  /*6b2f0*/  ISETP.LT.AND P4, PT, R29, c[0x0][0x178], !P4 ;  /* 0x00005e001d007a0c */ /* 0x000fe40006781270 */
[----:B------:R-:W-:Y:S02]  /*6b300*/  IADD3 R0, R3, 0xa7, RZ ;  /* 0x000000a703007810 */ /* 0x000fe40007ffe0ff */
[----:B------:R-:W-:Y:S01]  /*6b310*/  ISETP.LT.AND P5, PT, R28, c[0x0][0x178], !P2 ;  /* 0x00005e001c007a0c */ /* 0x000fe200057a1270 */
[----:B------:R-:W-:Y:S01]  /*6b320*/  IMAD.WIDE R12, R22, 0x2, R18 ;  /* 0x00000002160c7825 */ /* 0x000fe200078e0212 */
[----:B------:R-:W-:Y:S02]  /*6b330*/  ISETP.GE.AND P3, PT, R0, c[0x0][0x17c], PT ;  /* 0x00005f0000007a0c */ /* 0x000fe40003f66270 */
[----:B------:R-:W-:Y:S02]  /*6b340*/  IADD3 R0, R22, c[0x0][0x198], RZ ;  /* 0x0000660016007a10 */ /* 0x000fe40007ffe0ff */
[----:B------:R-:W-:-:S02]  /*6b350*/  ISETP.LT.AND P2, PT, R29, c[0x0][0x178], !P2 ;  /* 0x00005e001d007a0c */ /* 0x000fc40005741270 */
[----:B------:R-:W-:Y:S01]  /*6b360*/  ISETP.LT.AND P6, PT, R28, c[0x0][0x178], !P3 ;  /* 0x00005e001c007a0c */ /* 0x000fe20005fc1270 */
[----:B------:R-:W-:Y:S01]  /*6b370*/  IMAD.WIDE R14, R0, 0x2, R16 ;  /* 0x00000002000e7825 */ /* 0x000fe200078e0210 */
[----:B------:R0:W-:Y:S01]  /*6b380*/  @P4 STG.E.U16 [R12.64], R20 ;  /* 0x000000140c004986 */ /* 0x0001e2000c101506 */
[----:B------:R-:W-:-:S04]  /*6b390*/  IADD3 R21, R3, 0xa8, RZ ;  /* 0x000000a803157810 */ /* 0x000fc80007ffe0ff */
[----:B------:R-:W-:Y:S02]  /*6b3a0*/  ISETP.GE.AND P4, PT, R21, c[0x0][0x17c], PT ;  /* 0x00005f0015007a0c */ /* 0x000fe40003f86270 */
[C---:B0-----:R-:W-:Y:S01]  /*6b3b0*/  IADD3 R20, R0.reuse, c[0x0][0x198], RZ ;  /* 0x0000660000147a10 */ /* 0x041fe20007ffe0ff */
[----:B------:R-:W-:Y:S01]  /*6b3c0*/  IMAD.WIDE R12, R0, 0x2, R18 ;  /* 0x00000002000c7825 */ /* 0x000fe200078e0212 */
[----:B------:R-:W-:Y:S02]  /*6b3d0*/  ISETP.LT.AND P3, PT, R29, c[0x0][0x178], !P3 ;  /* 0x00005e001d007a0c */ /* 0x000fe40005f61270 */
[----:B------:R-:W-:Y:S02]  /*6b3e0*/  IADD3 R21, R3, 0xab, RZ ;  /* 0x000000ab03157810 */ /* 0x000fe40007ffe0ff */
[----:B--2---:R-:W-:Y:S01]  /*6b3f0*/  PRMT R22, R27, 0x7632, R22 ;  /* 0x000076321b167816 */ /* 0x004fe20000000016 */
[----:B---3--:R0:W-:Y:S01]  /*6b400*/  @P5 STG.E.U16 [R14.64], R23 ;  /* 0x000000170e005986 */ /* 0x0081e2000c101506 */
[----:B------:R-:W-:-:S03]  /*6b410*/  PRMT R0, R23, 0x7632, R0 ;  /* 0x0000763217007816 */ /* 0x000fc60000000000 */
[----:B------:R1:W-:Y:S01]  /*6b420*/  @P2 STG.E.U16 [R12.64], R27 ;  /* 0x0000001b0c002986 */ /* 0x0003e2000c101506 */
[----:B------:R-:W-:Y:S01]  /*6b430*/  ISETP.LT.AND P2, PT, R28, c[0x0][0x178], !P4 ;  /* 0x00005e001c007a0c */ /* 0x000fe20006741270 */
[C---:B0-----:R-:W-:Y:S01]  /*6b440*/  IMAD.WIDE R14, R20.reuse, 0x2, R16 ;  /* 0x00000002140e7825 */ /* 0x041fe200078e0210 */
[----:B------:R-:W-:Y:S02]  /*6b450*/  ISETP.GE.AND P5, PT, R21, c[0x0][0x17c], PT ;  /* 0x00005f0015007a0c */ /* 0x000fe40003fa6270 */
[----:B----4-:R-:W-:Y:S01]  /*6b460*/  PRMT R24, R25, 0x7632, R24 ;  /* 0x0000763219187816 */ /* 0x010fe20000000018 */
[----:B-1----:R-:W2:Y:S04]  /*6b470*/  LDL.LU R27, [R1+0x1f8] ;  /* 0x0001f800011b7983 */ /* 0x002ea80000300800 */
[----:B------:R0:W-:Y:S01]  /*6b480*/  @P6 STG.E.U16 [R14.64], R0 ;  /* 0x000000000e006986 */ /* 0x0001e2000c101506 */
[----:B------:R-:W-:Y:S01]  /*6b490*/  IADD3 R21, R3, 0xa9, RZ ;  /* 0x000000a903157810 */ /* 0x000fe20007ffe0ff */
[----:B------:R-:W-:Y:S01]  /*6b4a0*/  IMAD.WIDE R12, R20, 0x2, R18 ;  /* 0x00000002140c7825 */ /* 0x000fe200078e0212 */
[----:B------:R-:W-:-:S02]  /*6b4b0*/  ISETP.LT.AND P4, PT, R29, c[0x0][0x178], !P4 ;  /* 0x00005e001d007a0c */ /* 0x000fc40006781270 */
[----:B------:R-:W-:Y:S02]  /*6b4c0*/  ISETP.GE.AND P6, PT, R21, c[0x0][0x17c], PT ;  /* 0x00005f0015007a0c */ /* 0x000fe40003fc6270 */
[----:B0-----:R-:W-:Y:S01]  /*6b4d0*/  IADD3 R0, R20, c[0x0][0x198], RZ ;  /* 0x0000660014007a10 */ /* 0x001fe20007ffe0ff */
[----:B------:R-:W-:Y:S04]  /*6b4e0*/  @P3 STG.E.U16 [R12.64], R22 ;  /* 0x000000160c003986 */ /* 0x000fe8000c101506 */
[----:B------:R-:W-:-:S05]  /*6b4f0*/  IMAD.WIDE R14, R0, 0x2, R16 ;  /* 0x00000002000e7825 */ /* 0x000fca00078e0210 */
[----:B------:R0:W-:Y:S01]  /*6b500*/  @P2 STG.E.U16 [R14.64], R25 ;  /* 0x000000190e002986 */ /* 0x0001e2000c101506 */
[----:B------:R-:W-:Y:S01]  /*6b510*/  ISETP.LT.AND P2, PT, R28, c[0x0][0x178], !P6 ;  /* 0x00005e001c007a0c */ /* 0x000fe20007741270 */
[----:B------:R-:W-:-:S05]  /*6b520*/  IMAD.WIDE R20, R0, 0x2, R18 ;  /* 0x0000000200147825 */ /* 0x000fca00078e0212 */
[----:B------:R1:W-:Y:S01]  /*6b530*/  @P4 STG.E.U16 [R20.64], R26 ;  /* 0x0000001a14004986 */ /* 0x0003e2000c101506 */
[----:B0-----:R-:W-:-:S03]  /*6b540*/  IADD3 R14, R0, c[0x0][0x198], RZ ;  /* 0x00006600000e7a10 */ /* 0x001fc60007ffe0ff */
[----:B------:R-:W3:Y:S01]  /*6b550*/  LDL.LU R25, [R1+0x3f8] ;  /* 0x0003f80001197983 */ /* 0x000ee20000300800 */
[----:B------:R-:W-:Y:S01]  /*6b560*/  PRMT R22, R26, 0x7632, R22 ;  /* 0x000076321a167816 */ /* 0x000fe20000000016 */
[----:B-1----:R-:W-:Y:S02]  /*6b570*/  IMAD.WIDE R20, R14, 0x2, R16 ;  /* 0x000000020e147825 */ /* 0x002fe400078e0210 */
[----:B------:R-:W4:Y:S04]  /*6b580*/  LDL.LU R26, [R1+0x1e8] ;  /* 0x0001e800011a7983 */ /* 0x000f280000300800 */
[----:B------:R0:W-:Y:S04]  /*6b590*/  @P2 STG.E.U16 [R20.64], R24 ;  /* 0x0000001814002986 */ /* 0x0001e8000c101506 */
[----:B0-----:R-:W2:Y:S01]  /*6b5a0*/  LDL.LU R24, [R1+0x218] ;  /* 0x0002180001187983 */ /* 0x001ea20000300800 */
[----:B------:R-:W-:-:S04]  /*6b5b0*/  IADD3 R23, R3, 0xaa, RZ ;  /* 0x000000aa03177810 */ /* 0x000fc80007ffe0ff */
[----:B------:R-:W-:Y:S02]  /*6b5c0*/  ISETP.GE.AND P3, PT, R23, c[0x0][0x17c], PT ;  /* 0x00005f0017007a0c */ /* 0x000fe40003f66270 */
[C---:B------:R-:W-:Y:S02]  /*6b5d0*/  ISETP.LT.AND P4, PT, R29.reuse, c[0x0][0x178], !P6 ;  /* 0x00005e001d007a0c */ /* 0x040fe40007781270 */
        /* <DEDUP_REMOVED lines=8> */
[----:B------:R-:W-:-:S04]  /*6b660*/  ISETP.GE.AND P2, PT, R23, c[0x0][0x17c], PT ;  /* 0x00005f0017007a0c */ /* 0x000fc80003f46270 */
[C---:B------:R-:W-:Y:S02]  /*6b670*/  ISETP.LT.AND P4, PT, R28.reuse, c[0x0][0x178], !P2 ;  /* 0x00005e001c007a0c */ /* 0x040fe40005781270 */
[----:B------:R-:W-:Y:S02]  /*6b680*/  ISETP.LT.AND P2, PT, R29, c[0x0][0x178], !P2 ;  /* 0x00005e001d007a0c */ /* 0x000fe40005741270 */
[----:B0-----:R-:W-:Y:S01]  /*6b690*/  IADD3 R22, R3, 0xad, RZ ;  /* 0x000000ad03167810 */ /* 0x001fe20007ffe0ff */
[----:B--2---:R0:W-:Y:S01]  /*6b6a0*/  @P6 STG.E.U16 [R12.64], R24 ;  /* 0x000000180c006986 */ /* 0x0041e2000c101506 */
[----:B------:R-:W-:-:S03]  /*6b6b0*/  ISETP.LT.AND P6, PT, R28, c[0x0][0x178], !P5 ;  /* 0x00005e001c007a0c */ /* 0x000fc60006fc1270 */
[----:B------:R1:W-:Y:S01]  /*6b6c0*/  @P3 STG.E.U16 [R20.64], R27 ;  /* 0x0000001b14003986 */ /* 0x0003e2000c101506 */
[----:B------:R-:W-:Y:S02]  /*6b6d0*/  ISETP.LT.AND P5, PT, R29, c[0x0][0x178], !P5 ;  /* 0x00005e001d007a0c */ /* 0x000fe40006fa1270 */
[----:B0-----:R-:W-:Y:S02]  /*6b6e0*/  IADD3 R12, R0, c[0x0][0x198], RZ ;  /* 0x00006600000c7a10 */ /* 0x001fe40007ffe0ff */
[----:B-1----:R-:W-:Y:S02]  /*6b6f0*/  PRMT R21, R24, 0x7632, R21 ;  /* 0x0000763218157816 */ /* 0x002fe40000000015 */
[----:B------:R-:W2:Y:S01]  /*6b700*/  LDL.LU R24, [R1+0x408] ;  /* 0x0004080001187983 */ /* 0x000ea20000300800 */
[----:B------:R-:W-:-:S03]  /*6b710*/  PRMT R20, R27, 0x7632, R20 ;  /* 0x000076321b147816 */ /* 0x000fc60000000014 */
[----:B------:R-:W2:Y:S01]  /*6b720*/  LDL.LU R27, [R1+0x148] ;  /* 0x00014800011b7983 */ /* 0x000ea20000300800 */
[C---:B------:R-:W-:Y:S01]  /*6b730*/  IMAD.WIDE R14, R12.reuse, 0x2, R16 ;  /* 0x000000020c0e7825 */ /* 0x040fe200078e0210 */
[----:B------:R-:W-:-:S03]  /*6b740*/  IADD3 R0, R12, c[0x0][0x198], RZ ;  /* 0x000066000c007a10 */ /* 0x000fc60007ffe0ff */
[----:B------:R-:W-:Y:S01]  /*6b750*/  IMAD.WIDE R12, R12, 0x2, R18 ;  /* 0x000000020c0c7825 */ /* 0x000fe200078e0212 */
[----:B------:R0:W-:Y:S04]  /*6b760*/  @P6 STG.E.U16 [R14.64], R21 ;  /* 0x000000150e006986 */ /* 0x0001e8000c101506 */
[----:B------:R1:W-:Y:S01]  /*6b770*/  @P5 STG.E.U16 [R12.64], R20 ;  /* 0x000000140c005986 */ /* 0x0003e2000c101506 */
[----:B------:R-:W-:Y:S01]  /*6b780*/  ISETP.GE.AND P3, PT, R22, c[0x0][0x17c], PT ;  /* 0x00005f0016007a0c */ /* 0x000fe20003f66270 */
[----:B0-----:R-:W-:-:S04]  /*6b790*/  IMAD.WIDE R14, R0, 0x2, R16 ;  /* 0x00000002000e7825 */ /* 0x001fc800078e0210 */
[----:B-1----:R-:W-:Y:S01]  /*6b7a0*/  IMAD.WIDE R12, R0, 0x2, R18 ;  /* 0x00000002000c7825 */ /* 0x002fe200078e0212 */
[----:B---3--:R0:W-:Y:S01]  /*6b7b0*/  @P4 STG.E.U16 [R14.64], R25 ;  /* 0x000000190e004986 */ /* 0x0081e2000c101506 */
[----:B----4-:R-:W-:-:S03]  /*6b7c0*/  PRMT R22, R26, 0x7632, R22 ;  /* 0x000076321a167816 */ /* 0x010fc60000000016 */
[----:B------:R1:W-:Y:S01]  /*6b7d0*/  @P2 STG.E.U16 [R12.64], R26 ;  /* 0x0000001a0c002986 */ /* 0x0003e2000c101506 */
[----:B0-----:R-:W-:-:S03]  /*6b7e0*/  PRMT R15, R25, 0x7632, R15 ;  /* 0x00007632190f7816 */ /* 0x001fc6000000000f */
[----:B------:R-:W3:Y:S04]  /*6b7f0*/  LDL.LU R25, [R1+0x18c] ;  /* 0x00018c0001197983 */ /* 0x000ee80000300800 */
[----:B-1----:R-:W4:Y:S01]  /*6b800*/  LDL.LU R26, [R1+0x15c] ;  /* 0x00015c00011a7983 */ /* 0x002f220000300800 */
[----:B------:R-:W-:Y:S02]  /*6b810*/  IADD3 R21, R3, 0xae, RZ ;  /* 0x000000ae03157810 */ /* 0x000fe40007ffe0ff */
[----:B------:R-:W-:Y:S02]  /*6b820*/  ISETP.LT.AND P6, PT, R28, c[0x0][0x178], !P3 ;  /* 0x00005e001c007a0c */ /* 0x000fe40005fc1270 */
[----:B------:R-:W-:Y:S02]  /*6b830*/  ISETP.GE.AND P5, PT, R21, c[0x0][0x17c], PT ;  /* 0x00005f0015007a0c */ /* 0x000fe40003fa6270 */
[----:B------:R-:W-:-:S02]  /*6b840*/  IADD3 R14, R0, c[0x0][0x198], RZ ;  /* 0x00006600000e7a10 */ /* 0x000fc40007ffe0ff */
[----:B------:R-:W-:Y:S02]  /*6b850*/  IADD3 R0, R3, 0xc3, RZ ;  /* 0x000000c303007810 */ /* 0x000fe40007ffe0ff */
[C---:B------:R-:W-:Y:S01]  /*6b860*/  ISETP.LT.AND P2, PT, R29.reuse, c[0x0][0x178], !P3 ;  /* 0x00005e001d007a0c */ /* 0x040fe20005f41270 */
[----:B------:R-:W-:Y:S01]  /*6b870*/  IMAD.WIDE R12, R14, 0x2, R16 ;  /* 0x000000020e0c7825 */ /* 0x000fe200078e0210 */
[----:B------:R-:W-:Y:S02]  /*6b880*/  ISETP.LT.AND P3, PT, R28, c[0x0][0x178], !P5 ;  /* 0x00005e001c007a0c */ /* 0x000fe40006f61270 */
[----:B------:R-:W-:Y:S02]  /*6b890*/  ISETP.GE.AND P4, PT, R0, c[0x0][0x17c], PT ;  /* 0x00005f0000007a0c */ /* 0x000fe40003f86270 */
[----:B------:R-:W-:Y:S02]  /*6b8a0*/  ISETP.LT.AND P5, PT, R29, c[0x0][0x178], !P5 ;  /* 0x00005e001d007a0c */ /* 0x000fe40006fa1270 */
[----:B------:R-:W-:Y:S01]  /*6b8b0*/  IADD3 R0, R14, c[0x0][0x198], RZ ;  /* 0x000066000e007a10 */ /* 0x000fe20007ffe0ff */
[----:B------:R0:W-:Y:S01]  /*6b8c0*/  @P6 STG.E.U16 [R12.64], R15 ;  /* 0x0000000f0c006986 */ /* 0x0001e2000c101506 */
[----:B------:R-:W-:-:S04]  /*6b8d0*/  IADD3 R20, R3, 0xaf, RZ ;  /* 0x000000af03147810 */ /* 0x000fc80007ffe0ff */
[----:B------:R-:W-:Y:S01]  /*6b8e0*/  ISETP.GE.AND P6, PT, R20, c[0x0][0x17c], PT ;  /* 0x00005f0014007a0c */ /* 0x000fe20003fc6270 */
[----:B------:R-:W-:Y:S01]  /*6b8f0*/  IMAD.WIDE R20, R0, 0x2, R18 ;  /* 0x0000000200147825 */ /* 0x000fe200078e0212 */
[----:B------:R-:W-:-:S03]  /*6b900*/  IADD3 R23, R3, 0xb0, RZ ;  /* 0x000000b003177810 */ /* 0x000fc60007ffe0ff */
[----:B0-----:R-:W-:-:S04]  /*6b910*/  IMAD.WIDE R12, R14, 0x2, R18 ;  /* 0x000000020e0c7825 */ /* 0x001fc800078e0212 */
[C---:B------:R-:W-:Y:S01]  /*6b920*/  IMAD.WIDE R14, R0.reuse, 0x2, R16 ;  /* 0x00000002000e7825 */ /* 0x040fe200078e0210 */
[----:B------:R0:W-:Y:S01]  /*6b930*/  @P2 STG.E.U16 [R12.64], R22 ;  /* 0x000000160c002986 */ /* 0x0001e2000c101506 */
[----:B------:R-:W-:Y:S02]  /*6b940*/  ISETP.GE.AND P2, PT, R23, c[0x0][0x17c], PT ;  /* 0x00005f0017007a0c */ /* 0x000fe40003f46270 */
[----:B0-----:R-:W-:Y:S02]  /*6b950*/  IADD3 R12, R0, c[0x0][0x198], RZ ;  /* 0x00006600000c7a10 */ /* 0x001fe40007ffe0ff */
[----:B------:R-:W-:Y:S01]  /*6b960*/  IADD3 R22, R3, 0xb1, RZ ;  /* 0x000000b103167810 */ /* 0x000fe20007ffe0ff */
[----:B--2---:R0:W-:Y:S01]  /*6b970*/  @P3 STG.E.U16 [R14.64], R24 ;  /* 0x000000180e003986 */ /* 0x0041e2000c101506 */
[----:B------:R-:W-:-:S03]  /*6b980*/  ISETP.LT.AND P3, PT, R28, c[0x0][0x178], !P6 ;  /* 0x00005e001c007a0c */ /* 0x000fc60007761270 */
[----:B------:R1:W-:Y:S01]  /*6b990*/  @P5 STG.E.U16 [R20.64], R27 ;  /* 0x0000001b14005986 */ /* 0x0003e2000c101506 */
[C---:B------:R-:W-:Y:S02]  /*6b9a0*/  ISETP.LT.AND P5, PT, R29.reuse, c[0x0][0x178], !P6 ;  /* 0x00005e001d007a0c */ /* 0x040fe400077a1270 */
[----:B------:R-:W-:Y:S02]  /*6b9b0*/  ISETP.LT.AND P6, PT, R28, c[0x0][0x178], !P2 ;  /* 0x00005e001c007a0c */ /* 0x000fe400057c1270 */
[----:B------:R-:W-:Y:S01]  /*6b9c0*/  ISETP.LT.AND P2, PT, R29, c[0x0][0x178], !P2 ;  /* 0x00005e001d007a0c */ /* 0x000fe20005741270 */
[----:B0-----:R-:W-:Y:S01]  /*6b9d0*/  IMAD.WIDE R14, R12, 0x2, R16 ;  /* 0x000000020c0e7825 */ /* 0x001fe200078e0210 */
[----:B------:R-:W-:Y:S02]  /*6b9e0*/  PRMT R0, R27, 0x7632, R0 ;  /* 0x000076321b007816 */ /* 0x000fe40000000000 */
[----:B-1----:R-:W-:Y:S01]  /*6b9f0*/  PRMT R21, R24, 0x7632, R21 ;  /* 0x0000763218157816 */ /* 0x002fe20000000015 */
[----:B------:R-:W2:Y:S01]  /*6ba00*/  LDL.LU R27, [R1+0x17c] ;  /* 0x00017c00011b7983 */ /* 0x000ea20000300800 */
[C---:B------:R-:W-:Y:S01]  /*6ba10*/  IADD3 R20, R12.reuse, c[0x0][0x198], RZ ;  /* 0x000066000c147a10 */ /* 0x040fe20007ffe0ff */
[----:B------:R-:W-:-:S02]  /*6ba20*/  IMAD.WIDE R12, R12, 0x2, R18 ;  /* 0x000000020c0c7825 */ /* 0x000fc400078e0212 */
[----:B------:R0:W-:Y:S01]  /*6ba30*/  @P3 STG.E.U16 [R14.64], R21 ;  /* 0x000000150e003986 */ /* 0x0001e2000c101506 */
[----:B------:R-:W-:-:S03]  /*6ba40*/  ISETP.GE.AND P3, PT, R22, c[0x0][0x17c], PT ;  /* 0x00005f0016007a0c */ /* 0x000fc60003f66270 */
[----:B------:R1:W-:Y:S01]  /*6ba50*/  @P5 STG.E.U16 [R12.64], R0 ;  /* 0x000000000c005986 */ /* 0x0003e2000c101506 */
[----:B0-----:R-:W-:-:S04]  /*6ba60*/  IMAD.WIDE R14, R20, 0x2, R16 ;  /* 0x00000002140e7825 */ /* 0x001fc800078e0210 */
[----:B-1----:R-:W-:Y:S01]  /*6ba70*/  IMAD.WIDE R12, R20, 0x2, R18 ;  /* 0x00000002140c7825 */ /* 0x002fe200078e0212 */
[----:B---3--:R0:W-:Y:S01]  /*6ba80*/  @P6 STG.E.U16 [R14.64], R25 ;  /* 0x000000190e006986 */ /* 0x0081e2000c101506 */
[----:B------:R-:W-:-:S03]  /*6ba90*/  ISETP.LT.AND P6, PT, R28, c[0x0][0x178], !P3 ;  /* 0x00005e001c007a0c */ /* 0x000fc60005fc1270 */
[----:B----4-:R1:W-:Y:S01]  /*6baa0*/  @P2 STG.E.U16 [R12.64], R26 ;  /* 0x0000001a0c002986 */ /* 0x0103e2000c101506 */
[----:B------:R-:W-:Y:S02]  /*6bab0*/  ISETP.LT.AND P2, PT, R29, c[0x0][0x178], !P3 ;  /* 0x00005e001d007a0c */ /* 0x000fe40005f41270 */
[----:B------:R-:W-:Y:S02]  /*6bac0*/  PRMT R0, R25, 0x7632, R0 ;  /* 0x0000763219007816 */ /* 0x000fe40000000000 */
[----:B0-----:R-:W-:Y:S02]  /*6bad0*/  IADD3 R14, R20, c[0x0][0x198], RZ ;  /* 0x00006600140e7a10 */ /* 0x001fe40007ffe0ff */
[----:B------:R-:W-:Y:S02]  /*6bae0*/  IADD3 R25, R3, 0xb3, RZ ;  /* 0x000000b303197810 */ /* 0x000fe40007ffe0ff */
[C---:B------:R-:W-:Y:S01]  /*6baf0*/  IADD3 R22, R14.reuse, c[0x0][0x198], RZ ;  /* 0x000066000e167a10 */ /* 0x040fe20007ffe0ff */
[----:B-1----:R-:W-:Y:S01]  /*6bb00*/  IMAD.WIDE R12, R14, 0x2, R16 ;  /* 0x000000020e0c7825 */ /* 0x002fe200078e0210 */
[----:B------:R-:W-:-:S02]  /*6bb10*/  PRMT R23, R26, 0x7632, R23 ;  /* 0x000076321a177816 */ /* 0x000fc40000000017 */
[----:B------:R-:W3:Y:S01]  /*6bb20*/  LDL.LU R26, [R1+0x16c] ;  /* 0x00016c00011a7983 */ /* 0x000ee20000300800 */
[----:B------:R-:W-:-:S03]  /*6bb30*/  IMAD.WIDE R14, R14, 0x2, R18 ;  /* 0x000000020e0e7825 */ /* 0x000fc600078e0212 */
[----:B------:R-:W-:Y:S01]  /*6bb40*/  @P6 STG.E.U16 [R12.64], R0 ;  /* 0x000000000c006986 */ /* 0x000fe2000c101506 */
[----:B------:R-:W-:-:S03]  /*6bb50*/  ISETP.GE.AND P6, PT, R25, c[0x0][0x17c], PT ;  /* 0x00005f0019007a0c */ /* 0x000fc60003fc6270 */
[----:B------:R-:W4:Y:S04]  /*6bb60*/  LDL.LU R25, [R1+0x1cc] ;  /* 0x0001cc0001197983 */ /* 0x000f280000300800 */
[----:B------:R0:W-:Y:S04]  /*6bb70*/  @P2 STG.E.U16 [R14.64], R23 ;  /* 0x000000170e002986 */ /* 0x0001e8000c101506 */
[----:B0-----:R-:W3:Y:S01]  /*6bb80*/  LDL.LU R15, [R1+0x19c] ;  /* 0x00019c00010f7983 */ /* 0x001ee20000300800 */
[----:B------:R-:W-:-:S04]  /*6bb90*/  IADD3 R21, R3, 0xb2, RZ ;  /* 0x000000b203157810 */ /* 0x000fc80007ffe0ff */
[----:B------:R-:W-:-:S04]  /*6bba0*/  ISETP.GE.AND P5, PT, R21, c[0x0][0x17c], PT ;  /* 0x00005f0015007a0c */ /* 0x000fc80003fa6270 */
[----:B------:R-:W-:Y:S02]  /*6bbb0*/  ISETP.LT.AND P3, PT, R28, c[0x0][0x178], !P5 ;  /* 0x00005e001c007a0c */ /* 0x000fe40006f61270 */
[----:B------:R-:W-:Y:S01]  /*6bbc0*/  ISETP.LT.AND P5, PT, R29, c[0x0][0x178], !P5 ;  /* 0x00005e001d007a0c */ /* 0x000fe20006fa1270 */
[----:B------:R-:W-:Y:S01]  /*6bbd0*/  IMAD.WIDE R20, R22, 0x2, R16 ;  /* 0x0000000216147825 */ /* 0x000fe200078e0210 */
[----:B------:R-:W-:-:S03]  /*6bbe0*/  IADD3 R24, R3, 0xb4, RZ ;  /* 0x000000b403187810 */ /* 0x000fc60007ffe0ff */
[----:B------:R-:W-:Y:S01]  /*6bbf0*/  IMAD.WIDE R12, R22, 0x2, R18 ;  /* 0x00000002160c7825 */ /* 0x000fe200078e0212 */
[----:B------:R-:W-:Y:S02]  /*6bc00*/  ISETP.GE.AND P2, PT, R24, c[0x0][0x17c], PT ;  /* 0x00005f0018007a0c */ /* 0x000fe40003f46270 */
[----:B------:R-:W-:Y:S02]  /*6bc10*/  IADD3 R22, R22, c[0x0][0x198], RZ ;  /* 0x0000660016167a10 */ /* 0x000fe40007ffe0ff */
[----:B------:R-:W-:Y:S02]  /*6bc20*/  IADD3 R23, R3, 0xb5, RZ ;  /* 0x000000b503177810 */ /* 0x000fe40007ffe0ff */
[----:B--2---:R-:W-:Y:S01]  /*6bc30*/  PRMT R0, R27, 0x7632, R0 ;  /* 0x000076321b007816 */ /* 0x004fe20000000000 */
[----:B---3--:R0:W-:Y:S01]  /*6bc40*/  @P3 STG.E.U16 [R20.64], R15 ;  /* 0x0000000f14003986 */ /* 0x0081e2000c101506 */
[C---:B------:R-:W-:Y:S02]  /*6bc50*/  ISETP.LT.AND P3, PT, R28.reuse, c[0x0][0x178], !P6 ;  /* 0x00005e001c007a0c */ /* 0x040fe40007761270 */
[----:B------:R-:W-:Y:S01]  /*6bc60*/  ISETP.LT.AND P6, PT, R29, c[0x0][0x178], !P6 ;  /* 0x00005e001d007a0c */ /* 0x000fe200077c1270 */
[----:B------:R1:W-:Y:S01]  /*6bc70*/  @P5 STG.E.U16 [R12.64], R27 ;  /* 0x0000001b0c005986 */ /* 0x0003e2000c101506 */
[----:B------:R-:W-:-:S02]  /*6bc80*/  ISETP.LT.AND P5, PT, R28, c[0x0][0x178], !P2 ;  /* 0x00005e001c007a0c */ /* 0x000fc400057a1270 */
[----:B------:R-:W-:Y:S02]  /*6bc90*/  ISETP.LT.AND P2, PT, R29, c[0x0][0x178], !P2 ;  /* 0x00005e001d007a0c */ /* 0x000fe40005741270 */
[----:B0-----:R-:W-:Y:S01]  /*6bca0*/  PRMT R21, R15, 0x7632, R21 ;  /* 0x000076320f157816 */ /* 0x001fe20000000015 */
[C---:B------:R-:W-:Y:S01]  /*6bcb0*/  IMAD.WIDE R14, R22.reuse, 0x2, R16 ;  /* 0x00000002160e7825 */ /* 0x040fe200078e0210 */
[C---:B------:R-:W-:Y:S01]  /*6bcc0*/  IADD3 R20, R22.reuse, c[0x0][0x198], RZ ;  /* 0x0000660016147a10 */ /* 0x040fe20007ffe0ff */
[----:B-1----:R-:W2:Y:S02]  /*6bcd0*/  LDL.LU R27, [R1+0x1ac] ;  /* 0x0001ac00011b7983 */ /* 0x002ea40000300800 */
[----:B------:R-:W-:Y:S02]  /*6bce0*/  IMAD.WIDE R12, R22, 0x2, R18 ;  /* 0x00000002160c7825 */ /* 0x000fe400078e0212 */
[----:B------:R0:W-:Y:S01]  /*6bcf0*/  @P3 STG.E.U16 [R14.64], R21 ;  /* 0x000000150e003986 */ /* 0x0001e2000c101506 */
[----:B------:R-:W-:-:S03]  /*6bd00*/  ISETP.GE.AND P3, PT, R23, c[0x0][0x17c], PT ;  /* 0x00005f0017007a0c */ /* 0x000fc60003f66270 */
[----:B------:R1:W-:Y:S01]  /*6bd10*/  @P6 STG.E.U16 [R12.64], R0 ;  /* 0x000000000c006986 */ /* 0x0003e2000c101506 */
[----:B0-----:R-:W-:-:S04]  /*6bd20*/  IMAD.WIDE R14, R20, 0x2, R16 ;  /* 0x00000002140e7825 */ /* 0x001fc800078e0210 */
[----:B-1----:R-:W-:Y:S01]  /*6bd30*/  IMAD.WIDE R12, R20, 0x2, R18 ;  /* 0x00000002140c7825 */ /* 0x002fe200078e0212 */
[----:B----4-:R0:W-:Y:S01]  /*6bd40*/  @P5 STG.E.U16 [R14.64], R25 ;  /* 0x000000190e005986 */ /* 0x0101e2000c101506 */
[----:B------:R-:W-:-:S03]  /*6bd50*/  ISETP.LT.AND P5, PT, R28, c[0x0][0x178], !P3 ;  /* 0x00005e001c007a0c */ /* 0x000fc60005fa1270 */
[----:B------:R1:W-:Y:S01]  /*6bd60*/  @P2 STG.E.U16 [R12.64], R26 ;  /* 0x0000001a0c002986 */ /* 0x0003e2000c101506 */
        /* <DEDUP_REMOVED lines=91> */
[----:B------:R-:W-:Y:S02]  /*6c320*/  PRMT R22, R26, 0x7632, R22 ;  /* 0x000076321a167816 */ /* 0x000fe40000000016 */
[C---:B------:R-:W-:Y:S01]  /*6c330*/  IADD3 R24, R14.reuse, c[0x0][0x198], RZ ;  /* 0x000066000e187a10 */ /* 0x040fe20007ffe0ff */
[C---:B-1----:R-:W-:Y:S01]  /*6c340*/  IMAD.WIDE R12, R14.reuse, 0x2, R16 ;  /* 0x000000020e0c7825 */ /* 0x042fe200078e0210 */
[----:B------:R-:W3:Y:S03]  /*6c350*/  LDL.LU R26, [R1+0x250] ;  /* 0x00025000011a7983 */ /* 0x000ee60000300800 */
[--C-:B------:R-:W-:Y:S01]  /*6c360*/  IMAD.WIDE R14, R14, 0x2, R18.reuse ;  /* 0x000000020e0e7825 */ /* 0x100fe200078e0212 */
[----:B------:R-:W-:Y:S04]  /*6c370*/  @P5 STG.E.U16 [R12.64], R0 ;  /* 0x000000000c005986 */ /* 0x000fe8000c101506 */
[----:B------:R0:W-:Y:S04]  /*6c380*/  @P2 STG.E.U16 [R14.64], R22 ;  /* 0x000000160e002986 */ /* 0x0001e8000c101506 */
[----:B0-----:R-:W4:Y:S01]  /*6c390*/  LDL.LU R22, [R1+0x40c] ;  /* 0x00040c0001167983 */ /* 0x001f220000300800 */
[----:B------:R-:W-:Y:S01]  /*6c3a0*/  IADD3 R21, R3, 0xbe, RZ ;  /* 0x000000be03157810 */ /* 0x000fe20007ffe0ff */
[C---:B------:R-:W-:Y:S01]  /*6c3b0*/  IMAD.WIDE R12, R24.reuse, 0x2, R18 ;  /* 0x00000002180c7825 */ /* 0x040fe200078e0212 */
[----:B------:R-:W-:-:S02]  /*6c3c0*/  IADD3 R0, R24, c[0x0][0x198], RZ ;  /* 0x0000660018007a10 */ /* 0x000fc40007ffe0ff */
[----:B------:R-:W-:Y:S01]  /*6c3d0*/  ISETP.GE.AND P6, PT, R21, c[0x0][0x17c], PT ;  /* 0x00005f0015007a0c */ /* 0x000fe20003fc6270 */
[----:B------:R-:W-:Y:S02]  /*6c3e0*/  IMAD.WIDE R20, R24, 0x2, R16 ;  /* 0x0000000218147825 */ /* 0x000fe400078e0210 */
[----:B------:R-:W3:Y:S01]  /*6c3f0*/  LDL.LU R24, [R1+0x270] ;  /* 0x0002700001187983 */ /* 0x000ee20000300800 */
[----:B------:R-:W-:Y:S02]  /*6c400*/  ISETP.LT.AND P3, PT, R28, c[0x0][0x178], !P6 ;  /* 0x00005e001c007a0c */ /* 0x000fe40007761270 */
[----:B------:R-:W-:Y:S02]  /*6c410*/  ISETP.LT.AND P6, PT, R29, c[0x0][0x178], !P6 ;  /* 0x00005e001d007a0c */ /* 0x000fe400077c1270 */
[----:B------:R-:W-:-:S04]  /*6c420*/  IADD3 R23, R3, 0xc0, RZ ;  /* 0x000000c003177810 */ /* 0x000fc80007ffe0ff */
[----:B------:R-:W-:Y:S02]  /*6c430*/  ISETP.GE.AND P2, PT, R23, c[0x0][0x17c], PT ;  /* 0x00005f0017007a0c */ /* 0x000fe40003f46270 */
[----:B--2---:R-:W-:-:S03]  /*6c440*/  PRMT R15, R27, 0x7632, R15 ;  /* 0x000076321b0f7816 */ /* 0x004fc6000000000f */
[----:B----4-:R-:W-:Y:S04]  /*6c450*/  @P3 STG.E.U16 [R20.64], R22 ;  /* 0x0000001614003986 */ /* 0x010fe8000c101506 */
[----:B------:R0:W-:Y:S04]  /*6c460*/  @P6 STG.E.U16 [R12.64], R27 ;  /* 0x0000001b0c006986 */ /* 0x0001e8000c101506 */
[----:B0-----:R-:W2:Y:S04]  /*6c470*/  LDL.LU R27, [R1+0x280] ;  /* 0x00028000011b7983 */ /* 0x001ea80000300800 */
[----:B------:R-:W4:Y:S01]  /*6c480*/  LDL.LU R23, [R1+0x260] ;  /* 0x0002600001177983 */ /* 0x000f220000300800 */
[----:B------:R-:W-:-:S04]  /*6c490*/  IADD3 R25, R3, 0xbf, RZ ;  /* 0x000000bf03197810 */ /* 0x000fc80007ffe0ff */
[----:B------:R-:W-:-:S04]  /*6c4a0*/  ISETP.GE.AND P5, PT, R25, c[0x0][0x17c], PT ;  /* 0x00005f0019007a0c */ /* 0x000fc80003fa6270 */
[C---:B------:R-:W-:Y:S02]  /*6c4b0*/  ISETP.LT.AND P3, PT, R28.reuse, c[0x0][0x178], !P5 ;  /* 0x00005e001c007a0c */ /* 0x040fe40006f61270 */
[----:B------:R-:W-:Y:S02]  /*6c4c0*/  ISETP.LT.AND P5, PT, R29, c[0x0][0x178], !P5 ;  /* 0x00005e001d007a0c */ /* 0x000fe40006fa1270 */
[----:B------:R-:W-:Y:S01]  /*6c4d0*/  ISETP.LT.AND P6, PT, R28, c[0x0][0x178], !P2 ;  /* 0x00005e001c007a0c */ /* 0x000fe200057c1270 */
[----:B------:R-:W-:Y:S01]  /*6c4e0*/  IMAD.WIDE R12, R0, 0x2, R16 ;  /* 0x00000002000c7825 */ /* 0x000fe200078e0210 */
[----:B------:R-:W-:-:S03]  /*6c4f0*/  PRMT R14, R22, 0x7632, R14 ;  /* 0x00007632160e7816 */ /* 0x000fc6000000000e */
[C---:B------:R-:W-:Y:S01]  /*6c500*/  IMAD.WIDE R20, R0.reuse, 0x2, R18 ;  /* 0x0000000200147825 */ /* 0x040fe200078e0212 */
[----:B------:R-:W-:Y:S02]  /*6c510*/  IADD3 R0, R0, c[0x0][0x198], RZ ;  /* 0x0000660000007a10 */ /* 0x000fe40007ffe0ff */
[----:B------:R-:W-:Y:S02]  /*6c520*/  IADD3 R22, R3, 0xc1, RZ ;  /* 0x000000c103167810 */ /* 0x000fe40007ffe0ff */
[----:B------:R-:W-:Y:S01]  /*6c530*/  ISETP.LT.AND P2, PT, R29, c[0x0][0x178], !P2 ;  /* 0x00005e001d007a0c */ /* 0x000fe20005741270 */
[----:B------:R0:W-:Y:S01]  /*6c540*/  @P3 STG.E.U16 [R12.64], R14 ;  /* 0x0000000e0c003986 */ /* 0x0001e2000c101506 */
[----:B------:R-:W-:-:S03]  /*6c550*/  ISETP.GE.AND P3, PT, R22, c[0x0][0x17c], PT ;  /* 0x00005f0016007a0c */ /* 0x000fc60003f66270 */
[----:B------:R1:W-:Y:S01]  /*6c560*/  @P5 STG.E.U16 [R20.64], R15 ;  /* 0x0000000f14005986 */ /* 0x0003e2000c101506 */
[----:B------:R-:W-:Y:S01]  /*6c570*/  ISETP.LT.AND P5, PT, R28, c[0x0][0x178], !P3 ;  /* 0x00005e001c007a0c */ /* 0x000fe20005fa1270 */
[----:B0-----:R-:W-:Y:S01]  /*6c580*/  IMAD.WIDE R12, R0, 0x2, R16 ;  /* 0x00000002000c7825 */ /* 0x001fe200078e0210 */
[----:B-1----:R-:W-:-:S03]  /*6c590*/  IADD3 R20, R3, 0xc2, RZ ;  /* 0x000000c203147810 */ /* 0x002fc60007ffe0ff */
[----:B------:R-:W-:Y:S01]  /*6c5a0*/  IMAD.WIDE R14, R0, 0x2, R18 ;  /* 0x00000002000e7825 */ /* 0x000fe200078e0212 */
[----:B---3--:R0:W-:Y:S01]  /*6c5b0*/  @P6 STG.E.U16 [R12.64], R24 ;  /* 0x000000180c006986 */ /* 0x0081e2000c101506 */
[----:B------:R-:W-:Y:S02]  /*6c5c0*/  ISETP.LT.AND P3, PT, R29, c[0x0][0x178], !P3 ;  /* 0x00005e001d007a0c */ /* 0x000fe40005f61270 */
[----:B------:R-:W-:Y:S02]  /*6c5d0*/  ISETP.GE.AND P6, PT, R20, c[0x0][0x17c], PT ;  /* 0x00005f0014007a0c */ /* 0x000fe40003fc6270 */
[----:B------:R-:W-:Y:S01]  /*6c5e0*/  IADD3 R0, R0, c[0x0][0x198], RZ ;  /* 0x0000660000007a10 */ /* 0x000fe20007ffe0ff */
[----:B------:R1:W-:Y:S01]  /*6c5f0*/  @P2 STG.E.U16 [R14.64], R26 ;  /* 0x0000001a0e002986 */ /* 0x0003e2000c101506 */
[----:B------:R-:W-:Y:S02]  /*6c600*/  ISETP.LT.AND P2, PT, R28, c[0x0][0x178], !P6 ;  /* 0x00005e001c007a0c */ /* 0x000fe40007741270 */
[----:B------:R-:W-:Y:S01]  /*6c610*/  PRMT R21, R24, 0x7632, R21 ;  /* 0x0000763218157816 */ /* 0x000fe20000000015 */
[----:B0-----:R-:W-:Y:S01]  /*6c620*/  IMAD.WIDE R12, R0, 0x2, R16 ;  /* 0x00000002000c7825 */ /* 0x001fe200078e0210 */
[----:B------:R-:W-:-:S03]  /*6c630*/  PRMT R20, R26, 0x7632, R20 ;  /* 0x000076321a147816 */ /* 0x000fc60000000014 */
[C---:B-1----:R-:W-:Y:S01]  /*6c640*/  IMAD.WIDE R14, R0.reuse, 0x2, R18 ;  /* 0x00000002000e7825 */ /* 0x042fe200078e0212 */
[----:B------:R-:W-:Y:S01]  /*6c650*/  IADD3 R0, R0, c[0x0][0x198], RZ ;  /* 0x0000660000007a10 */ /* 0x000fe20007ffe0ff */
[----:B------:R0:W-:Y:S01]  /*6c660*/  @P5 STG.E.U16 [R12.64], R21 ;  /* 0x000000150c005986 */ /* 0x0001e2000c101506 */
[----:B------:R-:W-:-:S03]  /*6c670*/  ISETP.LT.AND P6, PT, R29, c[0x0][0x178], !P6 ;  /* 0x00005e001d007a0c */ /* 0x000fc600077c1270 */
[----:B------:R1:W-:Y:S01]  /*6c680*/  @P3 STG.E.U16 [R14.64], R20 ;  /* 0x000000140e003986 */ /* 0x0003e2000c101506 */
[----:B------:R-:W-:-:S03]  /*6c690*/  ISETP.LT.AND P3, PT, R28, c[0x0][0x178], !P4 ;  /* 0x00005e001c007a0c */ /* 0x000fc60006761270 */
[----:B------:R-:W3:Y:S01]  /*6c6a0*/  LDL.LU R26, [R1+0x220] ;  /* 0x00022000011a7983 */ /* 0x000ee20000300800 */
[C-C-:B0-----:R-:W-:Y:S01]  /*6c6b0*/  IMAD.WIDE R12, R0.reuse, 0x2, R16.reuse ;  /* 0x00000002000c7825 */ /* 0x141fe200078e0210 */
[----:B-1----:R-:W-:Y:S02]  /*6c6c0*/  IADD3 R14, R3, 0xc4, RZ ;  /* 0x000000c4030e7810 */ /* 0x002fe40007ffe0ff */
[----:B------:R-:W-:Y:S02]  /*6c6d0*/  IADD3 R20, R0, c[0x0][0x198], RZ ;  /* 0x0000660000147a10 */ /* 0x000fe40007ffe0ff */
[----:B--2---:R0:W-:Y:S01]  /*6c6e0*/  @P2 STG.E.U16 [R12.64], R27 ;  /* 0x0000001b0c002986 */ /* 0x0041e2000c101506 */
[----:B------:R-:W-:Y:S02]  /*6c6f0*/  ISETP.GE.AND P2, PT, R14, c[0x0][0x17c], PT ;  /* 0x00005f000e007a0c */ /* 0x000fe40003f46270 */
        /* <DEDUP_REMOVED lines=28> */
[----:B------:R-:W-:-:S04]  /*6c8c0*/  IADD3 R24, R3, 0xc6, RZ ;  /* 0x000000c603187810 */ /* 0x000fc80007ffe0ff */
[----:B------:R-:W-:Y:S02]  /*6c8d0*/  ISETP.GE.AND P4, PT, R24, c[0x0][0x17c], PT ;  /* 0x00005f0018007a0c */ /* 0x000fe40003f86270 */
[----:B------:R-:W-:Y:S02]  /*6c8e0*/  ISETP.LT.AND P3, PT, R29, c[0x0][0x178], !P3 ;  /* 0x00005e001d007a0c */ /* 0x000fe40005f61270 */
[----:B------:R-:W-:Y:S02]  /*6c8f0*/  ISETP.LT.AND P6, PT, R28, c[0x0][0x178], !P4 ;  /* 0x00005e001c007a0c */ /* 0x000fe400067c1270 */
[----:B------:R-:W-:Y:S02]  /*6c900*/  IADD3 R24, R14, c[0x0][0x198], RZ ;  /* 0x000066000e187a10 */ /* 0x000fe40007ffe0ff */
[----:B------:R-:W-:Y:S01]  /*6c910*/  PRMT R25, R26, 0x7632, R25 ;  /* 0x000076321a197816 */ /* 0x000fe20000000019 */
[----:B------:R-:W-:Y:S01]  /*6c920*/  IMAD.WIDE R14, R14, 0x2, R18 ;  /* 0x000000020e0e7825 */ /* 0x000fe200078e0212 */
[----:B------:R-:W-:-:S02]  /*6c930*/  IADD3 R26, R3, 0xc7, RZ ;  /* 0x000000c7031a7810 */ /* 0x000fc40007ffe0ff */
[----:B------:R-:W-:Y:S01]  /*6c940*/  ISETP.LT.AND P4, PT, R29, c[0x0][0x178], !P4 ;  /* 0x00005e001d007a0c */ /* 0x000fe20006781270 */
[----:B------:R-:W-:Y:S01]  /*6c950*/  IMAD.WIDE R20, R24, 0x2, R16 ;  /* 0x0000000218147825 */ /* 0x000fe200078e0210 */
[----:B------:R-:W-:Y:S01]  /*6c960*/  ISETP.GE.AND P2, PT, R26, c[0x0][0x17c], PT ;  /* 0x00005f001a007a0c */ /* 0x000fe20003f46270 */
[----:B------:R0:W-:Y:S02]  /*6c970*/  @P3 STG.E.U16 [R14.64], R25 ;  /* 0x000000190e003986 */ /* 0x0001e4000c101506 */
[C---:B------:R-:W-:Y:S01]  /*6c980*/  IMAD.WIDE R22, R24.reuse, 0x2, R18 ;  /* 0x0000000218167825 */ /* 0x040fe200078e0212 */
[----:B--2---:R-:W-:Y:S01]  /*6c990*/  PRMT R0, R27, 0x7632, R0 ;  /* 0x000076321b007816 */ /* 0x004fe20000000000 */
[----:B------:R-:W2:Y:S01]  /*6c9a0*/  LDL.LU R26, [R1+0x310] ;  /* 0x00031000011a7983 */ /* 0x000ea20000300800 */
[----:B0-----:R-:W-:-:S03]  /*6c9b0*/  IADD3 R14, R24, c[0x0][0x198], RZ ;  /* 0x00006600180e7a10 */ /* 0x001fc60007ffe0ff */
[----:B---3--:R-:W-:Y:S01]  /*6c9c0*/  @P6 STG.E.U16 [R20.64], R13 ;  /* 0x0000000d14006986 */ /* 0x008fe2000c101506 */
[----:B------:R-:W-:-:S03]  /*6c9d0*/  ISETP.LT.AND P6, PT, R28, c[0x0][0x178], !P2 ;  /* 0x00005e001c007a0c */ /* 0x000fc600057c1270 */
[----:B------:R0:W-:Y:S02]  /*6c9e0*/  @P4 STG.E.U16 [R22.64], R27 ;  /* 0x0000001b16004986 */ /* 0x0001e4000c101506 */
[----:B0-----:R-:W-:Y:S01]  /*6c9f0*/  PRMT R22, R13, 0x7632, R22 ;  /* 0x000076320d167816 */ /* 0x001fe20000000016 */
[----:B------:R-:W-:Y:S01]  /*6ca00*/  IMAD.WIDE R12, R14, 0x2, R16 ;  /* 0x000000020e0c7825 */ /* 0x000fe200078e0210 */
[----:B------:R-:W-:Y:S01]  /*6ca10*/  IADD3 R23, R3, 0xc9, RZ ;  /* 0x000000c903177810 */ /* 0x000fe20007ffe0ff */
[----:B------:R-:W3:Y:S05]  /*6ca20*/  LDL.LU R27, [R1+0x2e0] ;  /* 0x0002e000011b7983 */ /* 0x000eea0000300800 */
        /* <DEDUP_REMOVED lines=11> */
[C---:B------:R-:W-:Y:S02]  /*6cae0*/  IMAD.WIDE R20, R24.reuse, 0x2, R16 ;  /* 0x0000000218147825 */ /* 0x040fe400078e0210 */
[----:B------:R0:W-:Y:S02]  /*6caf0*/  @P2 STG.E.U16 [R14.64], R0 ;  /* 0x000000000e002986 */ /* 0x0001e4000c101506 */
[----:B------:R-:W-:Y:S01]  /*6cb00*/  IMAD.WIDE R12, R24, 0x2, R18 ;  /* 0x00000002180c7825 */ /* 0x000fe200078e0212 */
[----:B0-----:R-:W-:-:S04]  /*6cb10*/  IADD3 R0, R3, 0xca, RZ ;  /* 0x000000ca03007810 */ /* 0x001fc80007ffe0ff */
[----:B------:R-:W-:Y:S02]  /*6cb20*/  ISETP.GE.AND P2, PT, R0, c[0x0][0x17c], PT ;  /* 0x00005f0000007a0c */ /* 0x000fe40003f46270 */
[----:B------:R-:W-:Y:S02]  /*6cb30*/  IADD3 R0, R24, c[0x0][0x198], RZ ;  /* 0x0000660018007a10 */ /* 0x000fe40007ffe0ff */
[----:B------:R-:W3:Y:S03]  /*6cb40*/  LDL.LU R24, [R1+0x320] ;  /* 0x0003200001187983 */ /* 0x000ee60000300800 */
[----:B------:R-:W-:Y:S01]  /*6cb50*/  IMAD.WIDE R14, R0, 0x2, R16 ;  /* 0x00000002000e7825 */ /* 0x000fe200078e0210 */
[----:B--2---:R0:W-:Y:S01]  /*6cb60*/  @P3 STG.E.U16 [R20.64], R23 ;  /* 0x0000001714003986 */ /* 0x0041e2000c101506 */
[C---:B------:R-:W-:Y:S02]  /*6cb70*/  ISETP.LT.AND P3, PT, R28.reuse, c[0x0][0x178], !P6 ;  /* 0x00005e001c007a0c */ /* 0x040fe40007761270 */
[----:B------:R-:W-:Y:S01]  /*6cb80*/  ISETP.LT.AND P6, PT, R29, c[0x0][0x178], !P6 ;  /* 0x00005e001d007a0c */ /* 0x000fe200077c1270 */
[----:B----4-:R1:W-:Y:S01]  /*6cb90*/  @P5 STG.E.U16 [R12.64], R22 ;  /* 0x000000160c005986 */ /* 0x0103e2000c101506 */
[----:B------:R-:W-:-:S02]  /*6cba0*/  ISETP.LT.AND P5, PT, R28, c[0x0][0x178], !P2 ;  /* 0x00005e001c007a0c */ /* 0x000fc400057a1270 */
[----:B------:R-:W-:Y:S02]  /*6cbb0*/  ISETP.LT.AND P2, PT, R29, c[0x0][0x178], !P2 ;  /* 0x00005e001d007a0c */ /* 0x000fe40005741270 */
[----:B0-----:R-:W-:Y:S02]  /*6cbc0*/  PRMT R20, R23, 0x7632, R20 ;  /* 0x0000763217147816 */ /* 0x001fe40000000014 */
[----:B------:R-:W-:Y:S01]  /*6cbd0*/  PRMT R21, R22, 0x7632, R21 ;  /* 0x0000763216157816 */ /* 0x000fe20000000015 */
[----:B------:R-:W2:Y:S01]  /*6cbe0*/  LDL.LU R23, [R1+0x300] ;  /* 0x0003000001177983 */ /* 0x000ea20000300800 */
[C-C-:B-1----:R-:W-:Y:S01]  /*6cbf0*/  IMAD.WIDE R12, R0.reuse, 0x2, R18.reuse ;  /* 0x00000002000c7825 */ /* 0x142fe200078e0212 */
[----:B------:R-:W-:Y:S02]  /*6cc00*/  IADD3 R0, R0, c[0x0][0x198], RZ ;  /* 0x0000660000007a10 */ /* 0x000fe40007ffe0ff */
        /* <DEDUP_REMOVED lines=59> */
[----:B------:R-:W-:-:S04]  /*6cfc0*/  IADD3 R24, R3, 0xd0, RZ ;  /* 0x000000d003187810 */ /* 0x000fc80007ffe0ff */
[----:B------:R-:W-:Y:S02]  /*6cfd0*/  ISETP.GE.AND P4, PT, R24, c[0x0][0x17c], PT ;  /* 0x00005f0018007a0c */ /* 0x000fe40003f86270 */
[----:B------:R-:W-:Y:S02]  /*6cfe0*/  ISETP.LT.AND P3, PT, R29, c[0x0][0x178], !P3 ;  /* 0x00005e001d007a0c */ /* 0x000fe40005f61270 */
[----:B------:R-:W-:Y:S02]  /*6cff0*/  ISETP.LT.AND P5, PT, R28, c[0x0][0x178], !P4 ;  /* 0x00005e001c007a0c */ /* 0x000fe400067a1270 */
[C---:B------:R-:W-:Y:S01]  /*6d000*/  IADD3 R24, R14.reuse, c[0x0][0x198], RZ ;  /* 0x000066000e187a10 */ /* 0x040fe20007ffe0ff */
[----:B------:R-:W-:Y:S01]  /*6d010*/  IMAD.WIDE R14, R14, 0x2, R18 ;  /* 0x000000020e0e7825 */ /* 0x000fe200078e0212 */
[----:B------:R-:W-:Y:S02]  /*6d020*/  IADD3 R26, R3, 0xd1, RZ ;  /* 0x000000d1031a7810 */ /* 0x000fe40007ffe0ff */
[----:B------:R-:W-:Y:S01]  /*6d030*/  ISETP.LT.AND P4, PT, R29, c[0x0][0x178], !P4 ;  /* 0x00005e001d007a0c */ /* 0x000fe20006781270 */
[----:B------:R-:W-:Y:S01]  /*6d040*/  IMAD.WIDE R20, R24, 0x2, R16 ;  /* 0x0000000218147825 */ /* 0x000fe200078e0210 */
[----:B------:R-:W-:-:S02]  /*6d050*/  ISETP.GE.AND P2, PT, R26, c[0x0][0x17c], PT ;  /* 0x00005f001a007a0c */ /* 0x000fc40003f46270 */
[----:B------:R-:W2:Y:S01]  /*6d060*/  LDL.LU R26, [R1+0x224] ;  /* 0x00022400011a7983 */ /* 0x000ea20000300800 */
[----:B------:R-:W-:-:S03]  /*6d070*/  IMAD.WIDE R22, R24, 0x2, R18 ;  /* 0x0000000218167825 */ /* 0x000fc600078e0212 */
[----:B------:R0:W-:Y:S02]  /*6d080*/  @P3 STG.E.U16 [R14.64], R25 ;  /* 0x000000190e003986 */ /* 0x0001e4000c101506 */
[----:B0-----:R-:W-:Y:S02]  /*6d090*/  IADD3 R14, R24, c[0x0][0x198], RZ ;  /* 0x00006600180e7a10 */ /* 0x001fe40007ffe0ff */
        /* <DEDUP_REMOVED lines=9> */
[C---:B------:R-:W-:Y:S01]  /*6d130*/  IADD3 R24, R14.reuse, c[0x0][0x198], RZ ;  /* 0x000066000e187a10 */ /* 0x040fe20007ffe0ff */
[----:B------:R-:W-:Y:S01]  /*6d140*/  IMAD.WIDE R14, R14, 0x2, R18 ;  /* 0x000000020e0e7825 */ /* 0x000fe200078e0212 */
[----:B------:R-:W-:-:S03]  /*6d150*/  IADD3 R20, R3, 0xd7, RZ ;  /* 0x000000d703147810 */ /* 0x000fc60007ffe0ff */
[----:B------:R-:W-:Y:S01]  /*6d160*/  IMAD.WIDE R12, R24, 0x2, R18 ;  /* 0x00000002180c7825 */ /* 0x000fe200078e0212 */
[----:B------:R-:W-:-:S05]  /*6d170*/  ISETP.GE.AND P4, PT, R20, c[0x0][0x17c], PT ;  /* 0x00005f0014007a0c */ /* 0x000fca0003f86270 */
[----:B------:R0:W-:Y:S01]  /*6d180*/  @P2 STG.E.U16 [R14.64], R0 ;  /* 0x000000000e002986 */ /* 0x0001e2000c101506 */
[----:B------:R-:W-:Y:S01]  /*6d190*/  IMAD.WIDE R20, R24, 0x2, R16 ;  /* 0x0000000218147825 */ /* 0x000fe200078e0210 */
[----:B------:R-:W-:Y:S02]  /*6d1a0*/  ISETP.LT.AND P3, PT, R28, c[0x0][0x178], !P6 ;  /* 0x00005e001c007a0c */ /* 0x000fe40007761270 */
[----:B0-----:R-:W-:-:S04]  /*6d1b0*/  IADD3 R0, R3, 0xd4, RZ ;  /* 0x000000d403007810 */ /* 0x001fc80007ffe0ff */
[----:B------:R-:W-:Y:S02]  /*6d1c0*/  ISETP.GE.AND P2, PT, R0, c[0x0][0x17c], PT ;  /* 0x00005f0000007a0c */ /* 0x000fe40003f46270 */
[----:B------:R-:W-:Y:S02]  /*6d1d0*/  IADD3 R0, R24, c[0x0][0x198], RZ ;  /* 0x0000660018007a10 */ /* 0x000fe40007ffe0ff */
[----:B------:R-:W4:Y:S01]  /*6d1e0*/  LDL.LU R24, [R1+0x2b4] ;  /* 0x0002b40001187983 */ /* 0x000f220000300800 */
[----:B------:R-:W-:Y:S02]  /*6d1f0*/  ISETP.LT.AND P6, PT, R29, c[0x0][0x178], !P6 ;  /* 0x00005e001d007a0c */ /* 0x000fe400077c1270 */
[----:B------:R-:W-:-:S04]  /*6d200*/  IADD3 R23, R3, 0xd3, RZ ;  /* 0x000000d303177810 */ /* 0x000fc80007ffe0ff */
[----:B------:R-:W-:Y:S01]  /*6d210*/  ISETP.GE.AND P5, PT, R23, c[0x0][0x17c], PT ;  /* 0x00005f0017007a0c */ /* 0x000fe20003fa6270 */
[----:B---3--:R0:W-:Y:S06]  /*6d220*/  @P3 STG.E.U16 [R20.64], R22 ;  /* 0x0000001614003986 */ /* 0x0081ec000c101506 */
[----:B--2---:R1:W-:Y:S01]  /*6d230*/  @P6 STG.E.U16 [R12.64], R27 ;  /* 0x0000001b0c006986 */ /* 0x0043e2000c101506 */
[----:B0-----:R-:W-:-:S03]  /*6d240*/  PRMT R21, R27, 0x7632, R21 ;  /* 0x000076321b157816 */ /* 0x001fc60000000015 */
[----:B-1----:R-:W2:Y:S04]  /*6d250*/  LDL.LU R27, [R1+0x2c4] ;  /* 0x0002c400011b7983 */ /* 0x002ea80000300800 */
[----:B------:R-:W3:Y:S01]  /*6d260*/  LDL.LU R23, [R1+0x294] ;  /* 0x0002940001177983 */ /* 0x000ee20000300800 */
        /* <DEDUP_REMOVED lines=16> */
[----:B------:R-:W-:Y:S01]  /*6d370*/  IMAD.WIDE R14, R0, 0x2, R18 ;  /* 0x00000002000e7825 */ /* 0x000fe200078e0212 */
[----:B----4-:R0:W-:Y:S01]  /*6d380*/  @P6 STG.E.U16 [R12.64], R24 ;  /* 0x000000180c006986 */ /* 0x0101e2000c101506 */
[----:B------:R-:W-:Y:S02]  /*6d390*/  ISETP.GE.AND P6, PT, R20, c[0x0][0x17c], PT ;  /* 0x00005f0014007a0c */ /* 0x000fe40003fc6270 */
[----:B------:R-:W-:Y:S01]  /*6d3a0*/  IADD3 R0, R0, c[0x0][0x198], RZ ;  /* 0x0000660000007a10 */ /* 0x000fe20007ffe0ff */
        /* <DEDUP_REMOVED lines=11> */
[----:B------:R-:W4:Y:S01]  /*6d460*/  LDL.LU R26, [R1+0x2a4] ;  /* 0x0002a400011a7983 */ /* 0x000f220000300800 */
[----:B0-----:R-:W-:Y:S01]  /*6d470*/  IMAD.WIDE R12, R0, 0x2, R16 ;  /* 0x00000002000c7825 */ /* 0x001fe200078e0210 */
[C---:B------:R-:W-:Y:S02]  /*6d480*/  IADD3 R20, R3.reuse, 0xdc, RZ ;  /* 0x000000dc03147810 */ /* 0x040fe40007ffe0ff */
[----:B-1----:R-:W-:Y:S02]  /*6d490*/  IADD3 R14, R3, 0xd8, RZ ;  /* 0x000000d8030e7810 */ /* 0x002fe40007ffe0ff */
[----:B------:R-:W-:Y:S02]  /*6d4a0*/  ISETP.GE.AND P5, PT, R20, c[0x0][0x17c], PT ;  /* 0x00005f0014007a0c */ /* 0x000fe40003fa6270 */
[----:B------:R-:W-:Y:S01]  /*6d4b0*/  IADD3 R20, R0, c[0x0][0x198], RZ ;  /* 0x0000660000147a10 */ /* 0x000fe20007ffe0ff */
[----:B--2---:R0:W-:Y:S01]  /*6d4c0*/  @P2 STG.E.U16 [R12.64], R27 ;  /* 0x0000001b0c002986 */ /* 0x0041e2000c101506 */
[----:B------:R-:W-:-:S03]  /*6d4d0*/  ISETP.GE.AND P2, PT, R14, c[0x0][0x17c], PT ;  /* 0x00005f000e007a0c */ /* 0x000fc60003f46270 */
[----:B------:R-:W-:Y:S01]  /*6d4e0*/  IMAD.WIDE R14, R20, 0x2, R16 ;  /* 0x00000002140e7825 */ /* 0x000fe200078e0210 */
[----:B---3--:R-:W-:-:S03]  /*6d4f0*/  PRMT R22, R23, 0x7632, R22 ;  /* 0x0000763217167816 */ /* 0x008fc60000000016 */
[----:B0-----:R-:W-:Y:S01]  /*6d500*/  IMAD.WIDE R12, R0, 0x2, R18 ;  /* 0x00000002000c7825 */ /* 0x001fe200078e0212 */
[----:B------:R-:W-:Y:S02]  /*6d510*/  PRMT R0, R27, 0x7632, R0 ;  /* 0x000076321b007816 */ /* 0x000fe40000000000 */
[----:B------:R-:W2:Y:S04]  /*6d520*/  LDL.LU R27, [R1+0x2e4] ;  /* 0x0002e400011b7983 */ /* 0x000ea80000300800 */
[----:B------:R0:W-:Y:S04]  /*6d530*/  @P6 STG.E.U16 [R12.64], R23 ;  /* 0x000000170c006986 */ /* 0x0001e8000c101506 */
[----:B------:R1:W-:Y:S01]  /*6d540*/  @P3 STG.E.U16 [R14.64], R0 ;  /* 0x000000000e003986 */ /* 0x0003e2000c101506 */
[----:B0-----:R-:W-:-:S04]  /*6d550*/  IADD3 R23, R3, 0xd9, RZ ;  /* 0x000000d903177810 */ /* 0x001fc80007ffe0ff */
[----:B------:R-:W-:Y:S02]  /*6d560*/  ISETP.GE.AND P3, PT, R23, c[0x0][0x17c], PT ;  /* 0x00005f0017007a0c */ /* 0x000fe40003f66270 */
[----:B------:R-:W3:Y:S01]  /*6d570*/  LDL.LU R23, [R1+0x2f4] ;  /* 0x0002f40001177983 */ /* 0x000ee20000300800 */
        /* <DEDUP_REMOVED lines=28> */
[C---:B------:R-:W-:Y:S02]  /*6d740*/  IMAD.WIDE R22, R24.reuse, 0x2, R18 ;  /* 0x0000000218167825 */ /* 0x040fe400078e0212 */
[----:B------:R-:W4:Y:S01]  /*6d750*/  LDL.LU R26, [R1+0x334] ;  /* 0x00033400011a7983 */ /* 0x000f220000300800 */
[----:B0-----:R-:W-:-:S04]  /*6d760*/  IADD3 R14, R24, c[0x0][0x198], RZ ;  /* 0x00006600180e7a10 */ /* 0x001fc80007ffe0ff */
[----:B------:R-:W-:Y:S01]  /*6d770*/  IADD3 R24, R14, c[0x0][0x198], RZ ;  /* 0x000066000e187a10 */ /* 0x000fe20007ffe0ff */
        /* <DEDUP_REMOVED lines=20> */
[----:B------:R-:W-:-:S03]  /*6d8c0*/  IADD3 R0, R3, 0xde, RZ ;  /* 0x000000de03007810 */ /* 0x000fc60007ffe0ff */
[----:B------:R-:W-:Y:S01]  /*6d8d0*/  IMAD.WIDE R12, R24, 0x2, R18 ;  /* 0x00000002180c7825 */ /* 0x000fe200078e0212 */
[----:B------:R-:W-:Y:S02]  /*6d8e0*/  ISETP.GE.AND P2, PT, R0, c[0x0][0x17c], PT ;  /* 0x00005f0000007a0c */ /* 0x000fe40003f46270 */
[----:B------:R-:W-:Y:S02]  /*6d8f0*/  IADD3 R0, R24, c[0x0][0x198], RZ ;  /* 0x0000660018007a10 */ /* 0x000fe40007ffe0ff */
[----:B------:R-:W4:Y:S01]  /*6d900*/  LDL.LU R24, [R1+0x278] ;  /* 0x0002780001187983 */ /* 0x000f220000300800 */
[----:B------:R-:W-:-:S03]  /*6d910*/  IADD3 R22, R3, 0xdf, RZ ;  /* 0x000000df03167810 */ /* 0x000fc60007ffe0ff */
[----:B--2---:R0:W-:Y:S01]  /*6d920*/  @P3 STG.E.U16 [R20.64], R15 ;  /* 0x0000000f14003986 */ /* 0x0041e2000c101506 */
[C---:B------:R-:W-:Y:S02]  /*6d930*/  ISETP.LT.AND P3, PT, R28.reuse, c[0x0][0x178], !P6 ;  /* 0x00005e001c007a0c */ /* 0x040fe40007761270 */
[C---:B------:R-:W-:Y:S01]  /*6d940*/  ISETP.LT.AND P6, PT, R29.reuse, c[0x0][0x178], !P6 ;  /* 0x00005e001d007a0c */ /* 0x040fe200077c1270 */
[----:B---3--:R1:W-:Y:S01]  /*6d950*/  @P5 STG.E.U16 [R12.64], R23 ;  /* 0x000000170c005986 */ /* 0x0083e2000c101506 */
[----:B------:R-:W-:Y:S02]  /*6d960*/  ISETP.LT.AND P5, PT, R28, c[0x0][0x178], !P2 ;  /* 0x00005e001c007a0c */ /* 0x000fe400057a1270 */
[----:B------:R-:W-:Y:S02]  /*6d970*/  ISETP.LT.AND P2, PT, R29, c[0x0][0x178], !P2 ;  /* 0x00005e001d007a0c */ /* 0x000fe40005741270 */
[----:B0-----:R-:W-:Y:S01]  /*6d980*/  PRMT R20, R15, 0x7632, R20 ;  /* 0x000076320f147816 */ /* 0x001fe20000000014 */
[----:B------:R-:W-:Y:S01]  /*6d990*/  IMAD.WIDE R14, R0, 0x2, R16 ;  /* 0x00000002000e7825 */ /* 0x000fe200078e0210 */
[----:B------:R-:W-:-:S02]  /*6d9a0*/  PRMT R21, R23, 0x7632, R21 ;  /* 0x0000763217157816 */ /* 0x000fc40000000015 */
[----:B-1----:R-:W2:Y:S01]  /*6d9b0*/  LDL.LU R23, [R1+0x258] ;  /* 0x0002580001177983 */ /* 0x002ea20000300800 */
        /* <DEDUP_REMOVED lines=12> */
[----:B0-----:R-:W3:Y:S04]  /*6da80*/  LDL.LU R26, [R1+0x288] ;  /* 0x00028800011a7983 */ /* 0x001ee80000300800 */
[----:B-1----:R-:W4:Y:S01]  /*6da90*/  LDL.LU R27, [R1+0x268] ;  /* 0x00026800011b7983 */ /* 0x002f220000300800 */
        /* <DEDUP_REMOVED lines=48> */
[C---:B------:R-:W-:Y:S02]  /*6dda0*/  ISETP.LT.AND P3, PT, R29.reuse, c[0x0][0x178], !P3 ;  /* 0x00005e001d007a0c */ /* 0x040fe40005f61270 */
[----:B------:R-:W-:Y:S02]  /*6ddb0*/  ISETP.LT.AND P5, PT, R28, c[0x0][0x178], !P4 ;  /* 0x00005e001c007a0c */ /* 0x000fe400067a1270 */
[----:B------:R-:W-:Y:S02]  /*6ddc0*/  ISETP.LT.AND P4, PT, R29, c[0x0][0x178], !P4 ;  /* 0x00005e001d007a0c */ /* 0x000fe40006781270 */
[C---:B------:R-:W-:Y:S01]  /*6ddd0*/  IADD3 R24, R14.reuse, c[0x0][0x198], RZ ;  /* 0x000066000e187a10 */ /* 0x040fe20007ffe0ff */
[----:B------:R-:W-:Y:S01]  /*6dde0*/  IMAD.WIDE R14, R14, 0x2, R18 ;  /* 0x000000020e0e7825 */ /* 0x000fe200078e0212 */
[----:B------:R-:W-:-:S03]  /*6ddf0*/  IADD3 R26, R3, 0xe5, RZ ;  /* 0x000000e5031a7810 */ /* 0x000fc60007ffe0ff */
[----:B------:R-:W-:Y:S01]  /*6de00*/  IMAD.WIDE R20, R24, 0x2, R16 ;  /* 0x0000000218147825 */ /* 0x000fe200078e0210 */
[----:B------:R-:W-:-:S03]  /*6de10*/  ISETP.GE.AND P2, PT, R26, c[0x0][0x17c], PT ;  /* 0x00005f001a007a0c */ /* 0x000fc60003f46270 */
[C---:B------:R-:W-:Y:S01]  /*6de20*/  IMAD.WIDE R22, R24.reuse, 0x2, R18 ;  /* 0x0000000218167825 */ /* 0x040fe200078e0212 */
[----:B------:R0:W-:Y:S04]  /*6de30*/  @P3 STG.E.U16 [R14.64], R25 ;  /* 0x000000190e003986 */ /* 0x0001e8000c101506 */
[----:B------:R-:W2:Y:S01]  /*6de40*/  LDL.LU R26, [R1+0x2a8] ;  /* 0x0002a800011a7983 */ /* 0x000ea20000300800 */
[----:B0-----:R-:W-:-:S03]  /*6de50*/  IADD3 R14, R24, c[0x0][0x198], RZ ;  /* 0x00006600180e7a10 */ /* 0x001fc60007ffe0ff */
[----:B---3--:R-:W-:Y:S04]  /*6de60*/  @P5 STG.E.U16 [R20.64], R12 ;  /* 0x0000000c14005986 */ /* 0x008fe8000c101506 */
[----:B----4-:R0:W-:Y:S01]  /*6de70*/  @P4 STG.E.U16 [R22.64], R13 ;  /* 0x0000000d16004986 */ /* 0x0101e2000c101506 */
[----:B------:R-:W-:Y:S02]  /*6de80*/  ISETP.LT.AND P4, PT, R28, c[0x0][0x178], !P2 ;  /* 0x00005e001c007a0c */ /* 0x000fe40005781270 */
[----:B0-----:R-:W-:Y:S02]  /*6de90*/  PRMT R22, R12, 0x7632, R22 ;  /* 0x000076320c167816 */ /* 0x001fe40000000016 */
[----:B------:R-:W-:Y:S01]  /*6dea0*/  PRMT R23, R13, 0x7632, R23 ;  /* 0x000076320d177816 */ /* 0x000fe20000000017 */
[----:B------:R-:W-:-:S08]  /*6deb0*/  IMAD.WIDE R12, R14, 0x2, R16 ;  /* 0x000000020e0c7825 */ /* 0x000fd000078e0210 */
[----:B------:R0:W-:Y:S04]  /*6dec0*/  @P4 STG.E.U16 [R12.64], R22 ;  /* 0x000000160c004986 */ /* 0x0001e8000c101506 */
[----:B0-----:R-:W3:Y:S01]  /*6ded0*/  LDL.LU R22, [R1+0x2c8] ;  /* 0x0002c80001167983 */ /* 0x001ee20000300800 */
[----:B------:R-:W-:Y:S02]  /*6dee0*/  ISETP.LT.AND P2, PT, R29, c[0x0][0x178], !P2 ;  /* 0x00005e001d007a0c */ /* 0x000fe40005741270 */
[----:B------:R-:W-:Y:S02]  /*6def0*/  IADD3 R24, R3, 0xe7, RZ ;  /* 0x000000e703187810 */ /* 0x000fe40007ffe0ff */
[----:B------:R-:W-:Y:S02]  /*6df00*/  ISETP.LT.AND P3, PT, R28, c[0x0][0x178], !P6 ;  /* 0x00005e001c007a0c */ /* 0x000fe40007761270 */
[C---:B------:R-:W-:Y:S01]  /*6df10*/  IADD3 R0, R14.reuse, c[0x0][0x198], RZ ;  /* 0x000066000e007a10 */ /* 0x040fe20007ffe0ff */
[----:B------:R-:W-:Y:S01]  /*6df20*/  IMAD.WIDE R14, R14, 0x2, R18 ;  /* 0x000000020e0e7825 */ /* 0x000fe200078e0212 */
[----:B------:R-:W-:-:S02]  /*6df30*/  ISETP.LT.AND P6, PT, R29, c[0x0][0x178], !P6 ;  /* 0x00005e001d007a0c */ /* 0x000fc400077c1270 */
[----:B------:R-:W-:Y:S02]  /*6df40*/  IADD3 R20, R3, 0xeb, RZ ;  /* 0x000000eb03147810 */ /* 0x000fe40007ffe0ff */
[----:B------:R-:W-:Y:S01]  /*6df50*/  ISETP.GE.AND P4, PT, R24, c[0x0][0x17c], PT ;  /* 0x00005f0018007a0c */ /* 0x000fe20003f86270 */
[----:B------:R-:W-:Y:S01]  /*6df60*/  @P2 STG.E.U16 [R14.64], R23 ;  /* 0x000000170e002986 */ /* 0x000fe2000c101506 */
[----:B------:R-:W-:Y:S01]  /*6df70*/  ISETP.GE.AND P5, PT, R20, c[0x0][0x17c], PT ;  /* 0x00005f0014007a0c */ /* 0x000fe20003fa6270 */
[----:B------:R-:W-:Y:S01]  /*6df80*/  IMAD.WIDE R20, R0, 0x2, R16 ;  /* 0x0000000200147825 */ /* 0x000fe200078e0210 */
[----:B------:R-:W-:-:S03]  /*6df90*/  ISETP.LT.AND P2, PT, R28, c[0x0][0x178], !P4 ;  /* 0x00005e001c007a0c */ /* 0x000fc60006741270 */
[C---:B------:R-:W-:Y:S01]  /*6dfa0*/  IMAD.WIDE R12, R0.reuse, 0x2, R18 ;  /* 0x00000002000c7825 */ /* 0x040fe200078e0212 */
[----:B------:R-:W-:Y:S01]  /*6dfb0*/  IADD3 R0, R0, c[0x0][0x198], RZ ;  /* 0x0000660000007a10 */ /* 0x000fe20007ffe0ff */
        /* <DEDUP_REMOVED lines=11> */
[----:B------:R-:W-:Y:S02]  /*6e070*/  IADD3 R14, R3, 0xe8, RZ ;  /* 0x000000e8030e7810 */ /* 0x000fe40007ffe0ff */
[----:B------:R-:W-:Y:S02]  /*6e080*/  ISETP.LT.AND P4, PT, R29, c[0x0][0x178], !P4 ;  /* 0x00005e001d007a0c */ /* 0x000fe40006781270 */
[----:B------:R-:W-:Y:S01]  /*6e090*/  ISETP.GE.AND P3, PT, R14, c[0x0][0x17c], PT ;  /* 0x00005f000e007a0c */ /* 0x000fe20003f66270 */
[----:B------:R-:W-:-:S03]  /*6e0a0*/  IMAD.WIDE R14, R0, 0x2, R18 ;  /* 0x00000002000e7825 */ /* 0x000fc600078e0212 */
[----:B------:R-:W-:Y:S02]  /*6e0b0*/  ISETP.LT.AND P6, PT, R28, c[0x0][0x178], !P3 ;  /* 0x00005e001c007a0c */ /* 0x000fe40005fc1270 */
[----:B------:R-:W-:Y:S02]  /*6e0c0*/  IADD3 R0, R0, c[0x0][0x198], RZ ;  /* 0x0000660000007a10 */ /* 0x000fe40007ffe0ff */
[----:B------:R-:W-:-:S03]  /*6e0d0*/  ISETP.LT.AND P3, PT, R29, c[0x0][0x178], !P3 ;  /* 0x00005e001d007a0c */ /* 0x000fc60005f61270 */
[----:B------:R1:W-:Y:S01]  /*6e0e0*/  @P4 STG.E.U16 [R14.64], R21 ;  /* 0x000000150e004986 */ /* 0x0003e2000c101506 */
[----:B0-----:R-:W-:Y:S01]  /*6e0f0*/  IMAD.WIDE R12, R0, 0x2, R16 ;  /* 0x00000002000c7825 */ /* 0x001fe200078e0210 */
[----:B------:R-:W-:Y:S02]  /*6e100*/  ISETP.LT.AND P4, PT, R28, c[0x0][0x178], !P2 ;  /* 0x00005e001c007a0c */ /* 0x000fe40005781270 */
        /* <DEDUP_REMOVED lines=53> */
[C---:B------:R-:W-:Y:S02]  /*6e460*/  ISETP.LT.AND P2, PT, R29.reuse, c[0x0][0x178], !P2 ;  /* 0x00005e001d007a0c */ /* 0x040fe40005741270 */
[----:B------:R-:W-:Y:S02]  /*6e470*/  ISETP.LT.AND P6, PT, R28, c[0x0][0x178], !P5 ;  /* 0x00005e001c007a0c */ /* 0x000fe40006fc1270 */
[----:B------:R-:W-:Y:S02]  /*6e480*/  ISETP.LT.AND P5, PT, R29, c[0x0][0x178], !P5 ;  /* 0x00005e001d007a0c */ /* 0x000fe40006fa1270 */
        /* <DEDUP_REMOVED lines=18> */
[----:B------:R-:W-:Y:S02]  /*6e5b0*/  ISETP.LT.AND P5, PT, R28, c[0x0][0x178], !P3 ;  /* 0x00005e001c007a0c */ /* 0x000fe40005fa1270 */
[----:B------:R-:W-:Y:S01]  /*6e5c0*/  ISETP.LT.AND P3, PT, R29, c[0x0][0x178], !P3 ;  /* 0x00005e001d007a0c */ /* 0x000fe20005f61270 */
[----:B------:R-:W-:Y:S01]  /*6e5d0*/  IMAD.WIDE R14, R12, 0x2, R16 ;  /* 0x000000020c0e7825 */ /* 0x000fe200078e0210 */
[----:B------:R-:W-:Y:S02]  /*6e5e0*/  ISETP.LT.AND P6, PT, R28, c[0x0][0x178], !P4 ;  /* 0x00005e001c007a0c */ /* 0x000fe400067c1270 */
[----:B------:R-:W-:-:S02]  /*6e5f0*/  PRMT R22, R13, 0x7632, R22 ;  /* 0x000076320d167816 */ /* 0x000fc40000000016 */
[C---:B------:R-:W-:Y:S02]  /*6e600*/  IADD3 R20, R12.reuse, c[0x0][0x198], RZ ;  /* 0x000066000c147a10 */ /* 0x040fe40007ffe0ff */
[----:B------:R-:W-:Y:S01]  /*6e610*/  IADD3 R21, R3, 0xf1, RZ ;  /* 0x000000f103157810 */ /* 0x000fe20007ffe0ff */
[----:B------:R-:W-:Y:S01]  /*6e620*/  IMAD.WIDE R12, R12, 0x2, R18 ;  /* 0x000000020c0c7825 */ /* 0x000fe200078e0212 */
[----:B------:R-:W-:Y:S01]  /*6e630*/  ISETP.LT.AND P4, PT, R29, c[0x0][0x178], !P4 ;  /* 0x00005e001d007a0c */ /* 0x000fe20006781270 */
[----:B------:R0:W-:Y:S01]  /*6e640*/  @P5 STG.E.U16 [R14.64], R22 ;  /* 0x000000160e005986 */ /* 0x0001e2000c101506 */
[----:B------:R-:W-:-:S03]  /*6e650*/  ISETP.GE.AND P5, PT, R21, c[0x0][0x17c], PT ;  /* 0x00005f0015007a0c */ /* 0x000fc60003fa6270 */
[----:B------:R1:W-:Y:S01]  /*6e660*/  @P3 STG.E.U16 [R12.64], R0 ;  /* 0x000000000c003986 */ /* 0x0003e2000c101506 */
[----:B------:R-:W-:Y:S02]  /*6e670*/  ISETP.LT.AND P3, PT, R28, c[0x0][0x178], !P5 ;  /* 0x00005e001c007a0c */ /* 0x000fe40006f61270 */
[----:B------:R-:W-:Y:S01]  /*6e680*/  ISETP.LT.AND P5, PT, R29, c[0x0][0x178], !P5 ;  /* 0x00005e001d007a0c */ /* 0x000fe20006fa1270 */
[----:B0-----:R-:W-:-:S04]  /*6e690*/  IMAD.WIDE R14, R20, 0x2, R16 ;  /* 0x00000002140e7825 */ /* 0x001fc800078e0210 */
[----:B-1----:R-:W-:Y:S01]  /*6e6a0*/  IMAD.WIDE R12, R20, 0x2, R18 ;  /* 0x00000002140c7825 */ /* 0x002fe200078e0212 */
[----:B----4-:R-:W-:Y:S01]  /*6e6b0*/  PRMT R22, R24, 0x7632, R22 ;  /* 0x0000763218167816 */ /* 0x010fe20000000016 */
[----:B--2---:R0:W-:Y:S01]  /*6e6c0*/  @P6 STG.E.U16 [R14.64], R23 ;  /* 0x000000170e006986 */ /* 0x0041e2000c101506 */
[----:B------:R-:W-:Y:S02]  /*6e6d0*/  ISETP.LT.AND P6, PT, R28, c[0x0][0x178], !P2 ;  /* 0x00005e001c007a0c */ /* 0x000fe400057c1270 */
[----:B------:R-:W-:Y:S01]  /*6e6e0*/  PRMT R0, R23, 0x7632, R0 ;  /* 0x0000763217007816 */ /* 0x000fe20000000000 */
[----:B------:R1:W-:Y:S01]  /*6e6f0*/  @P4 STG.E.U16 [R12.64], R24 ;  /* 0x000000180c004986 */ /* 0x0003e2000c101506 */
[----:B------:R-:W-:Y:S02]  /*6e700*/  ISETP.LT.AND P2, PT, R29, c[0x0][0x178], !P2 ;  /* 0x00005e001d007a0c */ /* 0x000fe40005741270 */
[----:B0-----:R-:W-:Y:S02]  /*6e710*/  IADD3 R14, R20, c[0x0][0x198], RZ ;  /* 0x00006600140e7a10 */ /* 0x001fe40007ffe0ff */
[----:B------:R-:W-:-:S02]  /*6e720*/  IADD3 R20, R3, 0xf4, RZ ;  /* 0x000000f403147810 */ /* 0x000fc40007ffe0ff */
        /* <DEDUP_REMOVED lines=27> */
[----:B------:R-:W-:Y:S01]  /*6e8e0*/  IMAD.WIDE R14, R14, 0x2, R18 ;  /* 0x000000020e0e7825 */ /* 0x000fe200078e0212 */
[----:B------:R-:W-:-:S03]  /*6e8f0*/  IADD3 R22, R3, 0xf5, RZ ;  /* 0x000000f503167810 */ /* 0x000fc60007ffe0ff */
[----:B------:R0:W-:Y:S01]  /*6e900*/  @P5 STG.E.U16 [R12.64], R0 ;  /* 0x000000000c005986 */ /* 0x0001e2000c101506 */
[----:B------:R-:W-:-:S03]  /*6e910*/  ISETP.GE.AND P5, PT, R22, c[0x0][0x17c], PT ;  /* 0x00005f0016007a0c */ /* 0x000fc60003fa6270 */
[----:B------:R1:W-:Y:S01]  /*6e920*/  @P3 STG.E.U16 [R14.64], R20 ;  /* 0x000000140e003986 */ /* 0x0003e2000c101506 */
[----:B------:R-:W-:Y:S02]  /*6e930*/  ISETP.LT.AND P3, PT, R28, c[0x0][0x178], !P5 ;  /* 0x00005e001c007a0c */ /* 0x000fe40006f61270 */
[----:B------:R-:W-:Y:S01]  /*6e940*/  ISETP.LT.AND P5, PT, R29, c[0x0][0x178], !P5 ;  /* 0x00005e001d007a0c */ /* 0x000fe20006fa1270 */
[----:B0-----:R-:W-:-:S04]  /*6e950*/  IMAD.WIDE R12, R21, 0x2, R16 ;  /* 0x00000002150c7825 */ /* 0x001fc800078e0210 */
[----:B-1----:R-:W-:Y:S01]  /*6e960*/  IMAD.WIDE R14, R21, 0x2, R18 ;  /* 0x00000002150e7825 */ /* 0x002fe200078e0212 */
[----:B------:R-:W-:Y:S02]  /*6e970*/  IADD3 R20, R3, 0xf8, RZ ;  /* 0x000000f803147810 */ /* 0x000fe40007ffe0ff */
[----:B--2---:R-:W-:Y:S01]  /*6e980*/  PRMT R22, R24, 0x7632, R22 ;  /* 0x0000763218167816 */ /* 0x004fe20000000016 */
[----:B---3--:R-:W-:Y:S04]  /*6e990*/  @P6 STG.E.U16 [R12.64], R23 ;  /* 0x000000170c006986 */ /* 0x008fe8000c101506 */
[----:B------:R0:W-:Y:S01]  /*6e9a0*/  @P4 STG.E.U16 [R14.64], R24 ;  /* 0x000000180e004986 */ /* 0x0001e2000c101506 */
[----:B------:R-:W-:Y:S02]  /*6e9b0*/  ISETP.LT.AND P6, PT, R28, c[0x0][0x178], !P2 ;  /* 0x00005e001c007a0c */ /* 0x000fe400057c1270 */
[----:B------:R-:W-:-:S02]  /*6e9c0*/  PRMT R0, R23, 0x7632, R0 ;  /* 0x0000763217007816 */ /* 0x000fc40000000000 */
        /* <DEDUP_REMOVED lines=34> */
[----:B------:R-:W-:Y:S01]  /*6ebf0*/  ISETP.LT.AND P3, PT, R28, c[0x0][0x178], !P5 ;  /* 0x00005e001c007a0c */ /* 0x000fe20006f61270 */
[----:B0-----:R-:W-:-:S04]  /*6ec00*/  IMAD.WIDE R12, R21, 0x2, R16 ;  /* 0x00000002150c7825 */ /* 0x001fc800078e0210 */
[----:B-1----:R-:W-:Y:S01]  /*6ec10*/  IMAD.WIDE R14, R21, 0x2, R18 ;  /* 0x00000002150e7825 */ /* 0x002fe200078e0212 */
[----:B------:R-:W-:Y:S02]  /*6ec20*/  ISETP.LT.AND P5, PT, R29, c[0x0][0x178], !P5 ;  /* 0x00005e001d007a0c */ /* 0x000fe40006fa1270 */
[----:B------:R-:W-:Y:S02]  /*6ec30*/  IADD3 R20, R3, 0xfc, RZ ;  /* 0x000000fc03147810 */ /* 0x000fe40007ffe0ff */
[----:B--2---:R-:W-:Y:S01]  /*6ec40*/  PRMT R22, R24, 0x7632, R22 ;  /* 0x0000763218167816 */ /* 0x004fe20000000016 */
[----:B---3--:R-:W-:Y:S04]  /*6ec50*/  @P6 STG.E.U16 [R12.64], R23 ;  /* 0x000000170c006986 */ /* 0x008fe8000c101506 */
[----:B------:R0:W-:Y:S01]  /*6ec60*/  @P4 STG.E.U16 [R14.64], R24 ;  /* 0x000000180e004986 */ /* 0x0001e2000c101506 */
[----:B------:R-:W-:-:S02]  /*6ec70*/  PRMT R0, R23, 0x7632, R0 ;  /* 0x0000763217007816 */ /* 0x000fc40000000000 */
[----:B------:R-:W-:Y:S02]  /*6ec80*/  ISETP.LT.AND P6, PT, R28, c[0x0][0x178], !P2 ;  /* 0x00005e001c007a0c */ /* 0x000fe400057c1270 */
[----:B0-----:R-:W-:Y:S02]  /*6ec90*/  IADD3 R14, R21, c[0x0][0x198], RZ ;  /* 0x00006600150e7a10 */ /* 0x001fe40007ffe0ff */
[----:B------:R-:W-:-:S03]  /*6eca0*/  IADD3 R24, R3, 0xfb, RZ ;  /* 0x000000fb03187810 */ /* 0x000fc60007ffe0ff */
[C---:B------:R-:W-:Y:S01]  /*6ecb0*/  IMAD.WIDE R12, R14.reuse, 0x2, R16 ;  /* 0x000000020e0c7825 */ /* 0x040fe200078e0210 */
[C---:B------:R-:W-:Y:S02]  /*6ecc0*/  IADD3 R23, R14.reuse, c[0x0][0x198], RZ ;  /* 0x000066000e177a10 */ /* 0x040fe40007ffe0ff */
[----:B------:R-:W-:Y:S01]  /*6ecd0*/  ISETP.LT.AND P2, PT, R29, c[0x0][0x178], !P2 ;  /* 0x00005e001d007a0c */ /* 0x000fe20005741270 */
[----:B------:R-:W-:Y:S01]  /*6ece0*/  IMAD.WIDE R14, R14, 0x2, R18 ;  /* 0x000000020e0e7825 */ /* 0x000fe200078e0212 */
[----:B------:R0:W-:Y:S01]  /*6ecf0*/  @P3 STG.E.U16 [R12.64], R0 ;  /* 0x000000000c003986 */ /* 0x0001e2000c101506 */
[----:B------:R-:W-:Y:S02]  /*6ed00*/  ISETP.GE.AND P3, PT, R24, c[0x0][0x17c], PT ;  /* 0x00005f0018007a0c */ /* 0x000fe40003f66270 */
[----:B------:R-:W-:Y:S01]  /*6ed10*/  ISETP.GE.AND P4, PT, R20, c[0x0][0x17c], PT ;  /* 0x00005f0014007a0c */ /* 0x000fe20003f86270 */
[----:B------:R1:W-:Y:S01]  /*6ed20*/  @P5 STG.E.U16 [R14.64], R22 ;  /* 0x000000160e005986 */ /* 0x0003e2000c101506 */
[----:B------:R-:W-:Y:S01]  /*6ed30*/  ISETP.LT.AND P5, PT, R28, c[0x0][0x178], !P3 ;  /* 0x00005e001c007a0c */ /* 0x000fe20005fa1270 */
[----:B------:R-:W-:-:S02]  /*6ed40*/  IMAD.WIDE R20, R23, 0x2, R16 ;  /* 0x0000000217147825 */ /* 0x000fc400078e0210 */
[----:B------:R-:W2:Y:S02]  /*6ed50*/  LDL.LU R24, [R1+0x30c] ;  /* 0x00030c0001187983 */ /* 0x000ea40000300800 */
[C---:B0-----:R-:W-:Y:S02]  /*6ed60*/  IMAD.WIDE R12, R23.reuse, 0x2, R18 ;  /* 0x00000002170c7825 */ /* 0x041fe400078e0212 */
[----:B------:R0:W-:Y:S01]  /*6ed70*/  @P6 STG.E.U16 [R20.64], R26 ;  /* 0x0000001a14006986 */ /* 0x0001e2000c101506 */
[----:B-1----:R-:W-:-:S03]  /*6ed80*/  IADD3 R14, R23, c[0x0][0x198], RZ ;  /* 0x00006600170e7a10 */ /* 0x002fc60007ffe0ff */
[----:B----4-:R1:W-:Y:S01]  /*6ed90*/  @P2 STG.E.U16 [R12.64], R27 ;  /* 0x0000001b0c002986 */ /* 0x0103e2000c101506 */
[----:B------:R-:W-:Y:S02]  /*6eda0*/  PRMT R0, R26, 0x7632, R0 ;  /* 0x000076321a007816 */ /* 0x000fe40000000000 */
[----:B------:R-:W-:Y:S02]  /*6edb0*/  IADD3 R23, R3, 0xfd, RZ ;  /* 0x000000fd03177810 */ /* 0x000fe40007ffe0ff */
[----:B0-----:R-:W-:Y:S01]  /*6edc0*/  PRMT R20, R27, 0x7632, R20 ;  /* 0x000076321b147816 */ /* 0x001fe20000000014 */
[----:B------:R-:W3:Y:S01]  /*6edd0*/  LDL.LU R26, [R1+0x33c] ;  /* 0x00033c00011a7983 */ /* 0x000ee20000300800 */
[----:B-1----:R-:W-:-:S03]  /*6ede0*/  IMAD.WIDE R12, R14, 0x2, R16 ;  /* 0x000000020e0c7825 */ /* 0x002fc600078e0210 */
[----:B------:R-:W4:Y:S04]  /*6edf0*/  LDL.LU R27, [R1+0x2dc] ;  /* 0x0002dc00011b7983 */ /* 0x000f280000300800 */
[----:B------:R0:W-:Y:S01]  /*6ee00*/  @P5 STG.E.U16 [R12.64], R0 ;  /* 0x000000000c005986 */ /* 0x0001e2000c101506 */
[----:B------:R-:W-:-:S03]  /*6ee10*/  ISETP.GE.AND P5, PT, R23, c[0x0][0x17c], PT ;  /* 0x00005f0017007a0c */ /* 0x000fc60003fa6270 */
[----:B------:R-:W3:Y:S01]  /*6ee20*/  LDL.LU R23, [R1+0x32c] ;  /* 0x00032c0001177983 */ /* 0x000ee20000300800 */
[C---:B------:R-:W-:Y:S02]  /*6ee30*/  ISETP.LT.AND P3, PT, R29.reuse, c[0x0][0x178], !P3 ;  /* 0x00005e001d007a0c */ /* 0x040fe40005f61270 */
[----:B------:R-:W-:Y:S02]  /*6ee40*/  ISETP.LT.AND P2, PT, R28, c[0x0][0x178], !P4 ;  /* 0x00005e001c007a0c */ /* 0x000fe40006741270 */
[----:B------:R-:W-:Y:S02]  /*6ee50*/  ISETP.LT.AND P4, PT, R29, c[0x0][0x178], !P4 ;  /* 0x00005e001d007a0c */ /* 0x000fe40006781270 */
[C---:B------:R-:W-:Y:S01]  /*6ee60*/  IADD3 R21, R14.reuse, c[0x0][0x198], RZ ;  /* 0x000066000e157a10 */ /* 0x040fe20007ffe0ff */
[----:B------:R-:W-:Y:S01]  /*6ee70*/  IMAD.WIDE R14, R14, 0x2, R18 ;  /* 0x000000020e0e7825 */ /* 0x000fe200078e0212 */
[----:B0-----:R-:W-:-:S03]  /*6ee80*/  IADD3 R0, R3, 0xfe, RZ ;  /* 0x000000fe03007810 */ /* 0x001fc60007ffe0ff */
[----:B------:R-:W-:Y:S02]  /*6ee90*/  IMAD.WIDE R12, R21, 0x2, R16 ;  /* 0x00000002150c7825 */ /* 0x000fe400078e0210 */
[----:B------:R0:W-:Y:S01]  /*6eea0*/  @P3 STG.E.U16 [R14.64], R20 ;  /* 0x000000140e003986 */ /* 0x0001e2000c101506 */
[----:B------:R-:W-:Y:S02]  /*6eeb0*/  ISETP.LT.AND P3, PT, R28, c[0x0][0x178], !P5 ;  /* 0x00005e001c007a0c */ /* 0x000fe40006f61270 */
[----:B------:R-:W-:Y:S01]  /*6eec0*/  IADD3 R22, R3, 0x102, RZ ;  /* 0x0000010203167810 */ /* 0x000fe20007ffe0ff */
[C---:B0-----:R-:W-:Y:S01]  /*6eed0*/  IMAD.WIDE R14, R21.reuse, 0x2, R18 ;  /* 0x00000002150e7825 */ /* 0x041fe200078e0212 */
[----:B------:R-:W-:Y:S02]  /*6eee0*/  IADD3 R21, R21, c[0x0][0x198], RZ ;  /* 0x0000660015157a10 */ /* 0x000fe40007ffe0ff */
[----:B------:R-:W-:Y:S02]  /*6eef0*/  ISETP.GE.AND P6, PT, R22, c[0x0][0x17c], PT ;  /* 0x00005f0016007a0c */ /* 0x000fe40003fc6270 */
[----:B--2---:R-:W-:Y:S01]  /*6ef00*/  PRMT R22, R24, 0x7632, R22 ;  /* 0x0000763218167816 */ /* 0x004fe20000000016 */
[----:B---3--:R0:W-:Y:S01]  /*6ef10*/  @P2 STG.E.U16 [R12.64], R23 ;  /* 0x000000170c002986 */ /* 0x0081e2000c101506 */
[----:B------:R-:W-:-:S03]  /*6ef20*/  ISETP.GE.AND P2, PT, R0, c[0x0][0x17c], PT ;  /* 0x00005f0000007a0c */ /* 0x000fc60003f46270 */
[----:B------:R1:W-:Y:S01]  /*6ef30*/  @P4 STG.E.U16 [R14.64], R24 ;  /* 0x000000180e004986 */ /* 0x0003e2000c101506 */
[----:B------:R-:W-:Y:S02]  /*6ef40*/  ISETP.LT.AND P4, PT, R29, c[0x0][0x178], !P5 ;  /* 0x00005e001d007a0c */ /* 0x000fe40006f81270 */
[----:B------:R-:W-:Y:S02]  /*6ef50*/  ISETP.LT.AND P5, PT, R28, c[0x0][0x178], !P2 ;  /* 0x00005e001c007a0c */ /* 0x000fe400057a1270 */
[----:B------:R-:W-:Y:S02]  /*6ef60*/  PRMT R20, R23, 0x7632, R20 ;  /* 0x0000763217147816 */ /* 0x000fe40000000014 */
[----:B------:R-:W-:Y:S01]  /*6ef70*/  ISETP.LT.AND P2, PT, R29, c[0x0][0x178], !P2 ;  /* 0x00005e001d007a0c */ /* 0x000fe20005741270 */
[C---:B0-----:R-:W-:Y:S01]  /*6ef80*/  IMAD.WIDE R12, R21.reuse, 0x2, R16 ;  /* 0x00000002150c7825 */ /* 0x041fe200078e0210 */
[----:B------:R-:W-:Y:S02]  /*6ef90*/  IADD3 R0, R21, c[0x0][0x198], RZ ;  /* 0x0000660015007a10 */ /* 0x000fe40007ffe0ff */
[----:B------:R-:W-:-:S02]  /*6efa0*/  IADD3 R23, R3, 0xff, RZ ;  /* 0x000000ff03177810 */ /* 0x000fc40007ffe0ff */
[----:B------:R0:W-:Y:S01]  /*6efb0*/  @P3 STG.E.U16 [R12.64], R20 ;  /* 0x000000140c003986 */ /* 0x0001e2000c101506 */
[----:B-1----:R-:W-:Y:S01]  /*6efc0*/  IMAD.WIDE R14, R0, 0x2, R16 ;  /* 0x00000002000e7825 */ /* 0x002fe200078e0210 */
[----:B------:R-:W-:-:S03]  /*6efd0*/  ISETP.GE.AND P3, PT, R23, c[0x0][0x17c], PT ;  /* 0x00005f0017007a0c */ /* 0x000fc60003f66270 */
        /* <DEDUP_REMOVED lines=18> */
[C---:B------:R-:W-:Y:S02]  /*6f100*/  ISETP.LT.AND P3, PT, R29.reuse, c[0x0][0x178], !P3 ;  /* 0x00005e001d007a0c */ /* 0x040fe40005f61270 */
[----:B------:R-:W-:Y:S02]  /*6f110*/  ISETP.LT.AND P5, PT, R28, c[0x0][0x178], !P4 ;  /* 0x00005e001c007a0c */ /* 0x000fe400067a1270 */
[----:B------:R-:W-:Y:S02]  /*6f120*/  ISETP.LT.AND P4, PT, R29, c[0x0][0x178], !P4 ;  /* 0x00005e001d007a0c */ /* 0x000fe40006781270 */
[C---:B------:R-:W-:Y:S01]  /*6f130*/  IADD3 R0, R14.reuse, c[0x0][0x198], RZ ;  /* 0x000066000e007a10 */ /* 0x040fe20007ffe0ff */
[----:B------:R-:W-:-:S04]  /*6f140*/  IMAD.WIDE R14, R14, 0x2, R18 ;  /* 0x000000020e0e7825 */ /* 0x000fc800078e0212 */
[----:B------:R-:W-:-:S04]  /*6f150*/  IMAD.WIDE R20, R0, 0x2, R16 ;  /* 0x0000000200147825 */ /* 0x000fc800078e0210 */
[----:B------:R-:W-:Y:S01]  /*6f160*/  IMAD.WIDE R22, R0, 0x2, R18 ;  /* 0x0000000200167825 */ /* 0x000fe200078e0212 */
[----:B------:R-:W-:Y:S04]  /*6f170*/  @P3 STG.E.U16 [R14.64], R25 ;  /* 0x000000190e003986 */ /* 0x000fe8000c101506 */
[----:B----4-:R0:W-:Y:S04]  /*6f180*/  @P5 STG.E.U16 [R20.64], R26 ;  /* 0x0000001a14005986 */ /* 0x0101e8000c101506 */
[----:B---3--:R-:W-:Y:S01]  /*6f190*/  @P4 STG.E.U16 [R22.64], R24 ;  /* 0x0000001816004986 */ /* 0x008fe2000c101506 */
[----:B------:R-:W-:-:S02]  /*6f1a0*/  ISETP.LT.AND P4, PT, R28, c[0x0][0x178], !P2 ;  /* 0x00005e001c007a0c */ /* 0x000fc40005781270 */
[----:B------:R-:W-:Y:S02]  /*6f1b0*/  PRMT R12, R26, 0x7632, R12 ;  /* 0x000076321a0c7816 */ /* 0x000fe4000000000c */
[----:B0-----:R-:W-:Y:S01]  /*6f1c0*/  IADD3 R20, R0, c[0x0][0x198], RZ ;  /* 0x0000660000147a10 */ /* 0x001fe20007ffe0ff */
[----:B------:R-:W3:Y:S04]  /*6f1d0*/  LDL.LU R26, [R1+0x420] ;  /* 0x00042000011a7983 */ /* 0x000ee80000300800 */
[----:B------:R-:W-:-:S05]  /*6f1e0*/  IMAD.WIDE R14, R20, 0x2, R16 ;  /* 0x00000002140e7825 */ /* 0x000fca00078e0210 */
[----:B------:R0:W-:Y:S04]  /*6f1f0*/  @P4 STG.E.U16 [R14.64], R12 ;  /* 0x0000000c0e004986 */ /* 0x0001e8000c101506 */
[----:B0-----:R-:W4:Y:S01]  /*6f200*/  LDL.LU R15, [R1+0x450] ;  /* 0x00045000010f7983 */ /* 0x001f220000300800 */
[----:B------:R-:W-:Y:S02]  /*6f210*/  ISETP.LT.AND P2, PT, R29, c[0x0][0x178], !P2 ;  /* 0x00005e001d007a0c */ /* 0x000fe40005741270 */
[----:B------:R-:W-:Y:S02]  /*6f220*/  ISETP.LT.AND P3, PT, R28, c[0x0][0x178], !P6 ;  /* 0x00005e001c007a0c */ /* 0x000fe40007761270 */
[----:B------:R-:W-:Y:S02]  /*6f230*/  PRMT R13, R24, 0x7632, R13 ;  /* 0x00007632180d7816 */ /* 0x000fe4000000000d */
[----:B------:R-:W-:-:S02]  /*6f240*/  IADD3 R22, R3, 0x107, RZ ;  /* 0x0000010703167810 */ /* 0x000fc40007ffe0ff */
[C---:B------:R-:W-:Y:S02]  /*6f250*/  IADD3 R24, R20.reuse, c[0x0][0x198], RZ ;  /* 0x0000660014187a10 */ /* 0x040fe40007ffe0ff */
[C---:B------:R-:W-:Y:S01]  /*6f260*/  IADD3 R0, R3.reuse, 0x103, RZ ;  /* 0x0000010303007810 */ /* 0x040fe20007ffe0ff */
[----:B------:R-:W-:Y:S01]  /*6f270*/  IMAD.WIDE R20, R20, 0x2, R18 ;  /* 0x0000000214147825 */ /* 0x000fe200078e0212 */
[----:B------:R-:W-:Y:S02]  /*6f280*/  ISETP.GE.AND P5, PT, R22, c[0x0][0x17c], PT ;  /* 0x00005f0016007a0c */ /* 0x000fe40003fa6270 */
[----:B------:R-:W-:Y:S01]  /*6f290*/  ISETP.GE.AND P4, PT, R0, c[0x0][0x17c], PT ;  /* 0x00005f0000007a0c */ /* 0x000fe20003f86270 */
[C---:B------:R-:W-:Y:S01]  /*6f2a0*/  IMAD.WIDE R22, R24.reuse, 0x2, R16 ;  /* 0x0000000218167825 */ /* 0x040fe200078e0210 */
[----:B------:R-:W-:Y:S01]  /*6f2b0*/  IADD3 R0, R3, 0x104, RZ ;  /* 0x0000010403007810 */ /* 0x000fe20007ffe0ff */
[----:B------:R0:W-:Y:S01]  /*6f2c0*/  @P2 STG.E.U16 [R20.64], R13 ;  /* 0x0000000d14002986 */ /* 0x0001e2000c101506 */
[----:B------:R-:W-:Y:S01]  /*6f2d0*/  ISETP.LT.AND P6, PT, R29, c[0x0][0x178], !P6 ;  /* 0x00005e001d007a0c */ /* 0x000fe200077c1270 */
[----:B0-----:R-:W-:Y:S01]  /*6f2e0*/  IMAD.WIDE R12, R24, 0x2, R18 ;  /* 0x00000002180c7825 */ /* 0x001fe200078e0212 */
[----:B--2---:R-:W-:Y:S01]  /*6f2f0*/  PRMT R21, R27, 0x7632, R21 ;  /* 0x000076321b157816 */ /* 0x004fe20000000015 */
[----:B----4-:R-:W-:Y:S01]  /*6f300*/  @P3 STG.E.U16 [R22.64], R15 ;  /* 0x0000000f16003986 */ /* 0x010fe2000c101506 */
[----:B------:R-:W-:-:S02]  /*6f310*/  ISETP.GE.AND P3, PT, R0, c[0x0][0x17c], PT ;  /* 0x00005f0000007a0c */ /* 0x000fc40003f66270 */
[----:B------:R-:W-:Y:S02]  /*6f320*/  IADD3 R0, R24, c[0x0][0x198], RZ ;  /* 0x0000660018007a10 */ /* 0x000fe40007ffe0ff */
[----:B------:R-:W2:Y:S05]  /*6f330*/  LDL.LU R24, [R1+0x480] ;  /* 0x0004800001187983 */ /* 0x000eaa0000300800 */
[----:B------:R0:W-:Y:S04]  /*6f340*/  @P6 STG.E.U16 [R12.64], R27 ;  /* 0x0000001b0c006986 */ /* 0x0001e8000c101506 */
[----:B0-----:R-:W4:Y:S04]  /*6f350*/  LDL.LU R27, [R1+0x490] ;  /* 0x00049000011b7983 */ /* 0x001f280000300800 */
[----:B------:R-:W4:Y:S01]  /*6f360*/  LDL.LU R23, [R1+0x460] ;  /* 0x0004600001177983 */ /* 0x000f220000300800 */
[----:B------:R-:W-:-:S02]  /*6f370*/  ISETP.LT.AND P2, PT, R28, c[0x0][0x178], !P4 ;  /* 0x00005e001c007a0c */ /* 0x000fc40006741270 */
[----:B------:R-:W-:Y:S02]  /*6f380*/  ISETP.LT.AND P4, PT, R29, c[0x0][0x178], !P4 ;  /* 0x00005e001d007a0c */ /* 0x000fe40006781270 */
[----:B------:R-:W-:Y:S01]  /*6f390*/  PRMT R20, R15, 0x7632, R20 ;  /* 0x000076320f147816 */ /* 0x000fe20000000014 */
[----:B------:R-:W-:Y:S01]  /*6f3a0*/  IMAD.WIDE R14, R0, 0x2, R16 ;  /* 0x00000002000e7825 */ /* 0x000fe200078e0210 */
[----:B------:R-:W-:-:S03]  /*6f3b0*/  ISETP.LT.AND P6, PT, R28, c[0x0][0x178], !P3 ;  /* 0x00005e001c007a0c */ /* 0x000fc60005fc1270 */
[C---:B------:R-:W-:Y:S01]  /*6f3c0*/  IMAD.WIDE R12, R0.reuse, 0x2, R18 ;  /* 0x00000002000c7825 */ /* 0x040fe200078e0212 */
[----:B------:R-:W-:Y:S02]  /*6f3d0*/  IADD3 R0, R0, c[0x0][0x198], RZ ;  /* 0x0000660000007a10 */ /* 0x000fe40007ffe0ff */
        /* <DEDUP_REMOVED lines=11> */
[----:B--2---:R0:W-:Y:S01]  /*6f490*/  @P6 STG.E.U16 [R12.64], R24 ;  /* 0x000000180c006986 */ /* 0x0041e2000c101506 */
[----:B------:R-:W-:-:S03]  /*6f4a0*/  ISETP.GE.AND P6, PT, R20, c[0x0][0x17c], PT ;  /* 0x00005f0014007a0c */ /* 0x000fc60003fc6270 */
[----:B---3--:R1:W-:Y:S01]  /*6f4b0*/  @P3 STG.E.U16 [R14.64], R26 ;  /* 0x0000001a0e003986 */ /* 0x0083e2000c101506 */
        /* <DEDUP_REMOVED lines=11> */
[----:B------:R-:W2:Y:S01]  /*6f570*/  LDL.LU R26, [R1+0x470] ;  /* 0x00047000011a7983 */ /* 0x000ea20000300800 */
[----:B0-----:R-:W-:Y:S01]  /*6f580*/  IMAD.WIDE R12, R0, 0x2, R16 ;  /* 0x00000002000c7825 */ /* 0x001fe200078e0210 */
[----:B-1----:R-:W-:-:S04]  /*6f590*/  IADD3 R14, R3, 0x108, RZ ;  /* 0x00000108030e7810 */ /* 0x002fc80007ffe0ff */
[----:B------:R0:W-:Y:S01]  /*6f5a0*/  @P3 STG.E.U16 [R12.64], R27 ;  /* 0x0000001b0c003986 */ /* 0x0001e2000c101506 */
[----:B------:R-:W-:Y:S02]  /*6f5b0*/  IADD3 R20, R0, c[0x0][0x198], RZ ;  /* 0x0000660000147a10 */ /* 0x000fe40007ffe0ff */
[----:B------:R-:W-:-:S03]  /*6f5c0*/  ISETP.GE.AND P3, PT, R14, c[0x0][0x17c], PT ;  /* 0x00005f000e007a0c */ /* 0x000fc60003f66270 */
[----:B------:R-:W-:-:S04]  /*6f5d0*/  IMAD.WIDE R14, R20, 0x2, R16 ;  /* 0x00000002140e7825 */ /* 0x000fc800078e0210 */
[----:B0-----:R-:W-:Y:S01]  /*6f5e0*/  IMAD.WIDE R12, R0, 0x2, R18 ;  /* 0x00000002000c7825 */ /* 0x001fe200078e0212 */
[----:B------:R-:W-:Y:S02]  /*6f5f0*/  PRMT R0, R27, 0x7632, R0 ;  /* 0x000076321b007816 */ /* 0x000fe40000000000 */
[----:B------:R-:W3:Y:S04]  /*6f600*/  LDL.LU R27, [R1+0x4b0] ;  /* 0x0004b000011b7983 */ /* 0x000ee80000300800 */
        /* <DEDUP_REMOVED lines=18> */
[----:B--2---:R-:W-:Y:S01]  /*6f730*/  @P3 STG.E.U16 [R20.64], R26 ;  /* 0x0000001a14003986 */ /* 0x004fe2000c101506 */
[----:B------:R-:W-:Y:S02]  /*6f740*/  ISETP.LT.AND P3, PT, R28, c[0x0][0x178], !P2 ;  /* 0x00005e001c007a0c */ /* 0x000fe40005761270 */
[----:B------:R-:W-:Y:S02]  /*6f750*/  PRMT R24, R23, 0x7632, R24 ;  /* 0x0000763217187816 */ /* 0x000fe40000000018 */
[----:B0-----:R-:W-:-:S05]  /*6f760*/  IADD3 R14, R0, c[0x0][0x198], RZ ;  /* 0x00006600000e7a10 */ /* 0x001fca0007ffe0ff */
[----:B------:R-:W-:-:S05]  /*6f770*/  IMAD.WIDE R12, R14, 0x2, R16 ;  /* 0x000000020e0c7825 */ /* 0x000fca00078e0210 */
[----:B------:R0:W-:Y:S04]  /*6f780*/  @P3 STG.E.U16 [R12.64], R24 ;  /* 0x000000180c003986 */ /* 0x0001e8000c101506 */
[----:B0-----:R-:W2:Y:S01]  /*6f790*/  LDL.LU R24, [R1+0x4d0] ;  /* 0x0004d00001187983 */ /* 0x001ea20000300800 */
[----:B------:R-:W-:Y:S02]  /*6f7a0*/  ISETP.LT.AND P2, PT, R29, c[0x0][0x178], !P2 ;  /* 0x00005e001d007a0c */ /* 0x000fe40005741270 */
[----:B------:R-:W-:Y:S02]  /*6f7b0*/  ISETP.LT.AND P6, PT, R28, c[0x0][0x178], !P5 ;  /* 0x00005e001c007a0c */ /* 0x000fe40006fc1270 */
[----:B------:R-:W-:Y:S02]  /*6f7c0*/  IADD3 R0, R14, c[0x0][0x198], RZ ;  /* 0x000066000e007a10 */ /* 0x000fe40007ffe0ff */
[----:B------:R-:W-:Y:S01]  /*6f7d0*/  PRMT R25, R26, 0x7632, R25 ;  /* 0x000076321a197816 */ /* 0x000fe20000000019 */
[----:B------:R-:W-:Y:S01]  /*6f7e0*/  IMAD.WIDE R14, R14, 0x2, R18 ;  /* 0x000000020e0e7825 */ /* 0x000fe200078e0212 */
[----:B------:R-:W-:-:S03]  /*6f7f0*/  IADD3 R26, R3, 0x10b, RZ ;  /* 0x0000010b031a7810 */ /* 0x000fc60007ffe0ff */
[----:B------:R-:W-:Y:S01]  /*6f800*/  IMAD.WIDE R20, R0, 0x2, R16 ;  /* 0x0000000200147825 */ /* 0x000fe200078e0210 */
[----:B------:R-:W-:Y:S01]  /*6f810*/  ISETP.GE.AND P3, PT, R26, c[0x0][0x17c], PT ;  /* 0x00005f001a007a0c */ /* 0x000fe20003f66270 */
[----:B------:R-:W-:Y:S01]  /*6f820*/  @P2 STG.E.U16 [R14.64], R25 ;  /* 0x000000190e002986 */ /* 0x000fe2000c101506 */
[----:B------:R-:W-:Y:S01]  /*6f830*/  ISETP.LT.AND P5, PT, R29, c[0x0][0x178], !P5 ;  /* 0x00005e001d007a0c */ /* 0x000fe20006fa1270 */
[----:B------:R-:W-:Y:S01]  /*6f840*/  IMAD.WIDE R22, R0, 0x2, R18 ;  /* 0x0000000200167825 */ /* 0x000fe200078e0212 */
[----:B---3--:R-:W-:Y:S01]  /*6f850*/  PRMT R13, R27, 0x7632, R13 ;  /* 0x000076321b0d7816 */ /* 0x008fe2000000000d */
[----:B------:R-:W3:Y:S04]  /*6f860*/  LDL.LU R26, [R1+0x4f0] ;  /* 0x0004f000011a7983 */ /* 0x000ee80000300800 */
[----:B--2---:R0:W-:Y:S01]  /*6f870*/  @P6 STG.E.U16 [R20.64], R24 ;  /* 0x0000001814006986 */ /* 0x0041e2000c101506 */
[----:B------:R-:W-:-:S02]  /*6f880*/  ISETP.LT.AND P6, PT, R28, c[0x0][0x178], !P3 ;  /* 0x00005e001c007a0c */ /* 0x000fc40005fc1270 */
[----:B------:R-:W-:Y:S02]  /*6f890*/  PRMT R12, R24, 0x7632, R12 ;  /* 0x00007632180c7816 */ /* 0x000fe4000000000c */
[----:B0-----:R-:W-:Y:S01]  /*6f8a0*/  IADD3 R20, R0, c[0x0][0x198], RZ ;  /* 0x0000660000147a10 */ /* 0x001fe20007ffe0ff */
[----:B------:R0:W-:Y:S04]  /*6f8b0*/  @P5 STG.E.U16 [R22.64], R27 ;  /* 0x0000001b16005986 */ /* 0x0001e8000c101506 */
[----:B------:R-:W-:-:S05]  /*6f8c0*/  IMAD.WIDE R14, R20, 0x2, R16 ;  /* 0x00000002140e7825 */ /* 0x000fca00078e0210 */
[----:B------:R1:W-:Y:S04]  /*6f8d0*/  @P6 STG.E.U16 [R14.64], R12 ;  /* 0x0000000c0e006986 */ /* 0x0003e8000c101506 */
[----:B0-----:R-:W2:Y:S04]  /*6f8e0*/  LDL.LU R27, [R1+0x340] ;  /* 0x00034000011b7983 */ /* 0x001ea80000300800 */
[----:B-1----:R-:W4:Y:S04]  /*6f8f0*/  LDL.LU R14, [R1+0x4e0] ;  /* 0x0004e000010e7983 */ /* 0x002f280000300800 */
[----:B------:R-:W2:Y:S01]  /*6f900*/  LDL.LU R15, [R1+0x4a0] ;  /* 0x0004a000010f7983 */ /* 0x000ea20000300800 */
[----:B------:R-:W-:-:S02]  /*6f910*/  ISETP.LT.AND P3, PT, R29, c[0x0][0x178], !P3 ;  /* 0x00005e001d007a0c */ /* 0x000fc40005f61270 */
[----:B------:R-:W-:Y:S02]  /*6f920*/  ISETP.LT.AND P5, PT, R28, c[0x0][0x178], !P4 ;  /* 0x00005e001c007a0c */ /* 0x000fe400067a1270 */
[C---:B------:R-:W-:Y:S02]  /*6f930*/  IADD3 R22, R3.reuse, 0x111, RZ ;  /* 0x0000011103167810 */ /* 0x040fe40007ffe0ff */
[C---:B------:R-:W-:Y:S02]  /*6f940*/  IADD3 R24, R20.reuse, c[0x0][0x198], RZ ;  /* 0x0000660014187a10 */ /* 0x040fe40007ffe0ff */
[----:B------:R-:W-:Y:S01]  /*6f950*/  IADD3 R0, R3, 0x10d, RZ ;  /* 0x0000010d03007810 */ /* 0x000fe20007ffe0ff */
[----:B------:R-:W-:Y:S01]  /*6f960*/  IMAD.WIDE R20, R20, 0x2, R18 ;  /* 0x0000000214147825 */ /* 0x000fe200078e0212 */
[----:B------:R-:W-:Y:S02]  /*6f970*/  ISETP.LT.AND P4, PT, R29, c[0x0][0x178], !P4 ;  /* 0x00005e001d007a0c */ /* 0x000fe40006781270 */
[----:B------:R-:W-:Y:S01]  /*6f980*/  ISETP.GE.AND P2, PT, R22, c[0x0][0x17c], PT ;  /* 0x00005f0016007a0c */ /* 0x000fe20003f46270 */
[----:B------:R-:W-:Y:S01]  /*6f990*/  IMAD.WIDE R22, R24, 0x2, R16 ;  /* 0x0000000218167825 */ /* 0x000fe200078e0210 */
[----:B------:R-:W-:-:S02]  /*6f9a0*/  ISETP.GE.AND P6, PT, R0, c[0x0][0x17c], PT ;  /* 0x00005f0000007a0c */ /* 0x000fc40003fc6270 */
[----:B------:R-:W-:Y:S01]  /*6f9b0*/  IADD3 R0, R3, 0x10e, RZ ;  /* 0x0000010e03007810 */ /* 0x000fe20007ffe0ff */
[----:B------:R0:W-:Y:S01]  /*6f9c0*/  @P3 STG.E.U16 [R20.64], R13 ;  /* 0x0000000d14003986 */ /* 0x0001e2000c101506 */
[----:B------:R-:W-:Y:S02]  /*6f9d0*/  ISETP.LT.AND P3, PT, R28, c[0x0][0x178], !P6 ;  /* 0x00005e001c007a0c */ /* 0x000fe40007761270 */
[----:B------:R-:W-:Y:S01]  /*6f9e0*/  ISETP.LT.AND P6, PT, R29, c[0x0][0x178], !P6 ;  /* 0x00005e001d007a0c */ /* 0x000fe200077c1270 */
[----:B0-----:R-:W-:Y:S01]  /*6f9f0*/  IMAD.WIDE R12, R24, 0x2, R18 ;  /* 0x00000002180c7825 */ /* 0x001fe200078e0212 */
[----:B----4-:R0:W-:Y:S01]  /*6fa00*/  @P5 STG.E.U16 [R22.64], R14 ;  /* 0x0000000e16005986 */ /* 0x0101e2000c101506 */
[----:B------:R-:W-:Y:S02]  /*6fa10*/  ISETP.GE.AND P5, PT, R0, c[0x0][0x17c], PT ;  /* 0x00005f0000007a0c */ /* 0x000fe40003fa6270 */
[----:B------:R-:W-:Y:S02]  /*6fa20*/  IADD3 R0, R24, c[0x0][0x198], RZ ;  /* 0x0000660018007a10 */ /* 0x000fe40007ffe0ff */
[----:B------:R-:W4:Y:S01]  /*6fa30*/  LDL.LU R24, [R1+0x444] ;  /* 0x0004440001187983 */ /* 0x000f220000300800 */
[----:B------:R-:W-:-:S02]  /*6fa40*/  PRMT R20, R14, 0x7632, R20 ;  /* 0x000076320e147816 */ /* 0x000fc40000000014 */
[----:B--2---:R-:W-:Y:S01]  /*6fa50*/  PRMT R21, R15, 0x7632, R21 ;  /* 0x000076320f157816 */ /* 0x004fe20000000015 */
[----:B------:R1:W-:Y:S01]  /*6fa60*/  @P4 STG.E.U16 [R12.64], R15 ;  /* 0x0000000f0c004986 */ /* 0x0003e2000c101506 */
[----:B------:R-:W-:-:S03]  /*6fa70*/  ISETP.LT.AND P4, PT, R28, c[0x0][0x178], !P5 ;  /* 0x00005e001c007a0c */ /* 0x000fc60006f81270 */
[----:B0-----:R-:W2:Y:S01]  /*6fa80*/  LDL.LU R23, [R1+0x414] ;  /* 0x0004140001177983 */ /* 0x001ea20000300800 */
[----:B-1----:R-:W-:-:S04]  /*6fa90*/  IMAD.WIDE R14, R0, 0x2, R16 ;  /* 0x00000002000e7825 */ /* 0x002fc800078e0210 */
[C---:B------:R-:W-:Y:S01]  /*6faa0*/  IMAD.WIDE R12, R0.reuse, 0x2, R18 ;  /* 0x00000002000c7825 */ /* 0x040fe200078e0212 */
[----:B------:R-:W-:Y:S01]  /*6fab0*/  IADD3 R0, R0, c[0x0][0x198], RZ ;  /* 0x0000660000007a10 */ /* 0x000fe20007ffe0ff */
[----:B------:R0:W-:Y:S04]  /*6fac0*/  @P3 STG.E.U16 [R14.64], R20 ;  /* 0x000000140e003986 */ /* 0x0001e8000c101506 */
[----:B------:R1:W-:Y:S01]  /*6fad0*/  @P6 STG.E.U16 [R12.64], R21 ;  /* 0x000000150c006986 */ /* 0x0003e2000c101506 */
[----:B------:R-:W-:Y:S02]  /*6fae0*/  ISETP.LT.AND P5, PT, R29, c[0x0][0x178], !P5 ;  /* 0x00005e001d007a0c */ /* 0x000fe40006fa1270 */
[----:B0-----:R-:W-:Y:S01]  /*6faf0*/  IADD3 R20, R3, 0x110, RZ ;  /* 0x0000011003147810 */ /* 0x001fe20007ffe0ff */
[----:B-1----:R-:W-:-:S05]  /*6fb00*/  IMAD.WIDE R12, R0, 0x2, R16 ;  /* 0x00000002000c7825 */ /* 0x002fca00078e0210 */
[----:B---3--:R0:W-:Y:S01]  /*6fb10*/  @P4 STG.E.U16 [R12.64], R26 ;  /* 0x0000001a0c004986 */ /* 0x0081e2000c101506 */
[----:B------:R-:W-:Y:S02]  /*6fb20*/  ISETP.GE.AND P4, PT, R20, c[0x0][0x17c], PT ;  /* 0x00005f0014007a0c */ /* 0x000fe40003f86270 */
[----:B------:R-:W-:Y:S01]  /*6fb30*/  PRMT R20, R26, 0x7632, R20 ;  /* 0x000076321a147816 */ /* 0x000fe20000000014 */
[----:B------:R-:W-:Y:S01]  /*6fb40*/  IMAD.WIDE R14, R0, 0x2, R18 ;  /* 0x00000002000e7825 */ /* 0x000fe200078e0212 */
[----:B0-----:R-:W3:Y:S01]  /*6fb50*/  LDL.LU R26, [R1+0x454] ;  /* 0x00045400011a7983 */ /* 0x001ee20000300800 */
[----:B------:R-:W-:-:S03]  /*6fb60*/  PRMT R21, R27, 0x7632, R21 ;  /* 0x000076321b157816 */ /* 0x000fc60000000015 */
[----:B------:R0:W-:Y:S04]  /*6fb70*/  @P5 STG.E.U16 [R14.64], R27 ;  /* 0x0000001b0e005986 */ /* 0x0001e8000c101506 */
[----:B0-----:R-:W3:Y:S01]  /*6fb80*/  LDL.LU R27, [R1+0x434] ;  /* 0x00043400011b7983 */ /* 0x001ee20000300800 */
[----:B------:R-:W-:-:S04]  /*6fb90*/  IADD3 R22, R3, 0x10f, RZ ;  /* 0x0000010f03167810 */ /* 0x000fc80007ffe0ff */
[----:B------:R-:W-:-:S04]  /*6fba0*/  ISETP.GE.AND P3, PT, R22, c[0x0][0x17c], PT ;  /* 0x00005f0016007a0c */ /* 0x000fc80003f66270 */
[----:B------:R-:W-:Y:S02]  /*6fbb0*/  ISETP.LT.AND P6, PT, R28, c[0x0][0x178], !P3 ;  /* 0x00005e001c007a0c */ /* 0x000fe40005fc1270 */
[----:B------:R-:W-:Y:S02]  /*6fbc0*/  IADD3 R0, R0, c[0x0][0x198], RZ ;  /* 0x0000660000007a10 */ /* 0x000fe40007ffe0ff */
[----:B------:R-:W-:Y:S02]  /*6fbd0*/  ISETP.LT.AND P3, PT, R29, c[0x0][0x178], !P3 ;  /* 0x00005e001d007a0c */ /* 0x000fe40005f61270 */
[----:B------:R-:W-:Y:S01]  /*6fbe0*/  ISETP.LT.AND P5, PT, R28, c[0x0][0x178], !P4 ;  /* 0x00005e001c007a0c */ /* 0x000fe200067a1270 */
[----:B------:R-:W-:-:S04]  /*6fbf0*/  IMAD.WIDE R12, R0, 0x2, R16 ;  /* 0x00000002000c7825 */ /* 0x000fc800078e0210 */
[C---:B------:R-:W-:Y:S01]  /*6fc00*/  IMAD.WIDE R14, R0.reuse, 0x2, R18 ;  /* 0x00000002000e7825 */ /* 0x040fe200078e0212 */
[----:B------:R-:W-:Y:S01]  /*6fc10*/  IADD3 R0, R0, c[0x0][0x198], RZ ;  /* 0x0000660000007a10 */ /* 0x000fe20007ffe0ff */
[----:B------:R0:W-:Y:S01]  /*6fc20*/  @P6 STG.E.U16 [R12.64], R20 ;  /* 0x000000140c006986 */ /* 0x0001e2000c101506 */
[----:B------:R-:W-:Y:S02]  /*6fc30*/  ISETP.LT.AND P4, PT, R29, c[0x0][0x178], !P4 ;  /* 0x00005e001d007a0c */ /* 0x000fe40006781270 */
[----:B------:R-:W-:Y:S01]  /*6fc40*/  ISETP.LT.AND P6, PT, R28, c[0x0][0x178], !P2 ;  /* 0x00005e001c007a0c */ /* 0x000fe200057c1270 */
[----:B------:R1:W-:Y:S01]  /*6fc50*/  @P3 STG.E.U16 [R14.64], R21 ;  /* 0x000000150e003986 */ /* 0x0003e2000c101506 */
[----:B0-----:R-:W-:Y:S01]  /*6fc60*/  IADD3 R20, R3, 0x116, RZ ;  /* 0x0000011603147810 */ /* 0x001fe20007ffe0ff */
[----:B------:R-:W-:-:S03]  /*6fc70*/  IMAD.WIDE R12, R0, 0x2, R16 ;  /* 0x00000002000c7825 */ /* 0x000fc600078e0210 */
[----:B------:R-:W-:Y:S02]  /*6fc80*/  ISETP.GE.AND P3, PT, R20, c[0x0][0x17c], PT ;  /* 0x00005f0014007a0c */ /* 0x000fe40003f66270 */
[----:B-1----:R-:W-:Y:S02]  /*6fc90*/  IADD3 R14, R3, 0x112, RZ ;  /* 0x00000112030e7810 */ /* 0x002fe40007ffe0ff */
[----:B------:R-:W-:Y:S02]  /*6fca0*/  IADD3 R20, R0, c[0x0][0x198], RZ ;  /* 0x0000660000147a10 */ /* 0x000fe40007ffe0ff */
[----:B------:R-:W-:Y:S01]  /*6fcb0*/  ISETP.LT.AND P2, PT, R29, c[0x0][0x178], !P2 ;  /* 0x00005e001d007a0c */ /* 0x000fe20005741270 */
[----:B----4-:R0:W-:Y:S01]  /*6fcc0*/  @P5 STG.E.U16 [R12.64], R24 ;  /* 0x000000180c005986 */ /* 0x0101e2000c101506 */
[----:B------:R-:W-:Y:S01]  /*6fcd0*/  ISETP.GE.AND P5, PT, R14, c[0x0][0x17c], PT ;  /* 0x00005f000e007a0c */ /* 0x000fe20003fa6270 */
[----:B------:R-:W-:-:S04]  /*6fce0*/  IMAD.WIDE R14, R20, 0x2, R16 ;  /* 0x00000002140e7825 */ /* 0x000fc800078e0210 */
[----:B0-----:R-:W-:Y:S01]  /*6fcf0*/  IMAD.WIDE R12, R0, 0x2, R18 ;  /* 0x00000002000c7825 */ /* 0x001fe200078e0212 */
[----:B------:R-:W-:-:S04]  /*6fd00*/  PRMT R0, R24, 0x7632, R0 ;  /* 0x0000763218007816 */ /* 0x000fc80000000000 */
[----:B--2---:R0:W-:Y:S01]  /*6fd10*/  @P4 STG.E.U16 [R12.64], R23 ;  /* 0x000000170c004986 */ /* 0x0041e2000c101506 */
[----:B------:R-:W-:-:S03]  /*6fd20*/  ISETP.LT.AND P4, PT, R28, c[0x0][0x178], !P5 ;  /* 0x00005e001c007a0c */ /* 0x000fc60006f81270 */
[----:B------:R1:W-:Y:S01]  /*6fd30*/  @P6 STG.E.U16 [R14.64], R0 ;  /* 0x000000000e006986 */ /* 0x0003e2000c101506 */
[----:B------:R-:W-:Y:S02]  /*6fd40*/  PRMT R22, R23, 0x7632, R22 ;  /* 0x0000763217167816 */ /* 0x000fe40000000016 */
[----:B0-----:R-:W-:Y:S02]  /*6fd50*/  IADD3 R23, R3, 0x113, RZ ;  /* 0x0000011303177810 */ /* 0x001fe40007ffe0ff */
[C---:B-1----:R-:W-:Y:S01]  /*6fd60*/  IADD3 R0, R20.reuse, c[0x0][0x198], RZ ;  /* 0x0000660014007a10 */ /* 0x042fe20007ffe0ff */
[----:B------:R-:W-:Y:S01]  /*6fd70*/  IMAD.WIDE R12, R20, 0x2, R18 ;  /* 0x00000002140c7825 */ /* 0x000fe200078e0212 */
[----:B------:R-:W-:-:S03]  /*6fd80*/  ISETP.GE.AND P6, PT, R23, c[0x0][0x17c], PT ;  /* 0x00005f0017007a0c */ /* 0x000fc60003fc6270 */
[C---:B------:R-:W-:Y:S01]  /*6fd90*/  IMAD.WIDE R14, R0.reuse, 0x2, R16 ;  /* 0x00000002000e7825 */ /* 0x040fe200078e0210 */
[----:B------:R-:W-:Y:S01]  /*6fda0*/  @P2 STG.E.U16 [R12.64], R22 ;  /* 0x000000160c002986 */ /* 0x000fe2000c101506 */
[----:B------:R-:W-:Y:S02]  /*6fdb0*/  ISETP.LT.AND P5, PT, R29, c[0x0][0x178], !P5 ;  /* 0x00005e001d007a0c */ /* 0x000fe40006fa1270 */
[----:B------:R-:W-:Y:S01]  /*6fdc0*/  IMAD.WIDE R20, R0, 0x2, R18 ;  /* 0x0000000200147825 */ /* 0x000fe200078e0212 */
[----:B---3--:R0:W-:Y:S01]  /*6fdd0*/  @P4 STG.E.U16 [R14.64], R26 ;  /* 0x0000001a0e004986 */ /* 0x0081e2000c101506 */
[----:B------:R-:W-:Y:S02]  /*6fde0*/  ISETP.LT.AND P4, PT, R28, c[0x0][0x178], !P6 ;  /* 0x00005e001c007a0c */ /* 0x000fe40007781270 */
[----:B0-----:R-:W-:Y:S02]  /*6fdf0*/  IADD3 R14, R0, c[0x0][0x198], RZ ;  /* 0x00006600000e7a10 */ /* 0x001fe40007ffe0ff */
[----:B------:R-:W-:-:S03]  /*6fe00*/  PRMT R0, R26, 0x7632, R0 ;  /* 0x000076321a007816 */ /* 0x000fc60000000000 */
[----:B------:R-:W-:Y:S02]  /*6fe10*/  IMAD.WIDE R12, R14, 0x2, R16 ;  /* 0x000000020e0c7825 */ /* 0x000fe400078e0210 */
[----:B------:R0:W-:Y:S01]  /*6fe20*/  @P5 STG.E.U16 [R20.64], R27 ;  /* 0x0000001b14005986 */ /* 0x0001e2000c101506 */
[----:B------:R-:W-:-:S03]  /*6fe30*/  PRMT R25, R27, 0x7632, R25 ;  /* 0x000076321b197816 */ /* 0x000fc60000000019 */
[----:B------:R1:W-:Y:S04]  /*6fe40*/  @P4 STG.E.U16 [R12.64], R0 ;  /* 0x000000000c004986 */ /* 0x0003e8000c101506 */
[----:B0-----:R-:W2:Y:S04]  /*6fe50*/  LDL.LU R27, [R1+0x464] ;  /* 0x00046400011b7983 */ /* 0x001ea80000300800 */
[----:B-1----:R-:W3:Y:S04]  /*6fe60*/  LDL.LU R12, [R1+0x484] ;  /* 0x00048400010c7983 */ /* 0x002ee80000300800 */
        /* <DEDUP_REMOVED lines=18> */
[----:B------:R-:W-:Y:S02]  /*6ff90*/  PRMT R0, R13, 0x7632, R0 ;  /* 0x000076320d007816 */ /* 0x000fe40000000000 */
[----:B0-----:R-:W-:Y:S01]  /*6ffa0*/  PRMT R22, R12, 0x7632, R22 ;  /* 0x000076320c167816 */ /* 0x001fe20000000016 */
[----:B------:R-:W-:-:S08]  /*6ffb0*/  IMAD.WIDE R12, R14, 0x2, R16 ;  /* 0x000000020e0c7825 */ /* 0x000fd000078e0210 */
        /* <DEDUP_REMOVED lines=55> */
[C-C-:B0-----:R-:W-:Y:S01]  /*70330*/  IMAD.WIDE R12, R0.reuse, 0x2, R16.reuse ;  /* 0x00000002000c7825 */ /* 0x141fe200078e0210 */
[----:B-1----:R-:W-:Y:S02]  /*70340*/  IADD3 R14, R3, 0x11c, RZ ;  /* 0x0000011c030e7810 */ /* 0x002fe40007ffe0ff */
[----:B------:R-:W-:Y:S02]  /*70350*/  IADD3 R20, R0, c[0x0][0x198], RZ ;  /* 0x0000660000147a10 */ /* 0x000fe40007ffe0ff */
[----:B--2---:R0:W-:Y:S01]  /*70360*/  @P4 STG.E.U16 [R12.64], R27 ;  /* 0x0000001b0c004986 */ /* 0x0041e2000c101506 */
[----:B------:R-:W-:Y:S02]  /*70370*/  ISETP.GE.AND P4, PT, R14, c[0x0][0x17c], PT ;  /* 0x00005f000e007a0c */ /* 0x000fe40003f86270 */
        /* <DEDUP_REMOVED lines=17> */
[----:B------:R-:W-:-:S04]  /*70490*/  IADD3 R21, R3, 0x120, RZ ;  /* 0x0000012003157810 */ /* 0x000fc80007ffe0ff */
[----:B------:R-:W-:Y:S01]  /*704a0*/  ISETP.GE.AND P2, PT, R21, c[0x0][0x17c], PT ;  /* 0x00005f0015007a0c */ /* 0x000fe20003f46270 */
[----:B------:R-:W-:Y:S01]  /*704b0*/  IMAD.WIDE R20, R0, 0x2, R18 ;  /* 0x0000000200147825 */ /* 0x000fe200078e0212 */
[----:B------:R-:W-:-:S04]  /*704c0*/  IADD3 R24, R3, 0x11e, RZ ;  /* 0x0000011e03187810 */ /* 0x000fc80007ffe0ff */
[----:B------:R-:W-:Y:S02]  /*704d0*/  ISETP.GE.AND P6, PT, R24, c[0x0][0x17c], PT ;  /* 0x00005f0018007a0c */ /* 0x000fe40003fc6270 */
[----:B----4-:R-:W-:Y:S01]  /*704e0*/  PRMT R25, R26, 0x7632, R25 ;  /* 0x000076321a197816 */ /* 0x010fe20000000019 */
[----:B---3--:R0:W-:Y:S01]  /*704f0*/  @P3 STG.E.U16 [R14.64], R23 ;  /* 0x000000170e003986 */ /* 0x0081e2000c101506 */
[----:B------:R-:W-:Y:S02]  /*70500*/  ISETP.LT.AND P3, PT, R28, c[0x0][0x178], !P5 ;  /* 0x00005e001c007a0c */ /* 0x000fe40006f61270 */
[----:B0-----:R-:W-:Y:S02]  /*70510*/  IADD3 R14, R0, c[0x0][0x198], RZ ;  /* 0x00006600000e7a10 */ /* 0x001fe40007ffe0ff */
[----:B------:R-:W-:-:S03]  /*70520*/  PRMT R0, R23, 0x7632, R0 ;  /* 0x0000763217007816 */ /* 0x000fc60000000000 */
[----:B------:R-:W-:Y:S01]  /*70530*/  IMAD.WIDE R12, R14, 0x2, R16 ;  /* 0x000000020e0c7825 */ /* 0x000fe200078e0210 */
[----:B------:R-:W-:Y:S05]  /*70540*/  @P4 STG.E.U16 [R20.64], R26 ;  /* 0x0000001a14004986 */ /* 0x000fea000c101506 */
        /* <DEDUP_REMOVED lines=14> */
[----:B------:R-:W-:Y:S01]  /*70630*/  IMAD.WIDE R22, R24, 0x2, R18 ;  /* 0x0000000218167825 */ /* 0x000fe200078e0212 */
[----:B------:R-:W-:-:S03]  /*70640*/  ISETP.LT.AND P5, PT, R28, c[0x0][0x178], !P2 ;  /* 0x00005e001c007a0c */ /* 0x000fc600057a1270 */
[C---:B------:R-:W-:Y:S01]  /*70650*/  IMAD.WIDE R14, R12.reuse, 0x2, R16 ;  /* 0x000000020c0e7825 */ /* 0x040fe200078e0210 */
[----:B------:R-:W-:Y:S02]  /*70660*/  IADD3 R0, R12, c[0x0][0x198], RZ ;  /* 0x000066000c007a10 */ /* 0x000fe40007ffe0ff */
[C---:B------:R-:W-:Y:S01]  /*70670*/  ISETP.LT.AND P2, PT, R29.reuse, c[0x0][0x178], !P2 ;  /* 0x00005e001d007a0c */ /* 0x040fe20005741270 */
[----:B---3--:R0:W-:Y:S01]  /*70680*/  @P4 STG.E.U16 [R20.64], R13 ;  /* 0x0000000d14004986 */ /* 0x0081e2000c101506 */
[----:B------:R-:W-:Y:S02]  /*70690*/  ISETP.LT.AND P4, PT, R28, c[0x0][0x178], !P3 ;  /* 0x00005e001c007a0c */ /* 0x000fe40005f81270 */
[----:B------:R-:W-:Y:S01]  /*706a0*/  ISETP.LT.AND P3, PT, R29, c[0x0][0x178], !P3 ;  /* 0x00005e001d007a0c */ /* 0x000fe20005f61270 */
[----:B--2---:R1:W-:Y:S01]  /*706b0*/  @P6 STG.E.U16 [R22.64], R27 ;  /* 0x0000001b16006986 */ /* 0x0043e2000c101506 */
[----:B0-----:R-:W-:Y:S01]  /*706c0*/  PRMT R21, R13, 0x7632, R21 ;  /* 0x000076320d157816 */ /* 0x001fe20000000015 */
[----:B------:R-:W-:Y:S01]  /*706d0*/  IMAD.WIDE R12, R12, 0x2, R18 ;  /* 0x000000020c0c7825 */ /* 0x000fe200078e0212 */
[----:B------:R-:W-:-:S02]  /*706e0*/  PRMT R20, R27, 0x7632, R20 ;  /* 0x000076321b147816 */ /* 0x000fc40000000014 */
[----:B-1----:R-:W-:-:S05]  /*706f0*/  IADD3 R23, R3, 0x121, RZ ;  /* 0x0000012103177810 */ /* 0x002fca0007ffe0ff */
[----:B------:R0:W-:Y:S01]  /*70700*/  @P4 STG.E.U16 [R14.64], R21 ;  /* 0x000000150e004986 */ /* 0x0001e2000c101506 */
[----:B------:R-:W-:-:S03]  /*70710*/  ISETP.GE.AND P4, PT, R23, c[0x0][0x17c], PT ;  /* 0x00005f0017007a0c */ /* 0x000fc60003f86270 */
[----:B------:R1:W-:Y:S01]  /*70720*/  @P3 STG.E.U16 [R12.64], R20 ;  /* 0x000000140c003986 */ /* 0x0003e2000c101506 */
[----:B------:R-:W-:-:S03]  /*70730*/  ISETP.LT.AND P3, PT, R28, c[0x0][0x178], !P4 ;  /* 0x00005e001c007a0c */ /* 0x000fc60006761270 */
        /* <DEDUP_REMOVED lines=20> */
[----:B------:R-:W-:Y:S02]  /*70880*/  ISETP.LT.AND P5, PT, R29, c[0x0][0x178], !P5 ;  /* 0x00005e001d007a0c */ /* 0x000fe40006fa1270 */
[----:B------:R-:W-:Y:S02]  /*70890*/  IADD3 R12, R0, c[0x0][0x198], RZ ;  /* 0x00006600000c7a10 */ /* 0x000fe40007ffe0ff */
[----:B------:R-:W-:-:S05]  /*708a0*/  IADD3 R21, R3, 0x125, RZ ;  /* 0x0000012503157810 */ /* 0x000fca0007ffe0ff */
[----:B------:R0:W-:Y:S01]  /*708b0*/  @P4 STG.E.U16 [R14.64], R20 ;  /* 0x000000140e004986 */ /* 0x0001e2000c101506 */
[----:B------:R-:W-:Y:S02]  /*708c0*/  ISETP.LT.AND P4, PT, R28, c[0x0][0x178], !P6 ;  /* 0x00005e001c007a0c */ /* 0x000fe40007781270 */
[----:B------:R-:W-:Y:S02]  /*708d0*/  ISETP.LT.AND P6, PT, R29, c[0x0][0x178], !P6 ;  /* 0x00005e001d007a0c */ /* 0x000fe400077c1270 */
[C---:B------:R-:W-:Y:S02]  /*708e0*/  IADD3 R0, R12.reuse, c[0x0][0x198], RZ ;  /* 0x000066000c007a10 */ /* 0x040fe40007ffe0ff */
[----:B------:R-:W-:Y:S01]  /*708f0*/  ISETP.GE.AND P3, PT, R21, c[0x0][0x17c], PT ;  /* 0x00005f0015007a0c */ /* 0x000fe20003f66270 */
        /* <DEDUP_REMOVED lines=8> */
[----:B------:R-:W-:Y:S01]  /*70980*/  PRMT R20, R27, 0x7632, R20 ;  /* 0x000076321b147816 */ /* 0x000fe20000000014 */
[----:B0-----:R-:W-:-:S04]  /*70990*/  IMAD.WIDE R14, R0, 0x2, R16 ;  /* 0x00000002000e7825 */ /* 0x001fc800078e0210 */
[----:B-1----:R-:W-:Y:S01]  /*709a0*/  IMAD.WIDE R12, R0, 0x2, R18 ;  /* 0x00000002000c7825 */ /* 0x002fe200078e0212 */
[----:B------:R0:W-:Y:S01]  /*709b0*/  @P4 STG.E.U16 [R14.64], R21 ;  /* 0x000000150e004986 */ /* 0x0001e2000c101506 */
[C---:B------:R-:W-:Y:S02]  /*709c0*/  ISETP.LT.AND P4, PT, R28.reuse, c[0x0][0x178], !P2 ;  /* 0x00005e001c007a0c */ /* 0x040fe40005781270 */
[----:B------:R-:W-:Y:S01]  /*709d0*/  ISETP.LT.AND P2, PT, R29, c[0x0][0x178], !P2 ;  /* 0x00005e001d007a0c */ /* 0x000fe20005741270 */
[----:B------:R1:W-:Y:S01]  /*709e0*/  @P6 STG.E.U16 [R12.64], R20 ;  /* 0x000000140c006986 */ /* 0x0003e2000c101506 */
[----:B------:R-:W-:-:S03]  /*709f0*/  ISETP.LT.AND P6, PT, R28, c[0x0][0x178], !P3 ;  /* 0x00005e001c007a0c */ /* 0x000fc60005fc1270 */
        /* <DEDUP_REMOVED lines=81> */
[----:B------:R-:W-:Y:S01]  /*70f10*/  PRMT R20, R27, 0x7632, R20 ;  /* 0x000076321b147816 */ /* 0x000fe20000000014 */
[C---:B------:R-:W-:Y:S02]  /*70f20*/  IMAD.WIDE R14, R12.reuse, 0x2, R16 ;  /* 0x000000020c0e7825 */ /* 0x040fe400078e0210 */
[----:B------:R-:W2:Y:S01]  /*70f30*/  LDL.LU R27, [R1+0x348] ;  /* 0x00034800011b7983 */ /* 0x000ea20000300800 */
[C---:B------:R-:W-:Y:S01]  /*70f40*/  IADD3 R0, R12.reuse, c[0x0][0x198], RZ ;  /* 0x000066000c007a10 */ /* 0x040fe20007ffe0ff */
[----:B------:R-:W-:-:S02]  /*70f50*/  IMAD.WIDE R12, R12, 0x2, R18 ;  /* 0x000000020c0c7825 */ /* 0x000fc400078e0212 */
[----:B------:R0:W-:Y:S04]  /*70f60*/  @P3 STG.E.U16 [R14.64], R21 ;  /* 0x000000150e003986 */ /* 0x0001e8000c101506 */
[----:B------:R1:W-:Y:S01]  /*70f70*/  @P4 STG.E.U16 [R12.64], R20 ;  /* 0x000000140c004986 */ /* 0x0003e2000c101506 */
[----:B0-----:R-:W-:-:S05]  /*70f80*/  IMAD.WIDE R14, R0, 0x2, R16 ;  /* 0x00000002000e7825 */ /* 0x001fca00078e0210 */
[----:B---3--:R0:W-:Y:S01]  /*70f90*/  @P6 STG.E.U16 [R14.64], R25 ;  /* 0x000000190e006986 */ /* 0x0081e2000c101506 */
[----:B-1----:R-:W-:Y:S01]  /*70fa0*/  IMAD.WIDE R12, R0, 0x2, R18 ;  /* 0x00000002000c7825 */ /* 0x002fe200078e0212 */
[----:B------:R-:W-:Y:S02]  /*70fb0*/  ISETP.GE.AND P2, PT, R22, c[0x0][0x17c], PT ;  /* 0x00005f0016007a0c */ /* 0x000fe40003f46270 */
[----:B----4-:R-:W-:Y:S02]  /*70fc0*/  PRMT R22, R26, 0x7632, R22 ;  /* 0x000076321a167816 */ /* 0x010fe40000000016 */
[----:B0-----:R-:W-:Y:S02]  /*70fd0*/  PRMT R15, R25, 0x7632, R15 ;  /* 0x00007632190f7816 */ /* 0x001fe4000000000f */
[----:B------:R-:W3:Y:S04]  /*70fe0*/  LDL.LU R25, [R1+0x44c] ;  /* 0x00044c0001197983 */ /* 0x000ee80000300800 */
[----:B------:R0:W-:Y:S04]  /*70ff0*/  @P5 STG.E.U16 [R12.64], R26 ;  /* 0x0000001a0c005986 */ /* 0x0001e8000c101506 */
[----:B0-----:R-:W4:Y:S01]  /*71000*/  LDL.LU R26, [R1+0x41c] ;  /* 0x00041c00011a7983 */ /* 0x001f220000300800 */
[----:B------:R-:W-:-:S02]  /*71010*/  IADD3 R21, R3, 0x12e, RZ ;  /* 0x0000012e03157810 */ /* 0x000fc40007ffe0ff */
[----:B------:R-:W-:Y:S02]  /*71020*/  ISETP.LT.AND P4, PT, R28, c[0x0][0x178], !P2 ;  /* 0x00005e001c007a0c */ /* 0x000fe40005781270 */
[----:B------:R-:W-:Y:S02]  /*71030*/  ISETP.GE.AND P3, PT, R21, c[0x0][0x17c], PT ;  /* 0x00005f0015007a0c */ /* 0x000fe40003f66270 */
[----:B------:R-:W-:Y:S02]  /*71040*/  IADD3 R14, R0, c[0x0][0x198], RZ ;  /* 0x00006600000e7a10 */ /* 0x000fe40007ffe0ff */
[----:B------:R-:W-:Y:S02]  /*71050*/  IADD3 R0, R3, 0x135, RZ ;  /* 0x0000013503007810 */ /* 0x000fe40007ffe0ff */
[----:B------:R-:W-:Y:S01]  /*71060*/  ISETP.LT.AND P2, PT, R29, c[0x0][0x178], !P2 ;  /* 0x00005e001d007a0c */ /* 0x000fe20005741270 */
[----:B------:R-:W-:Y:S01]  /*71070*/  IMAD.WIDE R12, R14, 0x2, R16 ;  /* 0x000000020e0c7825 */ /* 0x000fe200078e0210 */
[----:B------:R-:W-:-:S02]  /*71080*/  ISETP.LT.AND P6, PT, R28, c[0x0][0x178], !P3 ;  /* 0x00005e001c007a0c */ /* 0x000fc40005fc1270 */
[----:B------:R-:W-:Y:S02]  /*71090*/  ISETP.GE.AND P5, PT, R0, c[0x0][0x17c], PT ;  /* 0x00005f0000007a0c */ /* 0x000fe40003fa6270 */
[----:B------:R-:W-:Y:S01]  /*710a0*/  IADD3 R0, R14, c[0x0][0x198], RZ ;  /* 0x000066000e007a10 */ /* 0x000fe20007ffe0ff */
[----:B------:R0:W-:Y:S01]  /*710b0*/  @P4 STG.E.U16 [R12.64], R15 ;  /* 0x0000000f0c004986 */ /* 0x0001e2000c101506 */
[----:B------:R-:W-:Y:S02]  /*710c0*/  ISETP.LT.AND P3, PT, R29, c[0x0][0x178], !P3 ;  /* 0x00005e001d007a0c */ /* 0x000fe40005f61270 */
[C---:B------:R-:W-:Y:S02]  /*710d0*/  IADD3 R20, R3.reuse, 0x12f, RZ ;  /* 0x0000012f03147810 */ /* 0x040fe40007ffe0ff */
[----:B------:R-:W-:Y:S02]  /*710e0*/  IADD3 R23, R3, 0x130, RZ ;  /* 0x0000013003177810 */ /* 0x000fe40007ffe0ff */
[----:B------:R-:W-:Y:S01]  /*710f0*/  ISETP.GE.AND P4, PT, R20, c[0x0][0x17c], PT ;  /* 0x00005f0014007a0c */ /* 0x000fe20003f86270 */
[----:B0-----:R-:W-:-:S04]  /*71100*/  IMAD.WIDE R12, R14, 0x2, R18 ;  /* 0x000000020e0c7825 */ /* 0x001fc800078e0212 */
[C---:B------:R-:W-:Y:S01]  /*71110*/  IMAD.WIDE R14, R0.reuse, 0x2, R16 ;  /* 0x00000002000e7825 */ /* 0x040fe200078e0210 */
[----:B------:R0:W-:Y:S01]  /*71120*/  @P2 STG.E.U16 [R12.64], R22 ;  /* 0x000000160c002986 */ /* 0x0001e2000c101506 */
[----:B------:R-:W-:Y:S02]  /*71130*/  ISETP.GE.AND P2, PT, R23, c[0x0][0x17c], PT ;  /* 0x00005f0017007a0c */ /* 0x000fe40003f46270 */
[C---:B------:R-:W-:Y:S01]  /*71140*/  IMAD.WIDE R20, R0.reuse, 0x2, R18 ;  /* 0x0000000200147825 */ /* 0x040fe200078e0212 */
[----:B0-----:R-:W-:Y:S02]  /*71150*/  IADD3 R12, R0, c[0x0][0x198], RZ ;  /* 0x00006600000c7a10 */ /* 0x001fe40007ffe0ff */
[----:B------:R-:W-:Y:S01]  /*71160*/  IADD3 R22, R3, 0x131, RZ ;  /* 0x0000013103167810 */ /* 0x000fe20007ffe0ff */
[----:B--2---:R0:W-:Y:S01]  /*71170*/  @P6 STG.E.U16 [R14.64], R24 ;  /* 0x000000180e006986 */ /* 0x0041e2000c101506 */
[C---:B------:R-:W-:Y:S02]  /*71180*/  ISETP.LT.AND P6, PT, R28.reuse, c[0x0][0x178], !P4 ;  /* 0x00005e001c007a0c */ /* 0x040fe400067c1270 */
[----:B------:R-:W-:Y:S01]  /*71190*/  ISETP.LT.AND P4, PT, R29, c[0x0][0x178], !P4 ;  /* 0x00005e001d007a0c */ /* 0x000fe20006781270 */
[----:B------:R1:W-:Y:S01]  /*711a0*/  @P3 STG.E.U16 [R20.64], R27 ;  /* 0x0000001b14003986 */ /* 0x0003e2000c101506 */
[----:B------:R-:W-:-:S02]  /*711b0*/  ISETP.LT.AND P3, PT, R28, c[0x0][0x178], !P2 ;  /* 0x00005e001c007a0c */ /* 0x000fc40005761270 */
[----:B------:R-:W-:Y:S01]  /*711c0*/  PRMT R0, R27, 0x7632, R0 ;  /* 0x000076321b007816 */ /* 0x000fe20000000000 */
[----:B0-----:R-:W-:Y:S01]  /*711d0*/  IMAD.WIDE R14, R12, 0x2, R16 ;  /* 0x000000020c0e7825 */ /* 0x001fe200078e0210 */
[----:B-1----:R-:W-:Y:S01]  /*711e0*/  PRMT R21, R24, 0x7632, R21 ;  /* 0x0000763218157816 */ /* 0x002fe20000000015 */
[----:B------:R-:W2:Y:S01]  /*711f0*/  LDL.LU R27, [R1+0x43c] ;  /* 0x00043c00011b7983 */ /* 0x000ea20000300800 */
[C---:B------:R-:W-:Y:S01]  /*71200*/  IADD3 R20, R12.reuse, c[0x0][0x198], RZ ;  /* 0x000066000c147a10 */ /* 0x040fe20007ffe0ff */
[----:B------:R-:W-:Y:S01]  /*71210*/  IMAD.WIDE R12, R12, 0x2, R18 ;  /* 0x000000020c0c7825 */ /* 0x000fe200078e0212 */
[----:B------:R-:W-:Y:S01]  /*71220*/  ISETP.LT.AND P2, PT, R29, c[0x0][0x178], !P2 ;  /* 0x00005e001d007a0c */ /* 0x000fe20005741270 */
[----:B------:R0:W-:Y:S01]  /*71230*/  @P6 STG.E.U16 [R14.64], R21 ;  /* 0x000000150e006986 */ /* 0x0001e2000c101506 */
[----:B------:R-:W-:-:S03]  /*71240*/  ISETP.GE.AND P6, PT, R22, c[0x0][0x17c], PT ;  /* 0x00005f0016007a0c */ /* 0x000fc60003fc6270 */
[----:B------:R1:W-:Y:S01]  /*71250*/  @P4 STG.E.U16 [R12.64], R0 ;  /* 0x000000000c004986 */ /* 0x0003e2000c101506 */
[----:B0-----:R-:W-:-:S05]  /*71260*/  IMAD.WIDE R14, R20, 0x2, R16 ;  /* 0x00000002140e7825 */ /* 0x001fca00078e0210 */
[----:B---3--:R0:W-:Y:S01]  /*71270*/  @P3 STG.E.U16 [R14.64], R25 ;  /* 0x000000190e003986 */ /* 0x0081e2000c101506 */
[----:B------:R-:W-:Y:S01]  /*71280*/  ISETP.LT.AND P3, PT, R28, c[0x0][0x178], !P6 ;  /* 0x00005e001c007a0c */ /* 0x000fe20007761270 */
[C---:B-1----:R-:W-:Y:S01]  /*71290*/  IMAD.WIDE R12, R20.reuse, 0x2, R18 ;  /* 0x00000002140c7825 */ /* 0x042fe200078e0212 */
[----:B------:R-:W-:Y:S02]  /*712a0*/  ISETP.LT.AND P6, PT, R29, c[0x0][0x178], !P6 ;  /* 0x00005e001d007a0c */ /* 0x000fe400077c1270 */
[----:B------:R-:W-:Y:S02]  /*712b0*/  PRMT R0, R25, 0x7632, R0 ;  /* 0x0000763219007816 */ /* 0x000fe40000000000 */
[----:B0-----:R-:W-:Y:S02]  /*712c0*/  IADD3 R14, R20, c[0x0][0x198], RZ ;  /* 0x00006600140e7a10 */ /* 0x001fe40007ffe0ff */
[----:B------:R-:W-:Y:S01]  /*712d0*/  IADD3 R25, R3, 0x133, RZ ;  /* 0x0000013303197810 */ /* 0x000fe20007ffe0ff */
[----:B----4-:R0:W-:Y:S01]  /*712e0*/  @P2 STG.E.U16 [R12.64], R26 ;  /* 0x0000001a0c002986 */ /* 0x0101e2000c101506 */
[----:B------:R-:W-:-:S02]  /*712f0*/  IADD3 R22, R14, c[0x0][0x198], RZ ;  /* 0x000066000e167a10 */ /* 0x000fc40007ffe0ff */
[----:B------:R-:W-:Y:S01]  /*71300*/  PRMT R23, R26, 0x7632, R23 ;  /* 0x000076321a177816 */ /* 0x000fe20000000017 */
[C---:B0-----:R-:W-:Y:S01]  /*71310*/  IMAD.WIDE R12, R14.reuse, 0x2, R16 ;  /* 0x000000020e0c7825 */ /* 0x041fe200078e0210 */
[----:B------:R-:W3:Y:S03]  /*71320*/  LDL.LU R26, [R1+0x42c] ;  /* 0x00042c00011a7983 */ /* 0x000ee60000300800 */
[----:B------:R-:W-:Y:S01]  /*71330*/  IMAD.WIDE R14, R14, 0x2, R18 ;  /* 0x000000020e0e7825 */ /* 0x000fe200078e0212 */
        /* <DEDUP_REMOVED lines=14> */
[C---:B------:R-:W-:Y:S02]  /*71420*/  IADD3 R23, R3.reuse, 0x138, RZ ;  /* 0x0000013803177810 */ /* 0x040fe40007ffe0ff */
[----:B------:R-:W-:Y:S02]  /*71430*/  IADD3 R24, R3, 0x13a, RZ ;  /* 0x0000013a03187810 */ /* 0x000fe40007ffe0ff */
[----:B--2---:R-:W-:Y:S01]  /*71440*/  PRMT R0, R27, 0x7632, R0 ;  /* 0x000076321b007816 */ /* 0x004fe20000000000 */
[----:B---3--:R0:W-:Y:S01]  /*71450*/  @P2 STG.E.U16 [R20.64], R15 ;  /* 0x0000000f14002986 */ /* 0x0081e2000c101506 */
[----:B------:R-:W-:-:S02]  /*71460*/  ISETP.LT.AND P2, PT, R28, c[0x0][0x178], !P3 ;  /* 0x00005e001c007a0c */ /* 0x000fc40005f41270 */
[----:B------:R-:W-:Y:S01]  /*71470*/  ISETP.LT.AND P3, PT, R29, c[0x0][0x178], !P3 ;  /* 0x00005e001d007a0c */ /* 0x000fe20005f61270 */
[----:B------:R1:W-:Y:S01]  /*71480*/  @P4 STG.E.U16 [R12.64], R27 ;  /* 0x0000001b0c004986 */ /* 0x0003e2000c101506 */
[----:B------:R-:W-:Y:S02]  /*71490*/  ISETP.LT.AND P4, PT, R28, c[0x0][0x178], !P6 ;  /* 0x00005e001c007a0c */ /* 0x000fe40007781270 */
[----:B0-----:R-:W-:Y:S01]  /*714a0*/  PRMT R21, R15, 0x7632, R21 ;  /* 0x000076320f157816 */ /* 0x001fe20000000015 */
[C---:B------:R-:W-:Y:S01]  /*714b0*/  IMAD.WIDE R14, R22.reuse, 0x2, R16 ;  /* 0x00000002160e7825 */ /* 0x040fe200078e0210 */
[C---:B------:R-:W-:Y:S02]  /*714c0*/  IADD3 R20, R22.reuse, c[0x0][0x198], RZ ;  /* 0x0000660016147a10 */ /* 0x040fe40007ffe0ff */
[----:B------:R-:W-:Y:S01]  /*714d0*/  ISETP.LT.AND P6, PT, R29, c[0x0][0x178], !P6 ;  /* 0x00005e001d007a0c */ /* 0x000fe200077c1270 */
[----:B-1----:R-:W-:Y:S02]  /*714e0*/  IMAD.WIDE R12, R22, 0x2, R18 ;  /* 0x00000002160c7825 */ /* 0x002fe400078e0212 */
[----:B------:R0:W-:Y:S04]  /*714f0*/  @P2 STG.E.U16 [R14.64], R21 ;  /* 0x000000150e002986 */ /* 0x0001e8000c101506 */
[----:B------:R1:W-:Y:S04]  /*71500*/  @P3 STG.E.U16 [R12.64], R0 ;  /* 0x000000000c003986 */ /* 0x0003e8000c101506 */
[----:B------:R-:W2:Y:S01]  /*71510*/  LDL.LU R27, [R1+0x46c] ;  /* 0x00046c00011b7983 */ /* 0x000ea20000300800 */
[----:B0-----:R-:W-:-:S05]  /*71520*/  IMAD.WIDE R14, R20, 0x2, R16 ;  /* 0x00000002140e7825 */ /* 0x001fca00078e0210 */
[----:B----4-:R0:W-:Y:S01]  /*71530*/  @P4 STG.E.U16 [R14.64], R25 ;  /* 0x000000190e004986 */ /* 0x0101e2000c101506 */
[----:B------:R-:W-:Y:S01]  /*71540*/  ISETP.LT.AND P4, PT, R28, c[0x0][0x178], !P5 ;  /* 0x00005e001c007a0c */ /* 0x000fe20006f81270 */
[C---:B-1----:R-:W-:Y:S01]  /*71550*/  IMAD.WIDE R12, R20.reuse, 0x2, R18 ;  /* 0x00000002140c7825 */ /* 0x042fe200078e0212 */
[----:B------:R-:W-:Y:S02]  /*71560*/  ISETP.LT.AND P5, PT, R29, c[0x0][0x178], !P5 ;  /* 0x00005e001d007a0c */ /* 0x000fe40006fa1270 */
[----:B------:R-:W-:Y:S02]  /*71570*/  PRMT R0, R25, 0x7632, R0 ;  /* 0x0000763219007816 */ /* 0x000fe40000000000 */
[----:B------:R1:W-:Y:S01]  /*71580*/  @P6 STG.E.U16 [R12.64], R26 ;  /* 0x0000001a0c006986 */ /* 0x0003e2000c101506 */
[----:B0-----:R-:W-:Y:S02]  /*71590*/  IADD3 R14, R20, c[0x0][0x198], RZ ;  /* 0x00006600140e7a10 */ /* 0x001fe40007ffe0ff */
[----:B------:R-:W-:-:S02]  /*715a0*/  ISETP.GE.AND P2, PT, R23, c[0x0][0x17c], PT ;  /* 0x00005f0017007a0c */ /* 0x000fc40003f46270 */
[C---:B------:R-:W-:Y:S01]  /*715b0*/  IADD3 R22, R14.reuse, c[0x0][0x198], RZ ;  /* 0x000066000e167a10 */ /* 0x040fe20007ffe0ff */
[----:B-1----:R-:W-:Y:S01]  /*715c0*/  IMAD.WIDE R12, R14, 0x2, R16 ;  /* 0x000000020e0c7825 */ /* 0x002fe200078e0210 */
[----:B------:R-:W-:Y:S02]  /*715d0*/  PRMT R23, R26, 0x7632, R23 ;  /* 0x000076321a177816 */ /* 0x000fe40000000017 */
[----:B------:R-:W3:Y:S01]  /*715e0*/  LDL.LU R26, [R1+0x47c] ;  /* 0x00047c00011a7983 */ /* 0x000ee20000300800 */
[----:B------:R-:W-:-:S03]  /*715f0*/  IMAD.WIDE R14, R14, 0x2, R18 ;  /* 0x000000020e0e7825 */ /* 0x000fc600078e0212 */
[----:B------:R-:W-:Y:S01]  /*71600*/  @P4 STG.E.U16 [R12.64], R0 ;  /* 0x000000000c004986 */ /* 0x000fe2000c101506 */
[----:B------:R-:W-:-:S03]  /*71610*/  ISETP.GE.AND P4, PT, R24, c[0x0][0x17c], PT ;  /* 0x00005f0018007a0c */ /* 0x000fc60003f86270 */
[----:B------:R-:W4:Y:S04]  /*71620*/  LDL.LU R24, [R1+0x4cc] ;  /* 0x0004cc0001187983 */ /* 0x000f280000300800 */
[----:B------:R0:W-:Y:S04]  /*71630*/  @P5 STG.E.U16 [R14.64], R23 ;  /* 0x000000170e005986 */ /* 0x0001e8000c101506 */
[----:B0-----:R-:W3:Y:S01]  /*71640*/  LDL.LU R15, [R1+0x49c] ;  /* 0x00049c00010f7983 */ /* 0x001ee20000300800 */
[----:B------:R-:W-:Y:S02]  /*71650*/  ISETP.LT.AND P6, PT, R28, c[0x0][0x178], !P0 ;  /* 0x00005e001c007a0c */ /* 0x000fe400047c1270 */
[----:B------:R-:W-:-:S02]  /*71660*/  IADD3 R21, R3, 0x139, RZ ;  /* 0x0000013903157810 */ /* 0x000fc40007ffe0ff */
[----:B------:R-:W-:Y:S02]  /*71670*/  ISETP.LT.AND P0, PT, R29, c[0x0][0x178], !P0 ;  /* 0x00005e001d007a0c */ /* 0x000fe40004701270 */
[----:B------:R-:W-:Y:S01]  /*71680*/  ISETP.GE.AND P3, PT, R21, c[0x0][0x17c], PT ;  /* 0x00005f0015007a0c */ /* 0x000fe20003f66270 */
[----:B------:R-:W-:-:S04]  /*71690*/  IMAD.WIDE R20, R22, 0x2, R16 ;  /* 0x0000000216147825 */ /* 0x000fc800078e0210 */
[C---:B------:R-:W-:Y:S01]  /*716a0*/  IMAD.WIDE R12, R22.reuse, 0x2, R18 ;  /* 0x00000002160c7825 */ /* 0x040fe200078e0212 */
        /* <DEDUP_REMOVED lines=19> */
[----:B-1----:R-:W-:Y:S01]  /*717e0*/  IMAD.WIDE R12, R20, 0x2, R18 ;  /* 0x00000002140c7825 */ /* 0x002fe200078e0212 */
[----:B------:R-:W-:Y:S02]  /*717f0*/  ISETP.LT.AND P3, PT, R29, c[0x0][0x178], !P3 ;  /* 0x00005e001d007a0c */ /* 0x000fe40005f61270 */
[----:B------:R-:W-:Y:S02]  /*71800*/  PRMT R0, R24, 0x7632, R0 ;  /* 0x0000763218007816 */ /* 0x000fe40000000000 */
[----:B------:R1:W-:Y:S01]  /*71810*/  @P2 STG.E.U16 [R12.64], R26 ;  /* 0x0000001a0c002986 */ /* 0x0003e2000c101506 */
[----:B0-----:R-:W-:Y:S02]  /*71820*/  IADD3 R14, R20, c[0x0][0x198], RZ ;  /* 0x00006600140e7a10 */ /* 0x001fe40007ffe0ff */
[----:B------:R-:W-:-:S02]  /*71830*/  ISETP.GE.AND P6, PT, R23, c[0x0][0x17c], PT ;  /* 0x00005f0017007a0c */ /* 0x000fc40003fc6270 */
[----:B------:R-:W-:Y:S02]  /*71840*/  IADD3 R24, R3, 0x13e, RZ ;  /* 0x0000013e03187810 */ /* 0x000fe40007ffe0ff */
        /* <DEDUP_REMOVED lines=12> */
[----:B------:R-:W-:Y:S02]  /*71910*/  IADD3 R25, R3, 0x13b, RZ ;  /* 0x0000013b03197810 */ /* 0x000fe40007ffe0ff */
[----:B------:R-:W-:Y:S02]  /*71920*/  ISETP.LT.AND P4, PT, R29, c[0x0][0x178], !P4 ;  /* 0x00005e001d007a0c */ /* 0x000fe40006781270 */
[----:B------:R-:W-:Y:S01]  /*71930*/  ISETP.GE.AND P1, PT, R21, c[0x0][0x17c], PT ;  /* 0x00005f0015007a0c */ /* 0x000fe20003f26270 */
[----:B------:R-:W-:Y:S01]  /*71940*/  IMAD.WIDE R20, R22, 0x2, R16 ;  /* 0x0000000216147825 */ /* 0x000fe200078e0210 */
[----:B------:R-:W-:-:S03]  /*71950*/  ISETP.GE.AND P5, PT, R25, c[0x0][0x17c], PT ;  /* 0x00005f0019007a0c */ /* 0x000fc60003fa6270 */
        /* <DEDUP_REMOVED lines=21> */
[----:B------:R-:W-:Y:S02]  /*71ab0*/  ISETP.GE.AND P2, PT, R23, c[0x0][0x17c], PT ;  /* 0x00005f0017007a0c */ /* 0x000fe40003f46270 */
[----:B------:R-:W-:Y:S02]  /*71ac0*/  PRMT R0, R24, 0x7632, R0 ;  /* 0x0000763218007816 */ /* 0x000fe40000000000 */
[----:B------:R1:W-:Y:S01]  /*71ad0*/  @P6 STG.E.U16 [R12.64], R26 ;  /* 0x0000001a0c006986 */ /* 0x0003e2000c101506 */
[----:B0-----:R-:W-:Y:S02]  /*71ae0*/  IADD3 R14, R20, c[0x0][0x198], RZ ;  /* 0x00006600140e7a10 */ /* 0x001fe40007ffe0ff */
[----:B------:R-:W-:-:S03]  /*71af0*/  IADD3 R23, R3, 0x142, RZ ;  /* 0x0000014203177810 */ /* 0x000fc60007ffe0ff */
[----:B-1----:R-:W-:Y:S01]  /*71b00*/  IMAD.WIDE R12, R14, 0x2, R16 ;  /* 0x000000020e0c7825 */ /* 0x002fe200078e0210 */
[----:B------:R-:W-:Y:S02]  /*71b10*/  PRMT R22, R26, 0x7632, R22 ;  /* 0x000076321a167816 */ /* 0x000fe40000000016 */
[----:B------:R-:W3:Y:S04]  /*71b20*/  LDL.LU R26, [R1+0x510] ;  /* 0x00051000011a7983 */ /* 0x000ee80000300800 */
[----:B------:R0:W-:Y:S01]  /*71b30*/  @P4 STG.E.U16 [R12.64], R0 ;  /* 0x000000000c004986 */ /* 0x0001e2000c101506 */
[----:B------:R-:W-:-:S03]  /*71b40*/  ISETP.GE.AND P4, PT, R23, c[0x0][0x17c], PT ;  /* 0x00005f0017007a0c */ /* 0x000fc60003f86270 */
[----:B------:R-:W4:Y:S01]  /*71b50*/  LDL.LU R23, [R1+0x4fc] ;  /* 0x0004fc0001177983 */ /* 0x000f220000300800 */
[----:B------:R-:W-:Y:S02]  /*71b60*/  IADD3 R21, R3, 0x141, RZ ;  /* 0x0000014103157810 */ /* 0x000fe40007ffe0ff */
[----:B------:R-:W-:Y:S02]  /*71b70*/  IADD3 R24, R14, c[0x0][0x198], RZ ;  /* 0x000066000e187a10 */ /* 0x000fe40007ffe0ff */
[----:B------:R-:W-:Y:S02]  /*71b80*/  ISETP.GE.AND P5, PT, R21, c[0x0][0x17c], PT ;  /* 0x00005f0015007a0c */ /* 0x000fe40003fa6270 */
[C---:B------:R-:W-:Y:S01]  /*71b90*/  ISETP.LT.AND P1, PT, R29.reuse, c[0x0][0x178], !P1 ;  /* 0x00005e001d007a0c */ /* 0x040fe20004f21270 */
[C---:B------:R-:W-:Y:S01]  /*71ba0*/  IMAD.WIDE R20, R24.reuse, 0x2, R16 ;  /* 0x0000000218147825 */ /* 0x040fe200078e0210 */
[----:B0-----:R-:W-:Y:S02]  /*71bb0*/  IADD3 R0, R24, c[0x0][0x198], RZ ;  /* 0x0000660018007a10 */ /* 0x001fe40007ffe0ff */
[----:B------:R-:W-:Y:S01]  /*71bc0*/  ISETP.LT.AND P6, PT, R28, c[0x0][0x178], !P0 ;  /* 0x00005e001c007a0c */ /* 0x000fe200047c1270 */
[--C-:B------:R-:W-:Y:S01]  /*71bd0*/  IMAD.WIDE R12, R24, 0x2, R18.reuse ;  /* 0x00000002180c7825 */ /* 0x100fe200078e0212 */
[----:B------:R-:W-:Y:S01]  /*71be0*/  ISETP.LT.AND P0, PT, R29, c[0x0][0x178], !P0 ;  /* 0x00005e001d007a0c */ /* 0x000fe20004701270 */
[----:B------:R-:W3:Y:S02]  /*71bf0*/  LDL.LU R24, [R1+0x520] ;  /* 0x0005200001187983 */ /* 0x000ee40000300800 */
[----:B------:R-:W-:-:S05]  /*71c00*/  IMAD.WIDE R14, R14, 0x2, R18 ;  /* 0x000000020e0e7825 */ /* 0x000fca00078e0212 */
[----:B------:R2:W-:Y:S02]  /*71c10*/  @P1 STG.E.U16 [R14.64], R22 ;  /* 0x000000160e001986 */ /* 0x0005e4000c101506 */
[----:B--2---:R-:W-:Y:S02]  /*71c20*/  PRMT R15, R27, 0x7632, R15 ;  /* 0x000076321b0f7816 */ /* 0x004fe4000000000f */
[----:B----4-:R-:W-:Y:S04]  /*71c30*/  @P6 STG.E.U16 [R20.64], R23 ;  /* 0x0000001714006986 */ /* 0x010fe8000c101506 */
[----:B------:R0:W-:Y:S01]  /*71c40*/  @P0 STG.E.U16 [R12.64], R27 ;  /* 0x0000001b0c000986 */ /* 0x0001e2000c101506 */
[----:B------:R-:W-:-:S03]  /*71c50*/  PRMT R14, R23, 0x7632, R14 ;  /* 0x00007632170e7816 */ /* 0x000fc6000000000e */
[----:B0-----:R-:W2:Y:S04]  /*71c60*/  LDL.LU R27, [R1+0x550] ;  /* 0x00055000011b7983 */ /* 0x001ea80000300800 */
[----:B------:R-:W4:Y:S01]  /*71c70*/  LDL.LU R23, [R1+0x500] ;  /* 0x0005000001177983 */ /* 0x000f220000300800 */
[----:B------:R-:W-:-:S04]  /*71c80*/  IADD3 R25, R3, 0x13f, RZ ;  /* 0x0000013f03197810 */ /* 0x000fc80007ffe0ff */
[----:B------:R-:W-:-:S04]  /*71c90*/  ISETP.GE.AND P3, PT, R25, c[0x0][0x17c], PT ;  /* 0x00005f0019007a0c */ /* 0x000fc80003f66270 */
[C---:B------:R-:W-:Y:S02]  /*71ca0*/  ISETP.LT.AND P6, PT, R28.reuse, c[0x0][0x178], !P3 ;  /* 0x00005e001c007a0c */ /* 0x040fe40005fc1270 */
[C---:B------:R-:W-:Y:S02]  /*71cb0*/  ISETP.LT.AND P3, PT, R29.reuse, c[0x0][0x178], !P3 ;  /* 0x00005e001d007a0c */ /* 0x040fe40005f61270 */
[----:B------:R-:W-:Y:S01]  /*71cc0*/  ISETP.LT.AND P0, PT, R28, c[0x0][0x178], !P2 ;  /* 0x00005e001c007a0c */ /* 0x000fe20005701270 */
[----:B------:R-:W-:Y:S01]  /*71cd0*/  IMAD.WIDE R12, R0, 0x2, R16 ;  /* 0x00000002000c7825 */ /* 0x000fe200078e0210 */
[----:B------:R-:W-:-:S03]  /*71ce0*/  ISETP.LT.AND P2, PT, R29, c[0x0][0x178], !P2 ;  /* 0x00005e001d007a0c */ /* 0x000fc60005741270 */
        /* <DEDUP_REMOVED lines=8> */
[----:B------:R-:W-:Y:S01]  /*71d70*/  IADD3 R0, R0, c[0x0][0x198], RZ ;  /* 0x0000660000007a10 */ /* 0x000fe20007ffe0ff */
[----:B---3--:R0:W-:Y:S01]  /*71d80*/  @P0 STG.E.U16 [R12.64], R24 ;  /* 0x000000180c000986 */ /* 0x0081e2000c101506 */
[----:B------:R-:W-:-:S03]  /*71d90*/  IADD3 R20, R3, 0x145, RZ ;  /* 0x0000014503147810 */ /* 0x000fc60007ffe0ff */
[----:B------:R1:W-:Y:S01]  /*71da0*/  @P2 STG.E.U16 [R14.64], R26 ;  /* 0x0000001a0e002986 */ /* 0x0003e2000c101506 */
[----:B------:R-:W-:Y:S02]  /*71db0*/  ISETP.LT.AND P2, PT, R28, c[0x0][0x178], !P4 ;  /* 0x00005e001c007a0c */ /* 0x000fe40006741270 */
[----:B------:R-:W-:Y:S02]  /*71dc0*/  PRMT R21, R24, 0x7632, R21 ;  /* 0x0000763218157816 */ /* 0x000fe40000000015 */
[----:B------:R-:W-:Y:S01]  /*71dd0*/  IADD3 R25, R3, 0x143, RZ ;  /* 0x0000014303197810 */ /* 0x000fe20007ffe0ff */
[----:B0-----:R-:W-:Y:S01]  /*71de0*/  IMAD.WIDE R12, R0, 0x2, R16 ;  /* 0x00000002000c7825 */ /* 0x001fe200078e0210 */
[----:B------:R-:W-:-:S03]  /*71df0*/  ISETP.GE.AND P0, PT, R20, c[0x0][0x17c], PT ;  /* 0x00005f0014007a0c */ /* 0x000fc60003f06270 */
[C---:B-1----:R-:W-:Y:S01]  /*71e00*/  IMAD.WIDE R14, R0.reuse, 0x2, R18 ;  /* 0x00000002000e7825 */ /* 0x042fe200078e0212 */
[----:B------:R-:W-:Y:S02]  /*71e10*/  IADD3 R0, R0, c[0x0][0x198], RZ ;  /* 0x0000660000007a10 */ /* 0x000fe40007ffe0ff */
[----:B------:R-:W-:Y:S01]  /*71e20*/  PRMT R20, R26, 0x7632, R20 ;  /* 0x000076321a147816 */ /* 0x000fe20000000014 */
[----:B------:R0:W-:Y:S01]  /*71e30*/  @P3 STG.E.U16 [R12.64], R21 ;  /* 0x000000150c003986 */ /* 0x0001e2000c101506 */
[----:B------:R-:W-:Y:S02]  /*71e40*/  ISETP.LT.AND P4, PT, R29, c[0x0][0x178], !P4 ;  /* 0x00005e001d007a0c */ /* 0x000fe40006781270 */
[----:B------:R-:W-:Y:S01]  /*71e50*/  ISETP.GE.AND P1, PT, R25, c[0x0][0x17c], PT ;  /* 0x00005f0019007a0c */ /* 0x000fe20003f26270 */
[----:B------:R1:W-:Y:S03]  /*71e60*/  @P5 STG.E.U16 [R14.64], R20 ;  /* 0x000000140e005986 */ /* 0x0003e6000c101506 */
[----:B------:R-:W-:Y:S01]  /*71e70*/  ISETP.LT.AND P5, PT, R28, c[0x0][0x178], !P1 ;  /* 0x00005e001c007a0c */ /* 0x000fe20004fa1270 */
[----:B------:R-:W3:Y:S01]  /*71e80*/  LDL.LU R26, [R1+0x540] ;  /* 0x00054000011a7983 */ /* 0x000ee20000300800 */
[----:B0-----:R-:W-:Y:S01]  /*71e90*/  IMAD.WIDE R12, R0, 0x2, R16 ;  /* 0x00000002000c7825 */ /* 0x001fe200078e0210 */
[----:B------:R-:W-:-:S02]  /*71ea0*/  IADD3 R22, R3, 0x144, RZ ;  /* 0x0000014403167810 */ /* 0x000fc40007ffe0ff */
        /* <DEDUP_REMOVED lines=27> */
[----:B0-----:R-:W-:Y:S02]  /*72060*/  IADD3 R14, R0, c[0x0][0x198], RZ ;  /* 0x00006600000e7a10 */ /* 0x001fe40007ffe0ff */
[----:B------:R-:W-:-:S03]  /*72070*/  PRMT R0, R23, 0x7632, R0 ;  /* 0x0000763217007816 */ /* 0x000fc60000000000 */
[----:B------:R-:W-:Y:S01]  /*72080*/  IMAD.WIDE R12, R14, 0x2, R16 ;  /* 0x000000020e0c7825 */ /* 0x000fe200078e0210 */
[----:B---3--:R-:W-:Y:S05]  /*72090*/  @P6 STG.E.U16 [R20.64], R26 ;  /* 0x0000001a14006986 */ /* 0x008fea000c101506 */
[----:B------:R0:W-:Y:S04]  /*720a0*/  @P4 STG.E.U16 [R12.64], R0 ;  /* 0x000000000c004986 */ /* 0x0001e8000c101506 */
[----:B0-----:R-:W3:Y:S01]  /*720b0*/  LDL.LU R13, [R1+0x590] ;  /* 0x00059000010d7983 */ /* 0x001ee20000300800 */
[----:B------:R-:W-:-:S02]  /*720c0*/  IADD3 R24, R3, 0x149, RZ ;  /* 0x0000014903187810 */ /* 0x000fc40007ffe0ff */
[C---:B------:R-:W-:Y:S02]  /*720d0*/  ISETP.LT.AND P0, PT, R29.reuse, c[0x0][0x178], !P0 ;  /* 0x00005e001d007a0c */ /* 0x040fe40004701270 */
[----:B------:R-:W-:Y:S02]  /*720e0*/  ISETP.LT.AND P6, PT, R28, c[0x0][0x178], !P3 ;  /* 0x00005e001c007a0c */ /* 0x000fe40005fc1270 */
[----:B------:R-:W-:Y:S02]  /*720f0*/  ISETP.LT.AND P3, PT, R29, c[0x0][0x178], !P3 ;  /* 0x00005e001d007a0c */ /* 0x000fe40005f61270 */
[----:B------:R-:W-:Y:S02]  /*72100*/  ISETP.GE.AND P1, PT, R24, c[0x0][0x17c], PT ;  /* 0x00005f0018007a0c */ /* 0x000fe40003f26270 */
[C---:B------:R-:W-:Y:S01]  /*72110*/  IADD3 R24, R14.reuse, c[0x0][0x198], RZ ;  /* 0x000066000e187a10 */ /* 0x040fe20007ffe0ff */
[----:B------:R-:W-:Y:S01]  /*72120*/  IMAD.WIDE R14, R14, 0x2, R18 ;  /* 0x000000020e0e7825 */ /* 0x000fe200078e0212 */
[----:B------:R-:W-:-:S03]  /*72130*/  PRMT R25, R26, 0x7632, R25 ;  /* 0x000076321a197816 */ /* 0x000fc60000000019 */
[----:B------:R-:W-:-:S04]  /*72140*/  IMAD.WIDE R20, R24, 0x2, R16 ;  /* 0x0000000218147825 */ /* 0x000fc800078e0210 */
[C---:B------:R-:W-:Y:S01]  /*72150*/  IMAD.WIDE R22, R24.reuse, 0x2, R18 ;  /* 0x0000000218167825 */ /* 0x040fe200078e0212 */
[----:B------:R0:W-:Y:S01]  /*72160*/  @P0 STG.E.U16 [R14.64], R25 ;  /* 0x000000190e000986 */ /* 0x0001e2000c101506 */
[----:B------:R-:W-:Y:S02]  /*72170*/  IADD3 R26, R3, 0x14a, RZ ;  /* 0x0000014a031a7810 */ /* 0x000fe40007ffe0ff */
[----:B--2---:R-:W-:Y:S02]  /*72180*/  PRMT R0, R27, 0x7632, R0 ;  /* 0x000076321b007816 */ /* 0x004fe40000000000 */
[----:B0-----:R-:W-:Y:S02]  /*72190*/  IADD3 R14, R24, c[0x0][0x198], RZ ;  /* 0x00006600180e7a10 */ /* 0x001fe40007ffe0ff */
[----:B------:R-:W-:Y:S02]  /*721a0*/  ISETP.GE.AND P4, PT, R26, c[0x0][0x17c], PT ;  /* 0x00005f001a007a0c */ /* 0x000fe40003f86270 */
[----:B------:R-:W2:Y:S04]  /*721b0*/  LDL.LU R26, [R1+0x5d0] ;  /* 0x0005d000011a7983 */ /* 0x000ea80000300800 */
[----:B---3--:R-:W-:Y:S04]  /*721c0*/  @P6 STG.E.U16 [R20.64], R13 ;  /* 0x0000000d14006986 */ /* 0x008fe8000c101506 */
[----:B------:R0:W-:Y:S01]  /*721d0*/  @P3 STG.E.U16 [R22.64], R27 ;  /* 0x0000001b16003986 */ /* 0x0001e2000c101506 */
[----:B------:R-:W-:-:S02]  /*721e0*/  ISETP.LT.AND P3, PT, R28, c[0x0][0x178], !P2 ;  /* 0x00005e001c007a0c */ /* 0x000fc40005761270 */
[----:B0-----:R-:W-:Y:S01]  /*721f0*/  PRMT R22, R13, 0x7632, R22 ;  /* 0x000076320d167816 */ /* 0x001fe20000000016 */
[----:B------:R-:W-:Y:S01]  /*72200*/  IMAD.WIDE R12, R14, 0x2, R16 ;  /* 0x000000020e0c7825 */ /* 0x000fe200078e0210 */
[----:B------:R-:W-:Y:S01]  /*72210*/  IADD3 R23, R3, 0x14c, RZ ;  /* 0x0000014c03177810 */ /* 0x000fe20007ffe0ff */
[----:B------:R-:W3:Y:S08]  /*72220*/  LDL.LU R27, [R1+0x570] ;  /* 0x00057000011b7983 */ /* 0x000ef00000300800 */
        /* <DEDUP_REMOVED lines=24> */
[----:B0-----:R-:W-:Y:S02]  /*723b0*/  PRMT R20, R23, 0x7632, R20 ;  /* 0x0000763217147816 */ /* 0x001fe40000000014 */
[----:B------:R-:W-:Y:S01]  /*723c0*/  PRMT R21, R22, 0x7632, R21 ;  /* 0x0000763216157816 */ /* 0x000fe20000000015 */
[----:B------:R-:W2:Y:S01]  /*723d0*/  LDL.LU R23, [R1+0x5c0] ;  /* 0x0005c00001177983 */ /* 0x000ea20000300800 */
[C---:B-1----:R-:W-:Y:S01]  /*723e0*/  IMAD.WIDE R12, R0.reuse, 0x2, R18 ;  /* 0x00000002000c7825 */ /* 0x042fe200078e0212 */
[----:B------:R-:W-:Y:S02]  /*723f0*/  IADD3 R0, R0, c[0x0][0x198], RZ ;  /* 0x0000660000007a10 */ /* 0x000fe40007ffe0ff */
[----:B------:R0:W-:Y:S04]  /*72400*/  @P6 STG.E.U16 [R14.64], R20 ;  /* 0x000000140e006986 */ /* 0x0001e8000c101506 */
[----:B------:R1:W-:Y:S01]  /*72410*/  @P1 STG.E.U16 [R12.64], R21 ;  /* 0x000000150c001986 */ /* 0x0003e2000c101506 */
[----:B------:R-:W-:-:S02]  /*72420*/  ISETP.LT.AND P4, PT, R29, c[0x0][0x178], !P4 ;  /* 0x00005e001d007a0c */ /* 0x000fc40006781270 */
[----:B0-----:R-:W-:Y:S01]  /*72430*/  IADD3 R20, R3, 0x14f, RZ ;  /* 0x0000014f03147810 */ /* 0x001fe20007ffe0ff */
[----:B-1----:R-:W-:-:S05]  /*72440*/  IMAD.WIDE R12, R0, 0x2, R16 ;  /* 0x00000002000c7825 */ /* 0x002fca00078e0210 */
[----:B------:R0:W-:Y:S01]  /*72450*/  @P5 STG.E.U16 [R12.64], R26 ;  /* 0x0000001a0c005986 */ /* 0x0001e2000c101506 */
[----:B------:R-:W-:Y:S02]  /*72460*/  ISETP.GE.AND P5, PT, R20, c[0x0][0x17c], PT ;  /* 0x00005f0014007a0c */ /* 0x000fe40003fa6270 */
[----:B------:R-:W-:Y:S01]  /*72470*/  PRMT R20, R26, 0x7632, R20 ;  /* 0x000076321a147816 */ /* 0x000fe20000000014 */
[----:B------:R-:W-:Y:S01]  /*72480*/  IMAD.WIDE R14, R0, 0x2, R18 ;  /* 0x00000002000e7825 */ /* 0x000fe200078e0212 */
[----:B0-----:R-:W4:Y:S01]  /*72490*/  LDL.LU R26, [R1+0x5f0] ;  /* 0x0005f000011a7983 */ /* 0x001f220000300800 */
[----:B---3--:R-:W-:-:S03]  /*724a0*/  PRMT R21, R27, 0x7632, R21 ;  /* 0x000076321b157816 */ /* 0x008fc60000000015 */
[----:B------:R0:W-:Y:S04]  /*724b0*/  @P4 STG.E.U16 [R14.64], R27 ;  /* 0x0000001b0e004986 */ /* 0x0001e8000c101506 */
[----:B0-----:R-:W3:Y:S01]  /*724c0*/  LDL.LU R27, [R1+0x5b0] ;  /* 0x0005b000011b7983 */ /* 0x001ee20000300800 */
        /* <DEDUP_REMOVED lines=11> */
[C---:B------:R-:W-:Y:S02]  /*72580*/  IADD3 R22, R3.reuse, 0x14e, RZ ;  /* 0x0000014e03167810 */ /* 0x040fe40007ffe0ff */
[----:B0-----:R-:W-:Y:S01]  /*72590*/  IADD3 R20, R3, 0x150, RZ ;  /* 0x0000015003147810 */ /* 0x001fe20007ffe0ff */
[----:B------:R-:W-:-:S03]  /*725a0*/  IMAD.WIDE R12, R0, 0x2, R16 ;  /* 0x00000002000c7825 */ /* 0x000fc600078e0210 */
[----:B------:R-:W-:Y:S02]  /*725b0*/  ISETP.GE.AND P0, PT, R20, c[0x0][0x17c], PT ;  /* 0x00005f0014007a0c */ /* 0x000fe40003f06270 */
[----:B-1----:R-:W-:Y:S01]  /*725c0*/  IADD3 R14, R3, 0x151, RZ ;  /* 0x00000151030e7810 */ /* 0x002fe20007ffe0ff */
[----:B------:R0:W-:Y:S01]  /*725d0*/  @P4 STG.E.U16 [R12.64], R24 ;  /* 0x000000180c004986 */ /* 0x0001e2000c101506 */
[----:B------:R-:W-:Y:S02]  /*725e0*/  IADD3 R20, R0, c[0x0][0x198], RZ ;  /* 0x0000660000147a10 */ /* 0x000fe40007ffe0ff */
[----:B------:R-:W-:Y:S02]  /*725f0*/  ISETP.GE.AND P6, PT, R22, c[0x0][0x17c], PT ;  /* 0x00005f0016007a0c */ /* 0x000fe40003fc6270 */
[----:B------:R-:W-:Y:S01]  /*72600*/  ISETP.GE.AND P4, PT, R14, c[0x0][0x17c], PT ;  /* 0x00005f000e007a0c */ /* 0x000fe20003f86270 */
[----:B------:R-:W-:Y:S01]  /*72610*/  IMAD.WIDE R14, R20, 0x2, R16 ;  /* 0x00000002140e7825 */ /* 0x000fe200078e0210 */
[----:B------:R-:W-:-:S03]  /*72620*/  ISETP.LT.AND P2, PT, R29, c[0x0][0x178], !P2 ;  /* 0x00005e001d007a0c */ /* 0x000fc60005741270 */
[----:B0-----:R-:W-:Y:S01]  /*72630*/  IMAD.WIDE R12, R0, 0x2, R18 ;  /* 0x00000002000c7825 */ /* 0x001fe200078e0212 */
[----:B------:R-:W-:-:S04]  /*72640*/  PRMT R0, R24, 0x7632, R0 ;  /* 0x0000763218007816 */ /* 0x000fc80000000000 */
[----:B--2---:R0:W-:Y:S01]  /*72650*/  @P3 STG.E.U16 [R12.64], R23 ;  /* 0x000000170c003986 */ /* 0x0041e2000c101506 */
[----:B------:R-:W-:-:S03]  /*72660*/  ISETP.LT.AND P3, PT, R28, c[0x0][0x178], !P6 ;  /* 0x00005e001c007a0c */ /* 0x000fc60007761270 */
[----:B------:R1:W-:Y:S01]  /*72670*/  @P1 STG.E.U16 [R14.64], R0 ;  /* 0x000000000e001986 */ /* 0x0003e2000c101506 */
[----:B------:R-:W-:Y:S01]  /*72680*/  PRMT R22, R23, 0x7632, R22 ;  /* 0x0000763217167816 */ /* 0x000fe20000000016 */
[C---:B0-----:R-:W-:Y:S01]  /*72690*/  IMAD.WIDE R12, R20.reuse, 0x2, R18 ;  /* 0x00000002140c7825 */ /* 0x041fe200078e0212 */
[----:B-1----:R-:W-:-:S04]  /*726a0*/  IADD3 R0, R20, c[0x0][0x198], RZ ;  /* 0x0000660014007a10 */ /* 0x002fc80007ffe0ff */
[----:B------:R-:W-:Y:S01]  /*726b0*/  @P2 STG.E.U16 [R12.64], R22 ;  /* 0x000000160c002986 */ /* 0x000fe2000c101506 */
[----:B------:R-:W-:Y:S01]  /*726c0*/  IMAD.WIDE R14, R0, 0x2, R16 ;  /* 0x00000002000e7825 */ /* 0x000fe200078e0210 */
[----:B------:R-:W-:-:S03]  /*726d0*/  ISETP.LT.AND P6, PT, R29, c[0x0][0x178], !P6 ;  /* 0x00005e001d007a0c */ /* 0x000fc600077c1270 */
[----:B------:R-:W-:Y:S01]  /*726e0*/  IMAD.WIDE R20, R0, 0x2, R18 ;  /* 0x0000000200147825 */ /* 0x000fe200078e0212 */
[----:B----4-:R0:W-:Y:S01]  /*726f0*/  @P3 STG.E.U16 [R14.64], R26 ;  /* 0x0000001a0e003986 */ /* 0x0101e2000c101506 */
[----:B------:R-:W-:Y:S02]  /*72700*/  ISETP.LT.AND P3, PT, R28, c[0x0][0x178], !P5 ;  /* 0x00005e001c007a0c */ /* 0x000fe40006f61270 */
[----:B0-----:R-:W-:Y:S02]  /*72710*/  IADD3 R14, R0, c[0x0][0x198], RZ ;  /* 0x00006600000e7a10 */ /* 0x001fe40007ffe0ff */
[----:B------:R-:W-:-:S03]  /*72720*/  PRMT R0, R26, 0x7632, R0 ;  /* 0x000076321a007816 */ /* 0x000fc60000000000 */
[----:B------:R-:W-:Y:S01]  /*72730*/  IMAD.WIDE R12, R14, 0x2, R16 ;  /* 0x000000020e0c7825 */ /* 0x000fe200078e0210 */
[----:B---3--:R0:W-:Y:S01]  /*72740*/  @P6 STG.E.U16 [R20.64], R27 ;  /* 0x0000001b14006986 */ /* 0x0081e2000c101506 */
[----:B------:R-:W-:-:S04]  /*72750*/  PRMT R25, R27, 0x7632, R25 ;  /* 0x000076321b197816 */ /* 0x000fc80000000019 */
[----:B------:R1:W-:Y:S04]  /*72760*/  @P3 STG.E.U16 [R12.64], R0 ;  /* 0x000000000c003986 */ /* 0x0003e8000c101506 */
[----:B0-----:R-:W2:Y:S04]  /*72770*/  LDL.LU R27, [R1+0x504] ;  /* 0x00050400011b7983 */ /* 0x001ea80000300800 */
[----:B-1----:R-:W3:Y:S04]  /*72780*/  LDL.LU R12, [R1+0x524] ;  /* 0x00052400010c7983 */ /* 0x002ee80000300800 */
[----:B------:R-:W4:Y:S01]  /*72790*/  LDL.LU R13, [R1+0x514] ;  /* 0x00051400010d7983 */ /* 0x000f220000300800 */
[----:B------:R-:W-:-:S02]  /*727a0*/  ISETP.LT.AND P5, PT, R29, c[0x0][0x178], !P5 ;  /* 0x00005e001d007a0c */ /* 0x000fc40006fa1270 */
[----:B------:R-:W-:Y:S02]  /*727b0*/  IADD3 R24, R3, 0x153, RZ ;  /* 0x0000015303187810 */ /* 0x000fe40007ffe0ff */
[----:B------:R-:W-:Y:S02]  /*727c0*/  ISETP.LT.AND P6, PT, R28, c[0x0][0x178], !P0 ;  /* 0x00005e001c007a0c */ /* 0x000fe400047c1270 */
[----:B------:R-:W-:Y:S02]  /*727d0*/  ISETP.GE.AND P2, PT, R24, c[0x0][0x17c], PT ;  /* 0x00005f0018007a0c */ /* 0x000fe40003f46270 */
[----:B------:R-:W-:Y:S02]  /*727e0*/  ISETP.LT.AND P0, PT, R29, c[0x0][0x178], !P0 ;  /* 0x00005e001d007a0c */ /* 0x000fe40004701270 */
[C---:B------:R-:W-:Y:S01]  /*727f0*/  IADD3 R24, R14.reuse, c[0x0][0x198], RZ ;  /* 0x000066000e187a10 */ /* 0x040fe20007ffe0ff */
[----:B------:R-:W-:Y:S01]  /*72800*/  IMAD.WIDE R14, R14, 0x2, R18 ;  /* 0x000000020e0e7825 */ /* 0x000fe200078e0212 */
[----:B------:R-:W-:-:S03]  /*72810*/  IADD3 R23, R3, 0x152, RZ ;  /* 0x0000015203177810 */ /* 0x000fc60007ffe0ff */
[----:B------:R-:W-:Y:S01]  /*72820*/  IMAD.WIDE R20, R24, 0x2, R16 ;  /* 0x0000000218147825 */ /* 0x000fe200078e0210 */
[----:B------:R0:W-:Y:S01]  /*72830*/  @P5 STG.E.U16 [R14.64], R25 ;  /* 0x000000190e005986 */ /* 0x0001e2000c101506 */
[----:B------:R-:W-:Y:S02]  /*72840*/  ISETP.GE.AND P1, PT, R23, c[0x0][0x17c], PT ;  /* 0x00005f0017007a0c */ /* 0x000fe40003f26270 */
[----:B------:R-:W-:Y:S01]  /*72850*/  ISETP.LT.AND P5, PT, R28, c[0x0][0x178], !P4 ;  /* 0x00005e001c007a0c */ /* 0x000fe200067a1270 */
[C---:B------:R-:W-:Y:S01]  /*72860*/  IMAD.WIDE R22, R24.reuse, 0x2, R18 ;  /* 0x0000000218167825 */ /* 0x040fe200078e0212 */
[----:B------:R-:W-:Y:S02]  /*72870*/  IADD3 R26, R3, 0x154, RZ ;  /* 0x00000154031a7810 */ /* 0x000fe40007ffe0ff */
[----:B0-----:R-:W-:Y:S02]  /*72880*/  IADD3 R14, R24, c[0x0][0x198], RZ ;  /* 0x00006600180e7a10 */ /* 0x001fe40007ffe0ff */
[----:B------:R-:W-:-:S02]  /*72890*/  ISETP.GE.AND P3, PT, R26, c[0x0][0x17c], PT ;  /* 0x00005f001a007a0c */ /* 0x000fc40003f66270 */
[----:B------:R-:W2:Y:S04]  /*728a0*/  LDL.LU R26, [R1+0x544] ;  /* 0x00054400011a7983 */ /* 0x000ea80000300800 */
        /* <DEDUP_REMOVED lines=8> */
[C---:B------:R-:W-:Y:S01]  /*72930*/  IADD3 R24, R14.reuse, c[0x0][0x198], RZ ;  /* 0x000066000e187a10 */ /* 0x040fe20007ffe0ff */
[--C-:B------:R-:W-:Y:S01]  /*72940*/  IMAD.WIDE R14, R14, 0x2, R18.reuse ;  /* 0x000000020e0e7825 */ /* 0x100fe200078e0212 */
[----:B------:R-:W-:Y:S02]  /*72950*/  IADD3 R20, R3, 0x155, RZ ;  /* 0x0000015503147810 */ /* 0x000fe40007ffe0ff */
[----:B------:R-:W-:Y:S01]  /*72960*/  ISETP.LT.AND P6, PT, R28, c[0x0][0x178], !P1 ;  /* 0x00005e001c007a0c */ /* 0x000fe20004fc1270 */
        /* <DEDUP_REMOVED lines=9> */
[----:B------:R-:W-:-:S04]  /*72a00*/  IADD3 R23, R3, 0x156, RZ ;  /* 0x0000015603177810 */ /* 0x000fc80007ffe0ff */
[----:B------:R-:W-:Y:S01]  /*72a10*/  ISETP.GE.AND P5, PT, R23, c[0x0][0x17c], PT ;  /* 0x00005f0017007a0c */ /* 0x000fe20003fa6270 */
[----:B---3--:R0:W-:Y:S04]  /*72a20*/  @P6 STG.E.U16 [R20.64], R22 ;  /* 0x0000001614006986 */ /* 0x0081e8000c101506 */
[----:B--2---:R1:W-:Y:S01]  /*72a30*/  @P1 STG.E.U16 [R12.64], R27 ;  /* 0x0000001b0c001986 */ /* 0x0043e2000c101506 */
[----:B0-----:R-:W-:-:S03]  /*72a40*/  PRMT R21, R27, 0x7632, R21 ;  /* 0x000076321b157816 */ /* 0x001fc60000000015 */
[----:B-1----:R-:W2:Y:S04]  /*72a50*/  LDL.LU R27, [R1+0x594] ;  /* 0x00059400011b7983 */ /* 0x002ea80000300800 */
[----:B------:R-:W3:Y:S01]  /*72a60*/  LDL.LU R23, [R1+0x534] ;  /* 0x0005340001177983 */ /* 0x000ee20000300800 */
        /* <DEDUP_REMOVED lines=14> */
[----:B------:R-:W-:Y:S02]  /*72b50*/  IADD3 R20, R3, 0x159, RZ ;  /* 0x0000015903147810 */ /* 0x000fe40007ffe0ff */
[----:B------:R-:W-:Y:S02]  /*72b60*/  IADD3 R0, R0, c[0x0][0x198], RZ ;  /* 0x0000660000007a10 */ /* 0x000fe40007ffe0ff */
[----:B----4-:R0:W-:Y:S01]  /*72b70*/  @P1 STG.E.U16 [R12.64], R24 ;  /* 0x000000180c001986 */ /* 0x0101e2000c101506 */
        /* <DEDUP_REMOVED lines=8> */
[----:B------:R-:W-:Y:S02]  /*72c00*/  ISETP.LT.AND P5, PT, R29, c[0x0][0x178], !P5 ;  /* 0x00005e001d007a0c */ /* 0x000fe40006fa1270 */
[----:B------:R-:W-:Y:S02]  /*72c10*/  PRMT R21, R26, 0x7632, R21 ;  /* 0x000076321a157816 */ /* 0x000fe40000000015 */
[----:B------:R-:W-:Y:S01]  /*72c20*/  ISETP.LT.AND P2, PT, R28, c[0x0][0x178], !P4 ;  /* 0x00005e001c007a0c */ /* 0x000fe20006741270 */
[----:B------:R-:W4:Y:S01]  /*72c30*/  LDL.LU R26, [R1+0x584] ;  /* 0x00058400011a7983 */ /* 0x000f220000300800 */
[----:B0-----:R-:W-:Y:S01]  /*72c40*/  IMAD.WIDE R12, R0, 0x2, R16 ;  /* 0x00000002000c7825 */ /* 0x001fe200078e0210 */
[----:B------:R-:W-:-:S02]  /*72c50*/  IADD3 R20, R3, 0x15a, RZ ;  /* 0x0000015a03147810 */ /* 0x000fc40007ffe0ff */
[----:B------:R0:W-:Y:S01]  /*72c60*/  @P0 STG.E.U16 [R14.64], R21 ;  /* 0x000000150e000986 */ /* 0x0001e2000c101506 */
[C---:B------:R-:W-:Y:S02]  /*72c70*/  IADD3 R22, R3.reuse, 0x158, RZ ;  /* 0x0000015803167810 */ /* 0x040fe40007ffe0ff */
[----:B------:R-:W-:Y:S02]  /*72c80*/  ISETP.GE.AND P0, PT, R20, c[0x0][0x17c], PT ;  /* 0x00005f0014007a0c */ /* 0x000fe40003f06270 */
[----:B------:R-:W-:Y:S02]  /*72c90*/  IADD3 R20, R0, c[0x0][0x198], RZ ;  /* 0x0000660000147a10 */ /* 0x000fe40007ffe0ff */
[----:B------:R-:W-:Y:S02]  /*72ca0*/  ISETP.GE.AND P6, PT, R22, c[0x0][0x17c], PT ;  /* 0x00005f0016007a0c */ /* 0x000fe40003fc6270 */
[----:B0-----:R-:W-:Y:S01]  /*72cb0*/  IADD3 R14, R3, 0x15b, RZ ;  /* 0x0000015b030e7810 */ /* 0x001fe20007ffe0ff */
[----:B--2---:R0:W-:Y:S03]  /*72cc0*/  @P3 STG.E.U16 [R12.64], R27 ;  /* 0x0000001b0c003986 */ /* 0x0041e6000c101506 */
[----:B------:R-:W-:Y:S01]  /*72cd0*/  ISETP.GE.AND P3, PT, R14, c[0x0][0x17c], PT ;  /* 0x00005f000e007a0c */ /* 0x000fe20003f66270 */
        /* <DEDUP_REMOVED lines=17> */
[----:B------:R-:W-:-:S03]  /*72df0*/  IMAD.WIDE R20, R0, 0x2, R18 ;  /* 0x0000000200147825 */ /* 0x000fc600078e0212 */
[----:B---3--:R0:W-:Y:S01]  /*72e00*/  @P5 STG.E.U16 [R14.64], R23 ;  /* 0x000000170e005986 */ /* 0x0081e2000c101506 */
[----:B------:R-:W-:Y:S02]  /*72e10*/  ISETP.LT.AND P5, PT, R28, c[0x0][0x178], !P1 ;  /* 0x00005e001c007a0c */ /* 0x000fe40004fa1270 */
[----:B0-----:R-:W-:Y:S02]  /*72e20*/  IADD3 R14, R0, c[0x0][0x198], RZ ;  /* 0x00006600000e7a10 */ /* 0x001fe40007ffe0ff */
[----:B------:R-:W-:-:S03]  /*72e30*/  PRMT R0, R23, 0x7632, R0 ;  /* 0x0000763217007816 */ /* 0x000fc60000000000 */
[----:B------:R-:W-:Y:S01]  /*72e40*/  IMAD.WIDE R12, R14, 0x2, R16 ;  /* 0x000000020e0c7825 */ /* 0x000fe200078e0210 */
[----:B----4-:R-:W-:Y:S05]  /*72e50*/  @P6 STG.E.U16 [R20.64], R26 ;  /* 0x0000001a14006986 */ /* 0x010fea000c101506 */
        /* <DEDUP_REMOVED lines=14> */
[----:B0-----:R-:W-:-:S04]  /*72f40*/  IADD3 R14, R24, c[0x0][0x198], RZ ;  /* 0x00006600180e7a10 */ /* 0x001fc80007ffe0ff */
[----:B------:R-:W-:Y:S02]  /*72f50*/  IADD3 R24, R14, c[0x0][0x198], RZ ;  /* 0x000066000e187a10 */ /* 0x000fe40007ffe0ff */
[----:B------:R-:W-:Y:S02]  /*72f60*/  ISETP.GE.AND P5, PT, R26, c[0x0][0x17c], PT ;  /* 0x00005f001a007a0c */ /* 0x000fe40003fa6270 */
[----:B------:R-:W4:Y:S04]  /*72f70*/  LDL.LU R26, [R1+0x5f4] ;  /* 0x0005f400011a7983 */ /* 0x000f280000300800 */
[----:B---3--:R0:W-:Y:S04]  /*72f80*/  @P6 STG.E.U16 [R20.64], R13 ;  /* 0x0000000d14006986 */ /* 0x0081e8000c101506 */
[----:B--2---:R1:W-:Y:S01]  /*72f90*/  @P0 STG.E.U16 [R22.64], R27 ;  /* 0x0000001b16000986 */ /* 0x0043e2000c101506 */
[----:B------:R-:W-:-:S02]  /*72fa0*/  ISETP.LT.AND P0, PT, R28, c[0x0][0x178], !P3 ;  /* 0x00005e001c007a0c */ /* 0x000fc40005f01270 */
[----:B------:R-:W-:Y:S02]  /*72fb0*/  ISETP.LT.AND P3, PT, R29, c[0x0][0x178], !P3 ;  /* 0x00005e001d007a0c */ /* 0x000fe40005f61270 */
        /* <DEDUP_REMOVED lines=29> */
[----:B-1----:R-:W3:Y:S01]  /*73190*/  LDL.LU R23, [R1+0x518] ;  /* 0x0005180001177983 */ /* 0x002ee20000300800 */
[C---:B------:R-:W-:Y:S01]  /*731a0*/  IMAD.WIDE R12, R0.reuse, 0x2, R18 ;  /* 0x00000002000c7825 */ /* 0x040fe200078e0212 */
[----:B------:R-:W-:Y:S02]  /*731b0*/  IADD3 R0, R0, c[0x0][0x198], RZ ;  /* 0x0000660000007a10 */ /* 0x000fe40007ffe0ff */
[----:B------:R0:W-:Y:S04]  /*731c0*/  @P3 STG.E.U16 [R14.64], R20 ;  /* 0x000000140e003986 */ /* 0x0001e8000c101506 */
[----:B------:R1:W-:Y:S01]  /*731d0*/  @P4 STG.E.U16 [R12.64], R21 ;  /* 0x000000150c004986 */ /* 0x0003e2000c101506 */
[----:B------:R-:W-:Y:S02]  /*731e0*/  ISETP.LT.AND P5, PT, R29, c[0x0][0x178], !P5 ;  /* 0x00005e001d007a0c */ /* 0x000fe40006fa1270 */
[----:B0-----:R-:W-:Y:S01]  /*731f0*/  IADD3 R20, R3, 0x163, RZ ;  /* 0x0000016303147810 */ /* 0x001fe20007ffe0ff */
[----:B-1----:R-:W-:-:S05]  /*73200*/  IMAD.WIDE R12, R0, 0x2, R16 ;  /* 0x00000002000c7825 */ /* 0x002fca00078e0210 */
[----:B----4-:R0:W-:Y:S01]  /*73210*/  @P2 STG.E.U16 [R12.64], R26 ;  /* 0x0000001a0c002986 */ /* 0x0101e2000c101506 */
[----:B------:R-:W-:Y:S02]  /*73220*/  ISETP.GE.AND P2, PT, R20, c[0x0][0x17c], PT ;  /* 0x00005f0014007a0c */ /* 0x000fe40003f46270 */
[----:B------:R-:W-:Y:S01]  /*73230*/  PRMT R20, R26, 0x7632, R20 ;  /* 0x000076321a147816 */ /* 0x000fe20000000014 */
[----:B------:R-:W-:Y:S01]  /*73240*/  IMAD.WIDE R14, R0, 0x2, R18 ;  /* 0x00000002000e7825 */ /* 0x000fe200078e0212 */
[----:B0-----:R-:W4:Y:S01]  /*73250*/  LDL.LU R26, [R1+0x558] ;  /* 0x00055800011a7983 */ /* 0x001f220000300800 */
[----:B------:R-:W-:-:S03]  /*73260*/  PRMT R21, R27, 0x7632, R21 ;  /* 0x000076321b157816 */ /* 0x000fc60000000015 */
[----:B------:R0:W-:Y:S04]  /*73270*/  @P5 STG.E.U16 [R14.64], R27 ;  /* 0x0000001b0e005986 */ /* 0x0001e8000c101506 */
[----:B0-----:R-:W4:Y:S01]  /*73280*/  LDL.LU R27, [R1+0x508] ;  /* 0x00050800011b7983 */ /* 0x001f220000300800 */
        /* <DEDUP_REMOVED lines=25> */
[----:B------:R-:W-:-:S03]  /*73420*/  ISETP.LT.AND P0, PT, R28, c[0x0][0x178], !P3 ;  /* 0x00005e001c007a0c */ /* 0x000fc60005f01270 */
[----:B------:R1:W-:Y:S01]  /*73430*/  @P6 STG.E.U16 [R14.64], R0 ;  /* 0x000000000e006986 */ /* 0x0003e2000c101506 */
[----:B------:R-:W-:Y:S01]  /*73440*/  PRMT R22, R23, 0x7632, R22 ;  /* 0x0000763217167816 */ /* 0x000fe20000000016 */
[C---:B0-----:R-:W-:Y:S01]  /*73450*/  IMAD.WIDE R12, R20.reuse, 0x2, R18 ;  /* 0x00000002140c7825 */ /* 0x041fe200078e0212 */
[----:B-1----:R-:W-:-:S04]  /*73460*/  IADD3 R0, R20, c[0x0][0x198], RZ ;  /* 0x0000660014007a10 */ /* 0x002fc80007ffe0ff */
[----:B------:R-:W-:Y:S01]  /*73470*/  @P1 STG.E.U16 [R12.64], R22 ;  /* 0x000000160c001986 */ /* 0x000fe2000c101506 */
[C---:B------:R-:W-:Y:S01]  /*73480*/  IMAD.WIDE R14, R0.reuse, 0x2, R16 ;  /* 0x00000002000e7825 */ /* 0x040fe200078e0210 */
[----:B------:R-:W-:Y:S02]  /*73490*/  ISETP.LT.AND P3, PT, R29, c[0x0][0x178], !P3 ;  /* 0x00005e001d007a0c */ /* 0x000fe40005f61270 */
[----:B------:R-:W-:Y:S01]  /*734a0*/  IADD3 R24, R3, 0x167, RZ ;  /* 0x0000016703187810 */ /* 0x000fe20007ffe0ff */
[----:B------:R-:W-:-:S03]  /*734b0*/  IMAD.WIDE R20, R0, 0x2, R18 ;  /* 0x0000000200147825 */ /* 0x000fc600078e0212 */
[----:B------:R-:W-:Y:S01]  /*734c0*/  ISETP.GE.AND P1, PT, R24, c[0x0][0x17c], PT ;  /* 0x00005f0018007a0c */ /* 0x000fe20003f26270 */
[----:B----4-:R0:W-:Y:S01]  /*734d0*/  @P0 STG.E.U16 [R14.64], R26 ;  /* 0x0000001a0e000986 */ /* 0x0101e2000c101506 */
[----:B------:R-:W-:Y:S02]  /*734e0*/  ISETP.LT.AND P0, PT, R28, c[0x0][0x178], !P2 ;  /* 0x00005e001c007a0c */ /* 0x000fe40005701270 */
[----:B------:R-:W-:Y:S02]  /*734f0*/  PRMT R24, R26, 0x7632, R24 ;  /* 0x000076321a187816 */ /* 0x000fe40000000018 */
[----:B0-----:R-:W-:-:S05]  /*73500*/  IADD3 R14, R0, c[0x0][0x198], RZ ;  /* 0x00006600000e7a10 */ /* 0x001fca0007ffe0ff */
[----:B------:R-:W-:Y:S01]  /*73510*/  IMAD.WIDE R12, R14, 0x2, R16 ;  /* 0x000000020e0c7825 */ /* 0x000fe200078e0210 */
[----:B------:R0:W-:Y:S01]  /*73520*/  @P3 STG.E.U16 [R20.64], R27 ;  /* 0x0000001b14003986 */ /* 0x0001e2000c101506 */
[----:B------:R-:W-:-:S03]  /*73530*/  PRMT R25, R27, 0x7632, R25 ;  /* 0x000076321b197816 */ /* 0x000fc60000000019 */
        /* <DEDUP_REMOVED lines=8> */
[----:B------:R-:W-:Y:S01]  /*735c0*/  IMAD.WIDE R14, R14, 0x2, R18 ;  /* 0x000000020e0e7825 */ /* 0x000fe200078e0212 */
[----:B------:R-:W-:-:S03]  /*735d0*/  IADD3 R23, R3, 0x166, RZ ;  /* 0x0000016603177810 */ /* 0x000fc60007ffe0ff */
[----:B------:R-:W-:Y:S01]  /*735e0*/  IMAD.WIDE R20, R0, 0x2, R16 ;  /* 0x0000000200147825 */ /* 0x000fe200078e0210 */
[----:B------:R-:W-:Y:S01]  /*735f0*/  ISETP.GE.AND P6, PT, R23, c[0x0][0x17c], PT ;  /* 0x00005f0017007a0c */ /* 0x000fe20003fc6270 */
[----:B------:R0:W-:Y:S01]  /*73600*/  @P2 STG.E.U16 [R14.64], R25 ;  /* 0x000000190e002986 */ /* 0x0001e2000c101506 */
[----:B------:R-:W-:Y:S01]  /*73610*/  ISETP.LT.AND P2, PT, R28, c[0x0][0x178], !P5 ;  /* 0x00005e001c007a0c */ /* 0x000fe20006f41270 */
[C---:B------:R-:W-:Y:S01]  /*73620*/  IMAD.WIDE R22, R0.reuse, 0x2, R18 ;  /* 0x0000000200167825 */ /* 0x040fe200078e0212 */
[----:B------:R-:W-:Y:S02]  /*73630*/  IADD3 R26, R3, 0x168, RZ ;  /* 0x00000168031a7810 */ /* 0x000fe40007ffe0ff */
[----:B0-----:R-:W-:Y:S02]  /*73640*/  IADD3 R14, R0, c[0x0][0x198], RZ ;  /* 0x00006600000e7a10 */ /* 0x001fe40007ffe0ff */
[----:B------:R-:W-:Y:S02]  /*73650*/  ISETP.GE.AND P0, PT, R26, c[0x0][0x17c], PT ;  /* 0x00005f001a007a0c */ /* 0x000fe40003f06270 */
[----:B------:R-:W2:Y:S04]  /*73660*/  LDL.LU R26, [R1+0x588] ;  /* 0x00058800011a7983 */ /* 0x000ea80000300800 */
[----:B---3--:R-:W-:Y:S04]  /*73670*/  @P3 STG.E.U16 [R20.64], R12 ;  /* 0x0000000c14003986 */ /* 0x008fe8000c101506 */
[----:B----4-:R0:W-:Y:S02]  /*73680*/  @P4 STG.E.U16 [R22.64], R13 ;  /* 0x0000000d16004986 */ /* 0x0101e4000c101506 */
[----:B0-----:R-:W-:-:S02]  /*73690*/  PRMT R22, R12, 0x7632, R22 ;  /* 0x000076320c167816 */ /* 0x001fc40000000016 */
        /* <DEDUP_REMOVED lines=39> */
[----:B------:R-:W-:Y:S02]  /*73910*/  ISETP.LT.AND P4, PT, R29, c[0x0][0x178], !P4 ;  /* 0x00005e001d007a0c */ /* 0x000fe40006781270 */
[----:B------:R-:W-:Y:S01]  /*73920*/  IADD3 R20, R3, 0x16d, RZ ;  /* 0x0000016d03147810 */ /* 0x000fe20007ffe0ff */
        /* <DEDUP_REMOVED lines=28> */
[----:B---3--:R0:W-:Y:S04]  /*73af0*/  @P2 STG.E.U16 [R12.64], R24 ;  /* 0x000000180c002986 */ /* 0x0081e8000c101506 */
[----:B------:R1:W-:Y:S01]  /*73b00*/  @P4 STG.E.U16 [R14.64], R0 ;  /* 0x000000000e004986 */ /* 0x0003e2000c101506 */
[----:B------:R-:W-:-:S03]  /*73b10*/  ISETP.GE.AND P4, PT, R22, c[0x0][0x17c], PT ;  /* 0x00005f0016007a0c */ /* 0x000fc60003f86270 */
[----:B------:R-:W3:Y:S01]  /*73b20*/  LDL.LU R22, [R1+0x5e8] ;  /* 0x0005e80001167983 */ /* 0x000ee20000300800 */
[----:B------:R-:W-:Y:S02]  /*73b30*/  ISETP.LT.AND P3, PT, R29, c[0x0][0x178], !P3 ;  /* 0x00005e001d007a0c */ /* 0x000fe40005f61270 */
[----:B------:R-:W-:Y:S01]  /*73b40*/  ISETP.LT.AND P2, PT, R28, c[0x0][0x178], !P5 ;  /* 0x00005e001c007a0c */ /* 0x000fe20006f41270 */
[C---:B0-----:R-:W-:Y:S01]  /*73b50*/  IMAD.WIDE R12, R20.reuse, 0x2, R18 ;  /* 0x00000002140c7825 */ /* 0x041fe200078e0212 */
[----:B-1----:R-:W-:Y:S02]  /*73b60*/  IADD3 R0, R20, c[0x0][0x198], RZ ;  /* 0x0000660014007a10 */ /* 0x002fe40007ffe0ff */
[----:B------:R-:W-:-:S03]  /*73b70*/  PRMT R23, R24, 0x7632, R23 ;  /* 0x0000763218177816 */ /* 0x000fc60000000017 */
        /* <DEDUP_REMOVED lines=19> */
[----:B------:R-:W-:-:S02]  /*73cb0*/  PRMT R25, R26, 0x7632, R25 ;  /* 0x000076321a197816 */ /* 0x000fc40000000019 */
[----:B------:R-:W-:Y:S01]  /*73cc0*/  IADD3 R26, R3, 0x172, RZ ;  /* 0x00000172031a7810 */ /* 0x000fe20007ffe0ff */
[----:B------:R-:W-:-:S04]  /*73cd0*/  IMAD.WIDE R20, R24, 0x2, R16 ;  /* 0x0000000218147825 */ /* 0x000fc800078e0210 */
[----:B------:R-:W-:Y:S01]  /*73ce0*/  IMAD.WIDE R22, R24, 0x2, R18 ;  /* 0x0000000218167825 */ /* 0x000fe200078e0212 */
[----:B------:R0:W-:Y:S01]  /*73cf0*/  @P6 STG.E.U16 [R14.64], R25 ;  /* 0x000000190e006986 */ /* 0x0001e2000c101506 */
[----:B------:R-:W-:-:S03]  /*73d00*/  ISETP.GE.AND P2, PT, R26, c[0x0][0x17c], PT ;  /* 0x00005f001a007a0c */ /* 0x000fc60003f46270 */
[----:B------:R-:W4:Y:S04]  /*73d10*/  LDL.LU R26, [R1+0x51c] ;  /* 0x00051c00011a7983 */ /* 0x000f280000300800 */
[----:B0-----:R-:W4:Y:S01]  /*73d20*/  LDL.LU R25, [R1+0x52c] ;  /* 0x00052c0001197983 */ /* 0x001f220000300800 */
[----:B------:R-:W-:Y:S02]  /*73d30*/  IADD3 R14, R24, c[0x0][0x198], RZ ;  /* 0x00006600180e7a10 */ /* 0x000fe40007ffe0ff */
[----:B------:R-:W-:Y:S01]  /*73d40*/  IADD3 R24, R3, 0x174, RZ ;  /* 0x0000017403187810 */ /* 0x000fe20007ffe0ff */
[----:B---3--:R0:W-:Y:S04]  /*73d50*/  @P5 STG.E.U16 [R20.64], R13 ;  /* 0x0000000d14005986 */ /* 0x0081e8000c101506 */
[----:B--2---:R1:W-:Y:S01]  /*73d60*/  @P1 STG.E.U16 [R22.64], R27 ;  /* 0x0000001b16001986 */ /* 0x0043e2000c101506 */
[----:B------:R-:W-:-:S02]  /*73d70*/  ISETP.LT.AND P1, PT, R28, c[0x0][0x178], !P0 ;  /* 0x00005e001c007a0c */ /* 0x000fc40004721270 */
[----:B------:R-:W-:Y:S01]  /*73d80*/  PRMT R0, R13, 0x7632, R0 ;  /* 0x000076320d007816 */ /* 0x000fe20000000000 */
[----:B0-----:R-:W-:Y:S01]  /*73d90*/  IMAD.WIDE R12, R14, 0x2, R16 ;  /* 0x000000020e0c7825 */ /* 0x001fe200078e0210 */
[----:B-1----:R-:W-:-:S09]  /*73da0*/  PRMT R22, R27, 0x7632, R22 ;  /* 0x000076321b167816 */ /* 0x002fd20000000016 */
[----:B------:R0:W-:Y:S01]  /*73db0*/  @P1 STG.E.U16 [R12.64], R0 ;  /* 0x000000000c001986 */ /* 0x0001e2000c101506 */
[----:B------:R-:W-:-:S03]  /*73dc0*/  ISETP.GE.AND P1, PT, R24, c[0x0][0x17c], PT ;  /* 0x00005f0018007a0c */ /* 0x000fc60003f26270 */
[----:B------:R-:W2:Y:S04]  /*73dd0*/  LDL.LU R27, [R1+0x50c] ;  /* 0x00050c00011b7983 */ /* 0x000ea80000300800 */
[----:B------:R-:W3:Y:S01]  /*73de0*/  LDL.LU R24, [R1+0x55c] ;  /* 0x00055c0001187983 */ /* 0x000ee20000300800 */
[C---:B------:R-:W-:Y:S02]  /*73df0*/  ISETP.LT.AND P0, PT, R29.reuse, c[0x0][0x178], !P0 ;  /* 0x00005e001d007a0c */ /* 0x040fe40004701270 */
[----:B------:R-:W-:Y:S02]  /*73e00*/  ISETP.LT.AND P5, PT, R28, c[0x0][0x178], !P4 ;  /* 0x00005e001c007a0c */ /* 0x000fe400067a1270 */
[----:B------:R-:W-:Y:S02]  /*73e10*/  ISETP.LT.AND P4, PT, R29, c[0x0][0x178], !P4 ;  /* 0x00005e001d007a0c */ /* 0x000fe40006781270 */
[C---:B------:R-:W-:Y:S01]  /*73e20*/  IADD3 R23, R14.reuse, c[0x0][0x198], RZ ;  /* 0x000066000e177a10 */ /* 0x040fe20007ffe0ff */
[----:B------:R-:W-:Y:S01]  /*73e30*/  IMAD.WIDE R14, R14, 0x2, R18 ;  /* 0x000000020e0e7825 */ /* 0x000fe200078e0212 */
[----:B------:R-:W-:-:S04]  /*73e40*/  IADD3 R20, R3, 0x173, RZ ;  /* 0x0000017303147810 */ /* 0x000fc80007ffe0ff */
[----:B------:R-:W-:Y:S01]  /*73e50*/  ISETP.GE.AND P6, PT, R20, c[0x0][0x17c], PT ;  /* 0x00005f0014007a0c */ /* 0x000fe20003fc6270 */
[C---:B------:R-:W-:Y:S01]  /*73e60*/  IMAD.WIDE R20, R23.reuse, 0x2, R16 ;  /* 0x0000000217147825 */ /* 0x040fe200078e0210 */
[----:B------:R1:W-:Y:S01]  /*73e70*/  @P0 STG.E.U16 [R14.64], R22 ;  /* 0x000000160e000986 */ /* 0x0003e2000c101506 */
[----:B------:R-:W-:Y:S02]  /*73e80*/  ISETP.LT.AND P0, PT, R28, c[0x0][0x178], !P3 ;  /* 0x00005e001c007a0c */ /* 0x000fe40005f01270 */
[----:B0-----:R-:W-:Y:S01]  /*73e90*/  IMAD.WIDE R12, R23, 0x2, R18 ;  /* 0x00000002170c7825 */ /* 0x001fe200078e0212 */
[C---:B------:R-:W-:Y:S01]  /*73ea0*/  ISETP.LT.AND P3, PT, R29.reuse, c[0x0][0x178], !P3 ;  /* 0x00005e001d007a0c */ /* 0x040fe20005f61270 */
[----:B----4-:R0:W-:Y:S01]  /*73eb0*/  @P5 STG.E.U16 [R20.64], R25 ;  /* 0x0000001914005986 */ /* 0x0101e2000c101506 */
[----:B------:R-:W-:-:S03]  /*73ec0*/  ISETP.LT.AND P5, PT, R29, c[0x0][0x178], !P2 ;  /* 0x00005e001d007a0c */ /* 0x000fc600057a1270 */
[----:B------:R4:W-:Y:S01]  /*73ed0*/  @P4 STG.E.U16 [R12.64], R26 ;  /* 0x0000001a0c004986 */ /* 0x0009e2000c101506 */
[----:B-1----:R-:W-:Y:S02]  /*73ee0*/  IADD3 R14, R23, c[0x0][0x198], RZ ;  /* 0x00006600170e7a10 */ /* 0x002fe40007ffe0ff */
[----:B------:R-:W-:Y:S02]  /*73ef0*/  ISETP.LT.AND P4, PT, R28, c[0x0][0x178], !P2 ;  /* 0x00005e001c007a0c */ /* 0x000fe40005781270 */
[----:B------:R-:W-:Y:S02]  /*73f00*/  PRMT R0, R25, 0x7632, R0 ;  /* 0x0000763219007816 */ /* 0x000fe40000000000 */
[----:B0-----:R-:W-:Y:S01]  /*73f10*/  IADD3 R21, R14, c[0x0][0x198], RZ ;  /* 0x000066000e157a10 */ /* 0x001fe20007ffe0ff */
[----:B------:R-:W2:Y:S01]  /*73f20*/  LDL.LU R25, [R1+0x56c] ;  /* 0x00056c0001197983 */ /* 0x000ea20000300800 */
[----:B------:R-:W-:Y:S01]  /*73f30*/  PRMT R20, R26, 0x7632, R20 ;  /* 0x000076321a147816 */ /* 0x000fe20000000014 */
[----:B----4-:R-:W-:-:S02]  /*73f40*/  IMAD.WIDE R12, R14, 0x2, R16 ;  /* 0x000000020e0c7825 */ /* 0x010fc400078e0210 */
[----:B------:R-:W4:Y:S02]  /*73f50*/  LDL.LU R26, [R1+0x54c] ;  /* 0x00054c00011a7983 */ /* 0x000f240000300800 */
[----:B------:R-:W-:Y:S02]  /*73f60*/  IMAD.WIDE R14, R14, 0x2, R18 ;  /* 0x000000020e0e7825 */ /* 0x000fe400078e0212 */
[----:B------:R0:W-:Y:S04]  /*73f70*/  @P0 STG.E.U16 [R12.64], R0 ;  /* 0x000000000c000986 */ /* 0x0001e8000c101506 */
[----:B------:R1:W-:Y:S01]  /*73f80*/  @P3 STG.E.U16 [R14.64], R20 ;  /* 0x000000140e003986 */ /* 0x0003e2000c101506 */
[----:B------:R-:W-:Y:S01]  /*73f90*/  ISETP.LT.AND P3, PT, R28, c[0x0][0x178], !P6 ;  /* 0x00005e001c007a0c */ /* 0x000fe20007761270 */
[----:B0-----:R-:W-:-:S04]  /*73fa0*/  IMAD.WIDE R12, R21, 0x2, R16 ;  /* 0x00000002150c7825 */ /* 0x001fc800078e0210 */
[----:B-1----:R-:W-:Y:S01]  /*73fb0*/  IMAD.WIDE R14, R21, 0x2, R18 ;  /* 0x00000002150e7825 */ /* 0x002fe200078e0212 */
[----:B------:R-:W-:-:S04]  /*73fc0*/  IADD3 R22, R3, 0x176, RZ ;  /* 0x0000017603167810 */ /* 0x000fc80007ffe0ff */
[----:B------:R-:W-:Y:S01]  /*73fd0*/  ISETP.GE.AND P0, PT, R22, c[0x0][0x17c], PT ;  /* 0x00005f0016007a0c */ /* 0x000fe20003f06270 */
[----:B---3--:R-:W-:Y:S04]  /*73fe0*/  @P4 STG.E.U16 [R12.64], R24 ;  /* 0x000000180c004986 */ /* 0x008fe8000c101506 */
[----:B--2---:R0:W-:Y:S01]  /*73ff0*/  @P5 STG.E.U16 [R14.64], R27 ;  /* 0x0000001b0e005986 */ /* 0x0041e2000c101506 */
[----:B------:R-:W-:Y:S02]  /*74000*/  PRMT R0, R24, 0x7632, R0 ;  /* 0x0000763218007816 */ /* 0x000fe40000000000 */
[----:B0-----:R-:W-:Y:S02]  /*74010*/  IADD3 R14, R21, c[0x0][0x198], RZ ;  /* 0x00006600150e7a10 */ /* 0x001fe40007ffe0ff */
[----:B------:R-:W-:-:S03]  /*74020*/  IADD3 R24, R3, 0x178, RZ ;  /* 0x0000017803187810 */ /* 0x000fc60007ffe0ff */
[----:B------:R-:W-:Y:S01]  /*74030*/  IMAD.WIDE R12, R14, 0x2, R16 ;  /* 0x000000020e0c7825 */ /* 0x000fe200078e0210 */
[----:B------:R-:W-:Y:S02]  /*74040*/  PRMT R22, R27, 0x7632, R22 ;  /* 0x000076321b167816 */ /* 0x000fe40000000016 */
[----:B------:R-:W2:Y:S04]  /*74050*/  LDL.LU R27, [R1+0x53c] ;  /* 0x00053c00011b7983 */ /* 0x000ea80000300800 */
[----:B------:R0:W-:Y:S01]  /*74060*/  @P3 STG.E.U16 [R12.64], R0 ;  /* 0x000000000c003986 */ /* 0x0001e2000c101506 */
[----:B------:R-:W-:-:S03]  /*74070*/  ISETP.GE.AND P3, PT, R24, c[0x0][0x17c], PT ;  /* 0x00005f0018007a0c */ /* 0x000fc60003f66270 */
[----:B------:R-:W3:Y:S01]  /*74080*/  LDL.LU R24, [R1+0x59c] ;  /* 0x00059c0001187983 */ /* 0x000ee20000300800 */
[----:B------:R-:W-:Y:S02]  /*74090*/  IADD3 R23, R3, 0x175, RZ ;  /* 0x0000017503177810 */ /* 0x000fe40007ffe0ff */
[----:B------:R-:W-:Y:S02]  /*740a0*/  ISETP.LT.AND P6, PT, R29, c[0x0][0x178], !P6 ;  /* 0x00005e001d007a0c */ /* 0x000fe400077c1270 */
[----:B------:R-:W-:Y:S02]  /*740b0*/  ISETP.LT.AND P4, PT, R28, c[0x0][0x178], !P1 ;  /* 0x00005e001c007a0c */ /* 0x000fe40004f81270 */
[----:B------:R-:W-:Y:S02]  /*740c0*/  ISETP.GE.AND P2, PT, R23, c[0x0][0x17c], PT ;  /* 0x00005f0017007a0c */ /* 0x000fe40003f46270 */
[----:B------:R-:W-:Y:S02]  /*740d0*/  IADD3 R20, R3, 0x177, RZ ;  /* 0x0000017703147810 */ /* 0x000fe40007ffe0ff */
[C---:B------:R-:W-:Y:S01]  /*740e0*/  IADD3 R23, R14.reuse, c[0x0][0x198], RZ ;  /* 0x000066000e177a10 */ /* 0x040fe20007ffe0ff */
[----:B------:R-:W-:Y:S01]  /*740f0*/  IMAD.WIDE R14, R14, 0x2, R18 ;  /* 0x000000020e0e7825 */ /* 0x000fe200078e0212 */
[----:B------:R-:W-:-:S02]  /*74100*/  ISETP.LT.AND P1, PT, R29, c[0x0][0x178], !P1 ;  /* 0x00005e001d007a0c */ /* 0x000fc40004f21270 */
[----:B------:R-:W-:Y:S01]  /*74110*/  ISETP.GE.AND P5, PT, R20, c[0x0][0x17c], PT ;  /* 0x00005f0014007a0c */ /* 0x000fe20003fa6270 */
[C---:B------:R-:W-:Y:S01]  /*74120*/  IMAD.WIDE R20, R23.reuse, 0x2, R16 ;  /* 0x0000000217147825 */ /* 0x040fe200078e0210 */
[----:B------:R1:W-:Y:S03]  /*74130*/  @P6 STG.E.U16 [R14.64], R22 ;  /* 0x000000160e006986 */ /* 0x0003e6000c101506 */
[----:B0-----:R-:W-:Y:S01]  /*74140*/  IMAD.WIDE R12, R23, 0x2, R18 ;  /* 0x00000002170c7825 */ /* 0x001fe200078e0212 */
[----:B------:R0:W-:Y:S01]  /*74150*/  @P4 STG.E.U16 [R20.64], R25 ;  /* 0x0000001914004986 */ /* 0x0001e2000c101506 */
[----:B------:R-:W-:Y:S02]  /*74160*/  ISETP.LT.AND P4, PT, R28, c[0x0][0x178], !P2 ;  /* 0x00005e001c007a0c */ /* 0x000fe40005781270 */
[----:B------:R-:W-:Y:S02]  /*74170*/  ISETP.LT.AND P2, PT, R29, c[0x0][0x178], !P2 ;  /* 0x00005e001d007a0c */ /* 0x000fe40005741270 */
[----:B----4-:R4:W-:Y:S01]  /*74180*/  @P1 STG.E.U16 [R12.64], R26 ;  /* 0x0000001a0c001986 */ /* 0x0109e2000c101506 */
[----:B-1----:R-:W-:-:S02]  /*74190*/  IADD3 R14, R23, c[0x0][0x198], RZ ;  /* 0x00006600170e7a10 */ /* 0x002fc40007ffe0ff */
[----:B------:R-:W-:Y:S02]  /*741a0*/  ISETP.LT.AND P1, PT, R28, c[0x0][0x178], !P0 ;  /* 0x00005e001c007a0c */ /* 0x000fe40004721270 */
[----:B------:R-:W-:Y:S02]  /*741b0*/  PRMT R0, R25, 0x7632, R0 ;  /* 0x0000763219007816 */ /* 0x000fe40000000000 */
[----:B------:R-:W-:Y:S01]  /*741c0*/  ISETP.LT.AND P6, PT, R29, c[0x0][0x178], !P0 ;  /* 0x00005e001d007a0c */ /* 0x000fe200047c1270 */
[----:B0-----:R-:W2:Y:S01]  /*741d0*/  LDL.LU R25, [R1+0x5ac] ;  /* 0x0005ac0001197983 */ /* 0x001ea20000300800 */
[C---:B------:R-:W-:Y:S01]  /*741e0*/  IADD3 R21, R14.reuse, c[0x0][0x198], RZ ;  /* 0x000066000e157a10 */ /* 0x040fe20007ffe0ff */
[----:B----4-:R-:W-:Y:S01]  /*741f0*/  IMAD.WIDE R12, R14, 0x2, R16 ;  /* 0x000000020e0c7825 */ /* 0x010fe200078e0210 */
[----:B------:R-:W-:Y:S02]  /*74200*/  PRMT R20, R26, 0x7632, R20 ;  /* 0x000076321a147816 */ /* 0x000fe40000000014 */
[----:B------:R-:W4:Y:S01]  /*74210*/  LDL.LU R26, [R1+0x58c] ;  /* 0x00058c00011a7983 */ /* 0x000f220000300800 */
[----:B------:R-:W-:-:S03]  /*74220*/  IMAD.WIDE R14, R14, 0x2, R18 ;  /* 0x000000020e0e7825 */ /* 0x000fc600078e0212 */
[----:B------:R0:W-:Y:S04]  /*74230*/  @P4 STG.E.U16 [R12.64], R0 ;  /* 0x000000000c004986 */ /* 0x0001e8000c101506 */
[----:B------:R1:W-:Y:S01]  /*74240*/  @P2 STG.E.U16 [R14.64], R20 ;  /* 0x000000140e002986 */ /* 0x0003e2000c101506 */
[----:B0-----:R-:W-:-:S04]  /*74250*/  IMAD.WIDE R12, R21, 0x2, R16 ;  /* 0x00000002150c7825 */ /* 0x001fc800078e0210 */
[----:B-1----:R-:W-:Y:S01]  /*74260*/  IMAD.WIDE R14, R21, 0x2, R18 ;  /* 0x00000002150e7825 */ /* 0x002fe200078e0212 */
[----:B------:R-:W-:-:S04]  /*74270*/  IADD3 R22, R3, 0x17a, RZ ;  /* 0x0000017a03167810 */ /* 0x000fc80007ffe0ff */
[----:B------:R-:W-:Y:S01]  /*74280*/  ISETP.GE.AND P4, PT, R22, c[0x0][0x17c], PT ;  /* 0x00005f0016007a0c */ /* 0x000fe20003f86270 */
[----:B---3--:R-:W-:Y:S01]  /*74290*/  @P1 STG.E.U16 [R12.64], R24 ;  /* 0x000000180c001986 */ /* 0x008fe2000c101506 */
[----:B------:R-:W-:-:S03]  /*742a0*/  ISETP.LT.AND P1, PT, R28, c[0x0][0x178], !P5 ;  /* 0x00005e001c007a0c */ /* 0x000fc60006f21270 */
        /* <DEDUP_REMOVED lines=28> */
[----:B------:R-:W-:Y:S02]  /*74470*/  ISETP.LT.AND P4, PT, R29, c[0x0][0x178], !P4 ;  /* 0x00005e001d007a0c */ /* 0x000fe40006781270 */
[----:B------:R-:W-:Y:S02]  /*74480*/  PRMT R0, R25, 0x7632, R0 ;  /* 0x0000763219007816 */ /* 0x000fe40000000000 */
[C---:B0-----:R-:W-:Y:S01]  /*74490*/  IADD3 R21, R14.reuse, c[0x0][0x198], RZ ;  /* 0x000066000e157a10 */ /* 0x041fe20007ffe0ff */
[----:B----4-:R-:W-:Y:S01]  /*744a0*/  IMAD.WIDE R12, R14, 0x2, R16 ;  /* 0x000000020e0c7825 */ /* 0x010fe200078e0210 */
[----:B------:R-:W-:Y:S01]  /*744b0*/  PRMT R20, R26, 0x7632, R20 ;  /* 0x000076321a147816 */ /* 0x000fe20000000014 */
[----:B------:R-:W4:Y:S02]  /*744c0*/  LDL.LU R25, [R1+0x5ec] ;  /* 0x0005ec0001197983 */ /* 0x000f240000300800 */
[----:B------:R-:W-:-:S02]  /*744d0*/  IMAD.WIDE R14, R14, 0x2, R18 ;  /* 0x000000020e0e7825 */ /* 0x000fc400078e0212 */
[----:B------:R0:W-:Y:S04]  /*744e0*/  @P2 STG.E.U16 [R12.64], R0 ;  /* 0x000000000c002986 */ /* 0x0001e8000c101506 */
[----:B------:R1:W-:Y:S01]  /*744f0*/  @P0 STG.E.U16 [R14.64], R20 ;  /* 0x000000140e000986 */ /* 0x0003e2000c101506 */
[----:B------:R-:W-:-:S03]  /*74500*/  ISETP.LT.AND P0, PT, R28, c[0x0][0x178], !P6 ;  /* 0x00005e001c007a0c */ /* 0x000fc60007701270 */
[----:B------:R-:W4:Y:S01]  /*74510*/  LDL.LU R26, [R1+0x5cc] ;  /* 0x0005cc00011a7983 */ /* 0x000f220000300800 */
        /* <DEDUP_REMOVED lines=22> */
[----:B------:R-:W-:-:S02]  /*74680*/  ISETP.GE.AND P4, PT, R20, c[0x0][0x17c], PT ;  /* 0x00005f0014007a0c */ /* 0x000fc40003f86270 */
[----:B------:R-:W-:Y:S01]  /*74690*/  ISETP.LT.AND P1, PT, R29, c[0x0][0x178], !P1 ;  /* 0x00005e001d007a0c */ /* 0x000fe20004f21270 */
[C---:B------:R-:W-:Y:S01]  /*746a0*/  IMAD.WIDE R20, R23.reuse, 0x2, R16 ;  /* 0x0000000217147825 */ /* 0x040fe200078e0210 */
[----:B------:R1:W-:Y:S04]  /*746b0*/  @P6 STG.E.U16 [R14.64], R22 ;  /* 0x000000160e006986 */ /* 0x0003e8000c101506 */
[----:B----4-:R4:W-:Y:S01]  /*746c0*/  @P3 STG.E.U16 [R20.64], R25 ;  /* 0x0000001914003986 */ /* 0x0109e2000c101506 */
[C---:B------:R-:W-:Y:S01]  /*746d0*/  ISETP.LT.AND P3, PT, R28.reuse, c[0x0][0x178], !P5 ;  /* 0x00005e001c007a0c */ /* 0x040fe20006f61270 */
[----:B0-----:R-:W-:Y:S01]  /*746e0*/  IMAD.WIDE R12, R23, 0x2, R18 ;  /* 0x00000002170c7825 */ /* 0x001fe200078e0212 */
[----:B------:R-:W-:Y:S02]  /*746f0*/  ISETP.LT.AND P5, PT, R29, c[0x0][0x178], !P5 ;  /* 0x00005e001d007a0c */ /* 0x000fe40006fa1270 */
[----:B------:R-:W-:-:S02]  /*74700*/  ISETP.LT.AND P6, PT, R28, c[0x0][0x178], !P2 ;  /* 0x00005e001c007a0c */ /* 0x000fc400057c1270 */
[----:B-1----:R-:W-:Y:S01]  /*74710*/  IADD3 R14, R23, c[0x0][0x198], RZ ;  /* 0x00006600170e7a10 */ /* 0x002fe20007ffe0ff */
[----:B------:R0:W-:Y:S01]  /*74720*/  @P1 STG.E.U16 [R12.64], R26 ;  /* 0x0000001a0c001986 */ /* 0x0001e2000c101506 */
[----:B------:R-:W-:Y:S02]  /*74730*/  ISETP.LT.AND P2, PT, R29, c[0x0][0x178], !P2 ;  /* 0x00005e001d007a0c */ /* 0x000fe40005741270 */
[----:B------:R-:W-:Y:S02]  /*74740*/  PRMT R0, R25, 0x7632, R0 ;  /* 0x0000763219007816 */ /* 0x000fe40000000000 */
[----:B----4-:R-:W-:Y:S01]  /*74750*/  IADD3 R21, R14, c[0x0][0x198], RZ ;  /* 0x000066000e157a10 */ /* 0x010fe20007ffe0ff */
[----:B------:R-:W4:Y:S01]  /*74760*/  LDL.LU R25, [R1+0x660] ;  /* 0x0006600001197983 */ /* 0x000f220000300800 */
[----:B------:R-:W-:Y:S01]  /*74770*/  PRMT R20, R26, 0x7632, R20 ;  /* 0x000076321a147816 */ /* 0x000fe20000000014 */
[C---:B0-----:R-:W-:Y:S02]  /*74780*/  IMAD.WIDE R12, R14.reuse, 0x2, R16 ;  /* 0x000000020e0c7825 */ /* 0x041fe400078e0210 */
[----:B------:R-:W4:Y:S02]  /*74790*/  LDL.LU R26, [R1+0x640] ;  /* 0x00064000011a7983 */ /* 0x000f240000300800 */
[----:B------:R-:W-:-:S02]  /*747a0*/  IMAD.WIDE R14, R14, 0x2, R18 ;  /* 0x000000020e0e7825 */ /* 0x000fc400078e0212 */
[----:B------:R0:W-:Y:S04]  /*747b0*/  @P3 STG.E.U16 [R12.64], R0 ;  /* 0x000000000c003986 */ /* 0x0001e8000c101506 */
[----:B------:R1:W-:Y:S01]  /*747c0*/  @P5 STG.E.U16 [R14.64], R20 ;  /* 0x000000140e005986 */ /* 0x0003e2000c101506 */
[----:B------:R-:W-:Y:S01]  /*747d0*/  ISETP.LT.AND P5, PT, R28, c[0x0][0x178], !P4 ;  /* 0x00005e001c007a0c */ /* 0x000fe200067a1270 */
[----:B0-----:R-:W-:-:S04]  /*747e0*/  IMAD.WIDE R12, R21, 0x2, R16 ;  /* 0x00000002150c7825 */ /* 0x001fc800078e0210 */
[----:B-1----:R-:W-:Y:S01]  /*747f0*/  IMAD.WIDE R14, R21, 0x2, R18 ;  /* 0x00000002150e7825 */ /* 0x002fe200078e0212 */
[C---:B------:R-:W-:Y:S02]  /*74800*/  IADD3 R23, R3.reuse, 0x181, RZ ;  /* 0x0000018103177810 */ /* 0x040fe40007ffe0ff */
[----:B------:R-:W-:Y:S02]  /*74810*/  IADD3 R22, R3, 0x182, RZ ;  /* 0x0000018203167810 */ /* 0x000fe40007ffe0ff */
[----:B------:R-:W-:Y:S02]  /*74820*/  ISETP.GE.AND P1, PT, R23, c[0x0][0x17c], PT ;  /* 0x00005f0017007a0c */ /* 0x000fe40003f26270 */
[----:B------:R-:W-:Y:S02]  /*74830*/  IADD3 R23, R3, 0x184, RZ ;  /* 0x0000018403177810 */ /* 0x000fe40007ffe0ff */
[----:B------:R-:W-:Y:S01]  /*74840*/  ISETP.GE.AND P3, PT, R22, c[0x0][0x17c], PT ;  /* 0x00005f0016007a0c */ /* 0x000fe20003f66270 */
[----:B---3--:R-:W-:Y:S04]  /*74850*/  @P6 STG.E.U16 [R12.64], R24 ;  /* 0x000000180c006986 */ /* 0x008fe8000c101506 */
[----:B--2---:R0:W-:Y:S01]  /*74860*/  @P2 STG.E.U16 [R14.64], R27 ;  /* 0x0000001b0e002986 */ /* 0x0041e2000c101506 */
[----:B------:R-:W-:-:S02]  /*74870*/  PRMT R0, R24, 0x7632, R0 ;  /* 0x0000763218007816 */ /* 0x000fc40000000000 */
[----:B0-----:R-:W-:-:S05]  /*74880*/  IADD3 R14, R21, c[0x0][0x198], RZ ;  /* 0x00006600150e7a10 */ /* 0x001fca0007ffe0ff */
[----:B------:R-:W-:Y:S01]  /*74890*/  IMAD.WIDE R12, R14, 0x2, R16 ;  /* 0x000000020e0c7825 */ /* 0x000fe200078e0210 */
[----:B------:R-:W-:Y:S02]  /*748a0*/  PRMT R22, R27, 0x7632, R22 ;  /* 0x000076321b167816 */ /* 0x000fe40000000016 */
[----:B------:R-:W2:Y:S04]  /*748b0*/  LDL.LU R27, [R1+0x620] ;  /* 0x00062000011b7983 */ /* 0x000ea80000300800 */
[----:B------:R0:W-:Y:S01]  /*748c0*/  @P5 STG.E.U16 [R12.64], R0 ;  /* 0x000000000c005986 */ /* 0x0001e2000c101506 */
[----:B------:R-:W-:-:S03]  /*748d0*/  ISETP.GE.AND P5, PT, R23, c[0x0][0x17c], PT ;  /* 0x00005f0017007a0c */ /* 0x000fc60003fa6270 */
[----:B------:R-:W3:Y:S01]  /*748e0*/  LDL.LU R23, [R1+0x670] ;  /* 0x0006700001177983 */ /* 0x000ee20000300800 */
[C---:B------:R-:W-:Y:S02]  /*748f0*/  ISETP.LT.AND P4, PT, R29.reuse, c[0x0][0x178], !P4 ;  /* 0x00005e001d007a0c */ /* 0x040fe40006781270 */
[----:B------:R-:W-:Y:S02]  /*74900*/  ISETP.LT.AND P2, PT, R28, c[0x0][0x178], !P0 ;  /* 0x00005e001c007a0c */ /* 0x000fe40004741270 */
[----:B------:R-:W-:Y:S02]  /*74910*/  ISETP.LT.AND P0, PT, R29, c[0x0][0x178], !P0 ;  /* 0x00005e001d007a0c */ /* 0x000fe40004701270 */
[----:B------:R-:W-:Y:S02]  /*74920*/  IADD3 R20, R3, 0x183, RZ ;  /* 0x0000018303147810 */ /* 0x000fe40007ffe0ff */
[C---:B------:R-:W-:Y:S01]  /*74930*/  IADD3 R24, R14.reuse, c[0x0][0x198], RZ ;  /* 0x000066000e187a10 */ /* 0x040fe20007ffe0ff */
[----:B------:R-:W-:Y:S01]  /*74940*/  IMAD.WIDE R14, R14, 0x2, R18 ;  /* 0x000000020e0e7825 */ /* 0x000fe200078e0212 */
[----:B------:R-:W-:-:S03]  /*74950*/  ISETP.GE.AND P6, PT, R20, c[0x0][0x17c], PT ;  /* 0x00005f0014007a0c */ /* 0x000fc60003fc6270 */
[C---:B------:R-:W-:Y:S01]  /*74960*/  IMAD.WIDE R20, R24.reuse, 0x2, R16 ;  /* 0x0000000218147825 */ /* 0x040fe200078e0210 */
[----:B0-----:R-:W-:Y:S01]  /*74970*/  IADD3 R0, R3, 0x185, RZ ;  /* 0x0000018503007810 */ /* 0x001fe20007ffe0ff */
[----:B------:R-:W-:Y:S02]  /*74980*/  @P4 STG.E.U16 [R14.64], R22 ;  /* 0x000000160e004986 */ /* 0x000fe4000c101506 */
[----:B------:R-:W-:Y:S01]  /*74990*/  IMAD.WIDE R12, R24, 0x2, R18 ;  /* 0x00000002180c7825 */ /* 0x000fe200078e0212 */
[----:B------:R-:W-:Y:S01]  /*749a0*/  ISETP.LT.AND P4, PT, R28, c[0x0][0x178], !P1 ;  /* 0x00005e001c007a0c */ /* 0x000fe20004f81270 */
[----:B----4-:R0:W-:Y:S01]  /*749b0*/  @P2 STG.E.U16 [R20.64], R25 ;  /* 0x0000001914002986 */ /* 0x0101e2000c101506 */
[----:B------:R-:W-:Y:S02]  /*749c0*/  ISETP.LT.AND P1, PT, R29, c[0x0][0x178], !P1 ;  /* 0x00005e001d007a0c */ /* 0x000fe40004f21270 */
[----:B------:R-:W-:Y:S01]  /*749d0*/  ISETP.GE.AND P2, PT, R0, c[0x0][0x17c], PT ;  /* 0x00005f0000007a0c */ /* 0x000fe20003f46270 */
[----:B------:R1:W-:Y:S01]  /*749e0*/  @P0 STG.E.U16 [R12.64], R26 ;  /* 0x0000001a0c000986 */ /* 0x0003e2000c101506 */
[----:B------:R-:W-:-:S02]  /*749f0*/  IADD3 R0, R24, c[0x0][0x198], RZ ;  /* 0x0000660018007a10 */ /* 0x000fc40007ffe0ff */
[----:B------:R-:W-:Y:S02]  /*74a00*/  ISETP.LT.AND P0, PT, R28, c[0x0][0x178], !P3 ;  /* 0x00005e001c007a0c */ /* 0x000fe40005f01270 */
[----:B0-----:R-:W-:Y:S02]  /*74a10*/  PRMT R21, R26, 0x7632, R21 ;  /* 0x000076321a157816 */ /* 0x001fe40000000015 */
[----:B-1----:R-:W4:Y:S01]  /*74a20*/  LDL.LU R26, [R1+0x690] ;  /* 0x00069000011a7983 */ /* 0x002f220000300800 */
[----:B------:R-:W-:Y:S01]  /*74a30*/  PRMT R20, R25, 0x7632, R20 ;  /* 0x0000763219147816 */ /* 0x000fe20000000014 */
[C---:B------:R-:W-:Y:S01]  /*74a40*/  IMAD.WIDE R14, R0.reuse, 0x2, R16 ;  /* 0x00000002000e7825 */ /* 0x040fe200078e0210 */
[----:B------:R-:W-:Y:S01]  /*74a50*/  ISETP.LT.AND P3, PT, R29, c[0x0][0x178], !P3 ;  /* 0x00005e001d007a0c */ /* 0x000fe20005f61270 */
[----:B------:R-:W4:Y:S02]  /*74a60*/  LDL.LU R25, [R1+0x600] ;  /* 0x0006000001197983 */ /* 0x000f240000300800 */
[C-C-:B------:R-:W-:Y:S01]  /*74a70*/  IMAD.WIDE R12, R0.reuse, 0x2, R18.reuse ;  /* 0x00000002000c7825 */ /* 0x140fe200078e0212 */
[----:B------:R-:W-:Y:S01]  /*74a80*/  IADD3 R0, R0, c[0x0][0x198], RZ ;  /* 0x0000660000007a10 */ /* 0x000fe20007ffe0ff */
[----:B------:R0:W-:Y:S04]  /*74a90*/  @P4 STG.E.U16 [R14.64], R20 ;  /* 0x000000140e004986 */ /* 0x0001e8000c101506 */
[----:B------:R1:W-:Y:S01]  /*74aa0*/  @P1 STG.E.U16 [R12.64], R21 ;  /* 0x000000150c001986 */ /* 0x0003e2000c101506 */
[----:B0-----:R-:W-:Y:S01]  /*74ab0*/  IADD3 R20, R3, 0x187, RZ ;  /* 0x0000018703147810 */ /* 0x001fe20007ffe0ff */
[----:B------:R-:W-:-:S04]  /*74ac0*/  IMAD.WIDE R14, R0, 0x2, R18 ;  /* 0x00000002000e7825 */ /* 0x000fc800078e0212 */
[----:B-1----:R-:W-:-:S05]  /*74ad0*/  IMAD.WIDE R12, R0, 0x2, R16 ;  /* 0x00000002000c7825 */ /* 0x002fca00078e0210 */
[----:B---3--:R-:W-:Y:S01]  /*74ae0*/  @P0 STG.E.U16 [R12.64], R23 ;  /* 0x000000170c000986 */ /* 0x008fe2000c101506 */
[----:B------:R-:W-:Y:S02]  /*74af0*/  ISETP.GE.AND P0, PT, R20, c[0x0][0x17c], PT ;  /* 0x00005f0014007a0c */ /* 0x000fe40003f06270 */
[----:B--2---:R-:W-:Y:S01]  /*74b00*/  PRMT R20, R27, 0x7632, R20 ;  /* 0x000076321b147816 */ /* 0x004fe20000000014 */
[----:B------:R0:W-:Y:S04]  /*74b10*/  @P3 STG.E.U16 [R14.64], R27 ;  /* 0x0000001b0e003986 */ /* 0x0001e8000c101506 */
[----:B0-----:R-:W2:Y:S01]  /*74b20*/  LDL.LU R27, [R1+0x680] ;  /* 0x00068000011b7983 */ /* 0x001ea20000300800 */
[----:B------:R-:W-:Y:S02]  /*74b30*/  ISETP.LT.AND P1, PT, R28, c[0x0][0x178], !P6 ;  /* 0x00005e001c007a0c */ /* 0x000fe40007721270 */
[----:B------:R-:W-:-:S02]  /*74b40*/  ISETP.LT.AND P6, PT, R29, c[0x0][0x178], !P6 ;  /* 0x00005e001d007a0c */ /* 0x000fc400077c1270 */
[----:B------:R-:W-:Y:S02]  /*74b50*/  IADD3 R0, R0, c[0x0][0x198], RZ ;  /* 0x0000660000007a10 */ /* 0x000fe40007ffe0ff */
[----:B------:R-:W-:Y:S02]  /*74b60*/  ISETP.LT.AND P3, PT, R28, c[0x0][0x178], !P5 ;  /* 0x00005e001c007a0c */ /* 0x000fe40006f61270 */
[----:B------:R-:W-:Y:S01]  /*74b70*/  PRMT R21, R23, 0x7632, R21 ;  /* 0x0000763217157816 */ /* 0x000fe20000000015 */
[----:B------:R-:W-:-:S04]  /*74b80*/  IMAD.WIDE R12, R0, 0x2, R16 ;  /* 0x00000002000c7825 */ /* 0x000fc800078e0210 */
[C---:B------:R-:W-:Y:S01]  /*74b90*/  IMAD.WIDE R14, R0.reuse, 0x2, R18 ;  /* 0x00000002000e7825 */ /* 0x040fe200078e0212 */
[----:B------:R-:W-:Y:S01]  /*74ba0*/  IADD3 R0, R0, c[0x0][0x198], RZ ;  /* 0x0000660000007a10 */ /* 0x000fe20007ffe0ff */
[----:B------:R0:W-:Y:S01]  /*74bb0*/  @P1 STG.E.U16 [R12.64], R21 ;  /* 0x000000150c001986 */ /* 0x0001e2000c101506 */
[----:B------:R-:W-:-:S03]  /*74bc0*/  ISETP.LT.AND P5, PT, R29, c[0x0][0x178], !P5 ;  /* 0x00005e001d007a0c */ /* 0x000fc60006fa1270 */
[----:B------:R1:W-:Y:S01]  /*74bd0*/  @P6 STG.E.U16 [R14.64], R20 ;  /* 0x000000140e006986 */ /* 0x0003e2000c101506 */
[----:B------:R-:W-:Y:S02]  /*74be0*/  ISETP.LT.AND P6, PT, R28, c[0x0][0x178], !P2 ;  /* 0x00005e001c007a0c */ /* 0x000fe400057c1270 */
[C---:B------:R-:W-:Y:S01]  /*74bf0*/  IADD3 R22, R3.reuse, 0x186, RZ ;  /* 0x0000018603167810 */ /* 0x040fe20007ffe0ff */
[----:B0-----:R-:W-:Y:S01]  /*74c00*/  IMAD.WIDE R12, R0, 0x2, R16 ;  /* 0x00000002000c7825 */ /* 0x001fe200078e0210 */
[----:B-1----:R-:W-:-:S04]  /*74c10*/  IADD3 R14, R3, 0x189, RZ ;  /* 0x00000189030e7810 */ /* 0x002fc80007ffe0ff */
[----:B----4-:R0:W-:Y:S01]  /*74c20*/  @P3 STG.E.U16 [R12.64], R26 ;  /* 0x0000001a0c003986 */ /* 0x0101e2000c101506 */
[----:B------:R-:W-:Y:S02]  /*74c30*/  IADD3 R20, R0, c[0x0][0x198], RZ ;  /* 0x0000660000147a10 */ /* 0x000fe40007ffe0ff */
[----:B------:R-:W-:Y:S02]  /*74c40*/  ISETP.GE.AND P4, PT, R22, c[0x0][0x17c], PT ;  /* 0x00005f0016007a0c */ /* 0x000fe40003f86270 */
[----:B------:R-:W-:Y:S01]  /*74c50*/  ISETP.GE.AND P3, PT, R14, c[0x0][0x17c], PT ;  /* 0x00005f000e007a0c */ /* 0x000fe20003f66270 */
[----:B------:R-:W-:Y:S01]  /*74c60*/  IMAD.WIDE R14, R20, 0x2, R16 ;  /* 0x00000002140e7825 */ /* 0x000fe200078e0210 */
[----:B------:R-:W-:-:S03]  /*74c70*/  ISETP.LT.AND P2, PT, R29, c[0x0][0x178], !P2 ;  /* 0x00005e001d007a0c */ /* 0x000fc60005741270 */
[----:B0-----:R-:W-:Y:S01]  /*74c80*/  IMAD.WIDE R12, R0, 0x2, R18 ;  /* 0x00000002000c7825 */ /* 0x001fe200078e0212 */
[----:B------:R-:W-:Y:S02]  /*74c90*/  PRMT R0, R26, 0x7632, R0 ;  /* 0x000076321a007816 */ /* 0x000fe40000000000 */
[----:B------:R-:W-:Y:S01]  /*74ca0*/  IADD3 R21, R3, 0x188, RZ ;  /* 0x0000018803157810 */ /* 0x000fe20007ffe0ff */
[----:B------:R-:W3:Y:S04]  /*74cb0*/  LDL.LU R26, [R1+0x630] ;  /* 0x00063000011a7983 */ /* 0x000ee80000300800 */
[----:B------:R0:W-:Y:S01]  /*74cc0*/  @P5 STG.E.U16 [R12.64], R25 ;  /* 0x000000190c005986 */ /* 0x0001e2000c101506 */
[----:B------:R-:W-:Y:S02]  /*74cd0*/  ISETP.LT.AND P5, PT, R28, c[0x0][0x178], !P4 ;  /* 0x00005e001c007a0c */ /* 0x000fe400067a1270 */
[----:B------:R-:W-:Y:S01]  /*74ce0*/  ISETP.LT.AND P4, PT, R29, c[0x0][0x178], !P4 ;  /* 0x00005e001d007a0c */ /* 0x000fe20006781270 */
[----:B------:R1:W-:Y:S01]  /*74cf0*/  @P6 STG.E.U16 [R14.64], R0 ;  /* 0x000000000e006986 */ /* 0x0003e2000c101506 */
[----:B------:R-:W-:-:S02]  /*74d00*/  PRMT R22, R25, 0x7632, R22 ;  /* 0x0000763219167816 */ /* 0x000fc40000000016 */
[----:B------:R-:W-:Y:S01]  /*74d10*/  ISETP.GE.AND P1, PT, R21, c[0x0][0x17c], PT ;  /* 0x00005f0015007a0c */ /* 0x000fe20003f26270 */
[C---:B0-----:R-:W-:Y:S01]  /*74d20*/  IMAD.WIDE R12, R20.reuse, 0x2, R18 ;  /* 0x00000002140c7825 */ /* 0x041fe200078e0212 */
[----:B-1----:R-:W-:-:S04]  /*74d30*/  IADD3 R0, R20, c[0x0][0x198], RZ ;  /* 0x0000660014007a10 */ /* 0x002fc80007ffe0ff */
[----:B------:R-:W-:Y:S01]  /*74d40*/  @P2 STG.E.U16 [R12.64], R22 ;  /* 0x000000160c002986 */ /* 0x000fe2000c101506 */
[----:B------:R-:W-:-:S04]  /*74d50*/  IMAD.WIDE R14, R0, 0x2, R16 ;  /* 0x00000002000e7825 */ /* 0x000fc800078e0210 */
[----:B------:R-:W-:Y:S01]  /*74d60*/  IMAD.WIDE R20, R0, 0x2, R18 ;  /* 0x0000000200147825 */ /* 0x000fe200078e0212 */
[----:B--2---:R0:W-:Y:S04]  /*74d70*/  @P5 STG.E.U16 [R14.64], R27 ;  /* 0x0000001b0e005986 */ /* 0x0041e8000c101506 */
[----:B------:R1:W-:Y:S01]  /*74d80*/  @P4 STG.E.U16 [R20.64], R4 ;  /* 0x0000000414004986 */ /* 0x0003e2000c101506 */
[----:B------:R-:W-:Y:S02]  /*74d90*/  ISETP.LT.AND P4, PT, R28, c[0x0][0x178], !P0 ;  /* 0x00005e001c007a0c */ /* 0x000fe40004781270 */
[----:B0-----:R-:W-:Y:S02]  /*74da0*/  IADD3 R14, R0, c[0x0][0x198], RZ ;  /* 0x00006600000e7a10 */ /* 0x001fe40007ffe0ff */
[----:B-1----:R-:W-:-:S03]  /*74db0*/  PRMT R4, R27, 0x7632, R4 ;  /* 0x000076321b047816 */ /* 0x002fc60000000004 */
[----:B------:R-:W-:Y:S01]  /*74dc0*/  IMAD.WIDE R12, R14, 0x2, R16 ;  /* 0x000000020e0c7825 */ /* 0x000fe200078e0210 */
[----:B------:R-:W2:Y:S05]  /*74dd0*/  LDL.LU R27, [R1+0x610] ;  /* 0x00061000011b7983 */ /* 0x000eaa0000300800 */
[----:B------:R0:W-:Y:S04]  /*74de0*/  @P4 STG.E.U16 [R12.64], R4 ;  /* 0x000000040c004986 */ /* 0x0001e8000c101506 */
[----:B0-----:R-:W4:Y:S01]  /*74df0*/  LDL.LU R13, [R1+0x6c0] ;  /* 0x0006c000010d7983 */ /* 0x001f220000300800 */
[----:B------:R-:W-:-:S04]  /*74e00*/  IADD3 R25, R3, 0x18c, RZ ;  /* 0x0000018c03197810 */ /* 0x000fc80007ffe0ff */
[----:B------:R-:W-:Y:S02]  /*74e10*/  ISETP.GE.AND P4, PT, R25, c[0x0][0x17c], PT ;  /* 0x00005f0019007a0c */ /* 0x000fe40003f86270 */
[----:B------:R-:W2:Y:S01]  /*74e20*/  LDL.LU R25, [R1+0x6b0] ;  /* 0x0006b00001197983 */ /* 0x000ea20000300800 */
[C---:B------:R-:W-:Y:S02]  /*74e30*/  ISETP.LT.AND P0, PT, R29.reuse, c[0x0][0x178], !P0 ;  /* 0x00005e001d007a0c */ /* 0x040fe40004701270 */
[----:B------:R-:W-:Y:S02]  /*74e40*/  ISETP.LT.AND P5, PT, R28, c[0x0][0x178], !P1 ;  /* 0x00005e001c007a0c */ /* 0x000fe40004fa1270 */
[----:B------:R-:W-:Y:S02]  /*74e50*/  ISETP.LT.AND P1, PT, R29, c[0x0][0x178], !P1 ;  /* 0x00005e001d007a0c */ /* 0x000fe40004f21270 */
[----:B------:R-:W-:Y:S02]  /*74e60*/  IADD3 R24, R3, 0x18b, RZ ;  /* 0x0000018b03187810 */ /* 0x000fe40007ffe0ff */
[----:B------:R-:W-:-:S02]  /*74e70*/  IADD3 R0, R14, c[0x0][0x198], RZ ;  /* 0x000066000e007a10 */ /* 0x000fc40007ffe0ff */
[----:B------:R-:W-:Y:S01]  /*74e80*/  IADD3 R23, R3, 0x18a, RZ ;  /* 0x0000018a03177810 */ /* 0x000fe20007ffe0ff */
[----:B------:R-:W-:Y:S01]  /*74e90*/  IMAD.WIDE R14, R14, 0x2, R18 ;  /* 0x000000020e0e7825 */ /* 0x000fe200078e0212 */
[----:B------:R-:W-:Y:S02]  /*74ea0*/  ISETP.GE.AND P2, PT, R24, c[0x0][0x17c], PT ;  /* 0x00005f0018007a0c */ /* 0x000fe40003f46270 */
[----:B------:R-:W-:Y:S01]  /*74eb0*/  PRMT R24, R4, 0x7632, R24 ;  /* 0x0000763204187816 */ /* 0x000fe20000000018 */
[----:B------:R-:W-:Y:S01]  /*74ec0*/  IMAD.WIDE R20, R0, 0x2, R16 ;  /* 0x0000000200147825 */ /* 0x000fe200078e0210 */
[----:B------:R-:W-:-:S03]  /*74ed0*/  ISETP.GE.AND P6, PT, R23, c[0x0][0x17c], PT ;  /* 0x00005f0017007a0c */ /* 0x000fc60003fc6270 */
[C---:B------:R-:W-:Y:S01]  /*74ee0*/  IMAD.WIDE R22, R0.reuse, 0x2, R18 ;  /* 0x0000000200167825 */ /* 0x040fe200078e0212 */
[----:B------:R0:W-:Y:S02]  /*74ef0*/  @P0 STG.E.U16 [R14.64], R24 ;  /* 0x000000180e000986 */ /* 0x0001e4000c101506 */
[----:B0-----:R-:W-:Y:S02]  /*74f00*/  IADD3 R14, R0, c[0x0][0x198], RZ ;  /* 0x00006600000e7a10 */ /* 0x001fe40007ffe0ff */
[----:B----4-:R-:W-:Y:S04]  /*74f10*/  @P5 STG.E.U16 [R20.64], R13 ;  /* 0x0000000d14005986 */ /* 0x010fe8000c101506 */
[----:B---3--:R0:W-:Y:S02]  /*74f20*/  @P1 STG.E.U16 [R22.64], R26 ;  /* 0x0000001a16001986 */ /* 0x0081e4000c101506 */
[----:B0-----:R-:W-:-:S02]  /*74f30*/  PRMT R22, R26, 0x7632, R22 ;  /* 0x000076321a167816 */ /* 0x001fc40000000016 */
[----:B------:R-:W3:Y:S01]  /*74f40*/  LDL.LU R26, [R1+0x6a0] ;  /* 0x0006a000011a7983 */ /* 0x000ee20000300800 */
[C---:B------:R-:W-:Y:S02]  /*74f50*/  ISETP.LT.AND P1, PT, R28.reuse, c[0x0][0x178], !P3 ;  /* 0x00005e001c007a0c */ /* 0x040fe40005f21270 */
[C---:B------:R-:W-:Y:S02]  /*74f60*/  ISETP.LT.AND P3, PT, R29.reuse, c[0x0][0x178], !P3 ;  /* 0x00005e001d007a0c */ /* 0x040fe40005f61270 */
[----:B------:R-:W-:Y:S02]  /*74f70*/  ISETP.LT.AND P5, PT, R28, c[0x0][0x178], !P6 ;  /* 0x00005e001c007a0c */ /* 0x000fe400077a1270 */
[----:B------:R-:W-:Y:S02]  /*74f80*/  ISETP.LT.AND P6, PT, R29, c[0x0][0x178], !P6 ;  /* 0x00005e001d007a0c */ /* 0x000fe400077c1270 */
[----:B------:R-:W-:Y:S01]  /*74f90*/  PRMT R4, R13, 0x7632, R4 ;  /* 0x000076320d047816 */ /* 0x000fe20000000004 */
[----:B------:R-:W-:Y:S01]  /*74fa0*/  IMAD.WIDE R12, R14, 0x2, R16 ;  /* 0x000000020e0c7825 */ /* 0x000fe200078e0210 */
[----:B------:R-:W-:-:S02]  /*74fb0*/  IADD3 R20, R3, 0x18d, RZ ;  /* 0x0000018d03147810 */ /* 0x000fc40007ffe0ff */
[C---:B------:R-:W-:Y:S01]  /*74fc0*/  IADD3 R0, R14.reuse, c[0x0][0x198], RZ ;  /* 0x000066000e007a10 */ /* 0x040fe20007ffe0ff */
[----:B------:R-:W-:Y:S01]  /*74fd0*/  IMAD.WIDE R14, R14, 0x2, R18 ;  /* 0x000000020e0e7825 */ /* 0x000fe200078e0212 */
[----:B------:R-:W-:Y:S01]  /*74fe0*/  ISETP.GE.AND P0, PT, R20, c[0x0][0x17c], PT ;  /* 0x00005f0014007a0c */ /* 0x000fe20003f06270 */
[----:B------:R0:W-:Y:S02]  /*74ff0*/  @P1 STG.E.U16 [R12.64], R4 ;  /* 0x000000040c001986 */ /* 0x0001e4000c101506 */
[C---:B------:R-:W-:Y:S02]  /*75000*/  IMAD.WIDE R20, R0.reuse, 0x2, R16 ;  /* 0x0000000200147825 */ /* 0x040fe400078e0210 */
[----:B------:R-:W-:Y:S04]  /*75010*/  @P3 STG.E.U16 [R14.64], R22 ;  /* 0x000000160e003986 */ /* 0x000fe8000c101506 */
[----:B--2---:R1:W-:Y:S01]  /*75020*/  @P5 STG.E.U16 [R20.64], R25 ;  /* 0x0000001914005986 */ /* 0x0043e2000c101506 */
[----:B0-----:R-:W-:-:S05]  /*75030*/  IMAD.WIDE R12, R0, 0x2, R18 ;  /* 0x00000002000c7825 */ /* 0x001fca00078e0212 */
[----:B------:R0:W-:Y:S01]  /*75040*/  @P6 STG.E.U16 [R12.64], R27 ;  /* 0x0000001b0c006986 */ /* 0x0001e2000c101506 */
[----:B-1----:R-:W-:-:S03]  /*75050*/  PRMT R20, R27, 0x7632, R20 ;  /* 0x000076321b147816 */ /* 0x002fc60000000014 */
[----:B0-----:R-:W2:Y:S04]  /*75060*/  LDL.LU R27, [R1+0x6d0] ;  /* 0x0006d000011b7983 */ /* 0x001ea80000300800 */
[----:B------:R-:W4:Y:S01]  /*75070*/  LDL.LU R24, [R1+0x650] ;  /* 0x0006500001187983 */ /* 0x000f220000300800 */
[----:B------:R-:W-:Y:S02]  /*75080*/  ISETP.LT.AND P5, PT, R28, c[0x0][0x178], !P2 ;  /* 0x00005e001c007a0c */ /* 0x000fe400057a1270 */
[----:B------:R-:W-:Y:S02]  /*75090*/  ISETP.LT.AND P2, PT, R29, c[0x0][0x178], !P2 ;  /* 0x00005e001d007a0c */ /* 0x000fe40005741270 */
[----:B------:R-:W-:Y:S02]  /*750a0*/  IADD3 R4, R3, 0x18f, RZ ;  /* 0x0000018f03047810 */ /* 0x000fe40007ffe0ff */
[----:B------:R-:W-:-:S02]  /*750b0*/  IADD3 R0, R0, c[0x0][0x198], RZ ;  /* 0x0000660000007a10 */ /* 0x000fc40007ffe0ff */
[----:B------:R-:W-:Y:S02]  /*750c0*/  ISETP.GE.AND P3, PT, R4, c[0x0][0x17c], PT ;  /* 0x00005f0004007a0c */ /* 0x000fe40003f66270 */
[----:B------:R-:W-:Y:S01]  /*750d0*/  ISETP.LT.AND P6, PT, R28, c[0x0][0x178], !P4 ;  /* 0x00005e001c007a0c */ /* 0x000fe200067c1270 */
[C---:B------:R-:W-:Y:S01]  /*750e0*/  IMAD.WIDE R14, R0.reuse, 0x2, R16 ;  /* 0x00000002000e7825 */ /* 0x040fe200078e0210 */
[----:B------:R-:W-:Y:S02]  /*750f0*/  PRMT R4, R25, 0x7632, R4 ;  /* 0x0000763219047816 */ /* 0x000fe40000000004 */
[----:B------:R-:W-:Y:S01]  /*75100*/  ISETP.LT.AND P4, PT, R29, c[0x0][0x178], !P4 ;  /* 0x00005e001d007a0c */ /* 0x000fe20006781270 */
[C-C-:B------:R-:W-:Y:S01]  /*75110*/  IMAD.WIDE R12, R0.reuse, 0x2, R18.reuse ;  /* 0x00000002000c7825 */ /* 0x140fe200078e0212 */
[----:B------:R-:W-:Y:S01]  /*75120*/  IADD3 R0, R0, c[0x0][0x198], RZ ;  /* 0x0000660000007a10 */ /* 0x000fe20007ffe0ff */
[----:B------:R-:W4:Y:S04]  /*75130*/  LDL.LU R25, [R1+0x664] ;  /* 0x0006640001197983 */ /* 0x000f280000300800 */
[----:B------:R0:W-:Y:S04]  /*75140*/  @P5 STG.E.U16 [R14.64], R4 ;  /* 0x000000040e005986 */ /* 0x0001e8000c101506 */
[----:B------:R1:W-:Y:S01]  /*75150*/  @P2 STG.E.U16 [R12.64], R20 ;  /* 0x000000140c002986 */ /* 0x0003e2000c101506 */
[----:B0-----:R-:W-:-:S04]  /*75160*/  IMAD.WIDE R14, R0, 0x2, R18 ;  /* 0x00000002000e7825 */ /* 0x001fc800078e0212 */
[----:B-1----:R-:W-:-:S05]  /*75170*/  IMAD.WIDE R12, R0, 0x2, R16 ;  /* 0x00000002000c7825 */ /* 0x002fca00078e0210 */
[----:B---3--:R-:W-:Y:S04]  /*75180*/  @P6 STG.E.U16 [R12.64], R26 ;  /* 0x0000001a0c006986 */ /* 0x008fe8000c101506 */
[----:B------:R0:W-:Y:S02]  /*75190*/  @P4 STG.E.U16 [R14.64], R8 ;  /* 0x000000080e004986 */ /* 0x0001e4000c101506 */
[----:B0-----:R-:W-:Y:S02]  /*751a0*/  PRMT R8, R26, 0x7632, R8 ;  /* 0x000076321a087816 */ /* 0x001fe40000000008 */
[----:B------:R-:W3:Y:S01]  /*751b0*/  LDL.LU R26, [R1+0x644] ;  /* 0x00064400011a7983 */ /* 0x000ee20000300800 */
[----:B------:R-:W-:Y:S02]  /*751c0*/  IADD3 R23, R3, 0x18e, RZ ;  /* 0x0000018e03177810 */ /* 0x000fe40007ffe0ff */
[----:B------:R-:W-:-:S02]  /*751d0*/  ISETP.LT.AND P2, PT, R28, c[0x0][0x178], !P0 ;  /* 0x00005e001c007a0c */ /* 0x000fc40004741270 */
[----:B------:R-:W-:Y:S02]  /*751e0*/  ISETP.GE.AND P1, PT, R23, c[0x0][0x17c], PT ;  /* 0x00005f0017007a0c */ /* 0x000fe40003f26270 */
[----:B------:R-:W-:Y:S02]  /*751f0*/  IADD3 R0, R0, c[0x0][0x198], RZ ;  /* 0x0000660000007a10 */ /* 0x000fe40007ffe0ff */
[----:B------:R-:W-:Y:S02]  /*75200*/  ISETP.LT.AND P0, PT, R29, c[0x0][0x178], !P0 ;  /* 0x00005e001d007a0c */ /* 0x000fe40004701270 */
[----:B------:R-:W-:Y:S01]  /*75210*/  ISETP.LT.AND P4, PT, R28, c[0x0][0x178], !P1 ;  /* 0x00005e001c007a0c */ /* 0x000fe20004f81270 */
[----:B------:R-:W-:Y:S01]  /*75220*/  IMAD.WIDE R12, R0, 0x2, R16 ;  /* 0x00000002000c7825 */ /* 0x000fe200078e0210 */
[----:B------:R-:W-:-:S03]  /*75230*/  IADD3 R4, R3, 0x191, RZ ;  /* 0x0000019103047810 */ /* 0x000fc60007ffe0ff */
[C---:B------:R-:W-:Y:S01]  /*75240*/  IMAD.WIDE R14, R0.reuse, 0x2, R18 ;  /* 0x00000002000e7825 */ /* 0x040fe200078e0212 */
[----:B------:R-:W-:Y:S01]  /*75250*/  IADD3 R0, R0, c[0x0][0x198], RZ ;  /* 0x0000660000007a10 */ /* 0x000fe20007ffe0ff */
[----:B------:R0:W-:Y:S01]  /*75260*/  @P2 STG.E.U16 [R12.64], R8 ;  /* 0x000000080c002986 */ /* 0x0001e2000c101506 */
[----:B------:R-:W-:Y:S02]  /*75270*/  ISETP.GE.AND P6, PT, R4, c[0x0][0x17c], PT ;  /* 0x00005f0004007a0c */ /* 0x000fe40003fc6270 */
[----:B------:R-:W-:Y:S02]  /*75280*/  ISETP.LT.AND P1, PT, R29, c[0x0][0x178], !P1 ;  /* 0x00005e001d007a0c */ /* 0x000fe40004f21270 */
[----:B------:R-:W-:Y:S02]  /*75290*/  PRMT R4, R8, 0x7632, R4 ;  /* 0x0000763208047816 */ /* 0x000fe40000000004 */
[----:B------:R-:W-:Y:S01]  /*752a0*/  ISETP.LT.AND P2, PT, R28, c[0x0][0x178], !P3 ;  /* 0x00005e001c007a0c */ /* 0x000fe20005f41270 */
[C---:B0-----:R-:W-:Y:S01]  /*752b0*/  IMAD.WIDE R12, R0.reuse, 0x2, R16 ;  /* 0x00000002000c7825 */ /* 0x041fe200078e0210 */
[----:B------:R-:W-:Y:S01]  /*752c0*/  IADD3 R21, R3, 0x190, RZ ;  /* 0x0000019003157810 */ /* 0x000fe20007ffe0ff */
[----:B------:R0:W-:Y:S01]  /*752d0*/  @P0 STG.E.U16 [R14.64], R4 ;  /* 0x000000040e000986 */ /* 0x0001e2000c101506 */
[----:B------:R-:W-:-:S03]  /*752e0*/  IADD3 R20, R0, c[0x0][0x198], RZ ;  /* 0x0000660000147a10 */ /* 0x000fc60007ffe0ff */
[----:B--2---:R1:W-:Y:S01]  /*752f0*/  @P4 STG.E.U16 [R12.64], R27 ;  /* 0x0000001b0c004986 */ /* 0x0043e2000c101506 */
[----:B------:R-:W-:Y:S02]  /*75300*/  ISETP.GE.AND P5, PT, R21, c[0x0][0x17c], PT ;  /* 0x00005f0015007a0c */ /* 0x000fe40003fa6270 */
[----:B------:R-:W-:Y:S01]  /*75310*/  ISETP.LT.AND P3, PT, R29, c[0x0][0x178], !P3 ;  /* 0x00005e001d007a0c */ /* 0x000fe20005f61270 */
[----:B0-----:R-:W-:-:S04]  /*75320*/  IMAD.WIDE R14, R20, 0x2, R16 ;  /* 0x00000002140e7825 */ /* 0x001fc800078e0210 */
[----:B-1----:R-:W-:Y:S01]  /*75330*/  IMAD.WIDE R12, R0, 0x2, R18 ;  /* 0x00000002000c7825 */ /* 0x002fe200078e0212 */
[----:B------:R-:W-:Y:S02]  /*75340*/  PRMT R0, R27, 0x7632, R0 ;  /* 0x000076321b007816 */ /* 0x000fe40000000000 */
[----:B------:R-:W-:Y:S01]  /*75350*/  IADD3 R4, R3, 0x193, RZ ;  /* 0x0000019303047810 */ /* 0x000fe20007ffe0ff */
[----:B------:R-:W2:Y:S04]  /*75360*/  LDL.LU R27, [R1+0x624] ;  /* 0x00062400011b7983 */ /* 0x000ea80000300800 */
[----:B----4-:R0:W-:Y:S01]  /*75370*/  @P1 STG.E.U16 [R12.64], R24 ;  /* 0x000000180c001986 */ /* 0x0101e2000c101506 */
[----:B------:R-:W-:-:S03]  /*75380*/  ISETP.LT.AND P1, PT, R28, c[0x0][0x178], !P5 ;  /* 0x00005e001c007a0c */ /* 0x000fc60006f21270 */
[----:B------:R1:W-:Y:S01]  /*75390*/  @P2 STG.E.U16 [R14.64], R0 ;  /* 0x000000000e002986 */ /* 0x0003e2000c101506 */
[----:B------:R-:W-:Y:S02]  /*753a0*/  ISETP.GE.AND P4, PT, R4, c[0x0][0x17c], PT ;  /* 0x00005f0004007a0c */ /* 0x000fe40003f86270 */
[----:B------:R-:W-:Y:S01]  /*753b0*/  PRMT R4, R24, 0x7632, R4 ;  /* 0x0000763218047816 */ /* 0x000fe20000000004 */
[C---:B0-----:R-:W-:Y:S01]  /*753c0*/  IMAD.WIDE R12, R20.reuse, 0x2, R18 ;  /* 0x00000002140c7825 */ /* 0x041fe200078e0212 */
[----:B-1----:R-:W-:-:S04]  /*753d0*/  IADD3 R0, R20, c[0x0][0x198], RZ ;  /* 0x0000660014007a10 */ /* 0x002fc80007ffe0ff */
[----:B------:R0:W-:Y:S01]  /*753e0*/  @P3 STG.E.U16 [R12.64], R4 ;  /* 0x000000040c003986 */ /* 0x0001e2000c101506 */
[----:B------:R-:W-:Y:S01]  /*753f0*/  IMAD.WIDE R14, R0, 0x2, R16 ;  /* 0x00000002000e7825 */ /* 0x000fe200078e0210 */
[----:B------:R-:W-:-:S04]  /*75400*/  ISETP.LT.AND P5, PT, R29, c[0x0][0x178], !P5 ;  /* 0x00005e001d007a0c */ /* 0x000fc80006fa1270 */
[----:B------:R1:W-:Y:S01]  /*75410*/  @P1 STG.E.U16 [R14.64], R25 ;  /* 0x000000190e001986 */ /* 0x0003e2000c101506 */
[----:B------:R-:W-:Y:S02]  /*75420*/  ISETP.LT.AND P1, PT, R28, c[0x0][0x178], !P6 ;  /* 0x00005e001c007a0c */ /* 0x000fe40007721270 */
[----:B------:R-:W-:Y:S01]  /*75430*/  IADD3 R8, R3, 0x192, RZ ;  /* 0x0000019203087810 */ /* 0x000fe20007ffe0ff */
[----:B------:R-:W-:Y:S01]  /*75440*/  IMAD.WIDE R20, R0, 0x2, R18 ;  /* 0x0000000200147825 */ /* 0x000fe200078e0212 */
[----:B0-----:R-:W-:Y:S02]  /*75450*/  PRMT R4, R25, 0x7632, R4 ;  /* 0x0000763219047816 */ /* 0x001fe40000000004 */
[----:B------:R-:W-:Y:S02]  /*75460*/  ISETP.GE.AND P0, PT, R8, c[0x0][0x17c], PT ;  /* 0x00005f0008007a0c */ /* 0x000fe40003f06270 */
[----:B-1----:R-:W-:Y:S01]  /*75470*/  IADD3 R14, R0, c[0x0][0x198], RZ ;  /* 0x00006600000e7a10 */ /* 0x002fe20007ffe0ff */
[----:B------:R-:W4:Y:S01]  /*75480*/  LDL.LU R25, [R1+0x694] ;  /* 0x0006940001197983 */ /* 0x000f220000300800 */
[----:B------:R-:W-:-:S03]  /*75490*/  IADD3 R8, R3, 0x194, RZ ;  /* 0x0000019403087810 */ /* 0x000fc60007ffe0ff */
[----:B------:R-:W-:Y:S01]  /*754a0*/  IMAD.WIDE R12, R14, 0x2, R16 ;  /* 0x000000020e0c7825 */ /* 0x000fe200078e0210 */
[----:B------:R-:W-:Y:S01]  /*754b0*/  ISETP.GE.AND P2, PT, R8, c[0x0][0x17c], PT ;  /* 0x00005f0008007a0c */ /* 0x000fe20003f46270 */
[----:B---3--:R0:W-:Y:S01]  /*754c0*/  @P5 STG.E.U16 [R20.64], R26 ;  /* 0x0000001a14005986 */ /* 0x0081e2000c101506 */
[----:B------:R-:W-:-:S03]  /*754d0*/  PRMT R8, R26, 0x7632, R8 ;  /* 0x000076321a087816 */ /* 0x000fc60000000008 */
[----:B------:R1:W-:Y:S04]  /*754e0*/  @P1 STG.E.U16 [R12.64], R4 ;  /* 0x000000040c001986 */ /* 0x0003e8000c101506 */
[----:B0-----:R-:W3:Y:S04]  /*754f0*/  LDL.LU R26, [R1+0x604] ;  /* 0x00060400011a7983 */ /* 0x001ee80000300800 */
[----:B-1----:R-:W3:Y:S01]  /*75500*/  LDL.LU R13, [R1+0x674] ;  /* 0x00067400010d7983 */ /* 0x002ee20000300800 */
[----:B------:R-:W-:Y:S02]  /*75510*/  ISETP.LT.AND P6, PT, R29, c[0x0][0x178], !P6 ;  /* 0x00005e001d007a0c */ /* 0x000fe400077c1270 */
[----:B------:R-:W-:-:S02]  /*75520*/  ISETP.LT.AND P5, PT, R28, c[0x0][0x178], !P0 ;  /* 0x00005e001c007a0c */ /* 0x000fc400047a1270 */
[----:B------:R-:W-:Y:S02]  /*75530*/  ISETP.LT.AND P0, PT, R29, c[0x0][0x178], !P0 ;  /* 0x00005e001d007a0c */ /* 0x000fe40004701270 */
[C---:B------:R-:W-:Y:S02]  /*75540*/  IADD3 R0, R14.reuse, c[0x0][0x198], RZ ;  /* 0x000066000e007a10 */ /* 0x040fe40007ffe0ff */
[----:B------:R-:W-:Y:S01]  /*75550*/  IADD3 R22, R3, 0x195, RZ ;  /* 0x0000019503167810 */ /* 0x000fe20007ffe0ff */
[----:B------:R-:W-:-:S03]  /*75560*/  IMAD.WIDE R14, R14, 0x2, R18 ;  /* 0x000000020e0e7825 */ /* 0x000fc600078e0212 */
[----:B------:R-:W-:Y:S01]  /*75570*/  ISETP.GE.AND P3, PT, R22, c[0x0][0x17c], PT ;  /* 0x00005f0016007a0c */ /* 0x000fe20003f66270 */
[C---:B------:R-:W-:Y:S01]  /*75580*/  IMAD.WIDE R20, R0.reuse, 0x2, R16 ;  /* 0x0000000200147825 */ /* 0x040fe200078e0210 */
[----:B------:R2:W-:Y:S03]  /*75590*/  @P6 STG.E.U16 [R14.64], R8 ;  /* 0x000000080e006986 */ /* 0x0005e6000c101506 */
[C---:B------:R-:W-:Y:S01]  /*755a0*/  IMAD.WIDE R22, R0.reuse, 0x2, R18 ;  /* 0x0000000200167825 */ /* 0x040fe200078e0212 */
[----:B--2---:R-:W-:Y:S02]  /*755b0*/  PRMT R8, R27, 0x7632, R8 ;  /* 0x000076321b087816 */ /* 0x004fe40000000008 */
[----:B------:R-:W-:Y:S02]  /*755c0*/  IADD3 R14, R0, c[0x0][0x198], RZ ;  /* 0x00006600000e7a10 */ /* 0x000fe40007ffe0ff */
[----:B------:R-:W-:-:S02]  /*755d0*/  ISETP.LT.AND P6, PT, R28, c[0x0][0x178], !P2 ;  /* 0x00005e001c007a0c */ /* 0x000fc400057c1270 */
[----:B------:R-:W-:Y:S01]  /*755e0*/  ISETP.LT.AND P2, PT, R29, c[0x0][0x178], !P2 ;  /* 0x00005e001d007a0c */ /* 0x000fe20005741270 */
[----:B---3--:R-:W-:Y:S04]  /*755f0*/  @P5 STG.E.U16 [R20.64], R13 ;  /* 0x0000000d14005986 */ /* 0x008fe8000c101506 */
[----:B------:R0:W-:Y:S04]  /*75600*/  @P0 STG.E.U16 [R22.64], R27 ;  /* 0x0000001b16000986 */ /* 0x0001e8000c101506 */
[----:B0-----:R-:W2:Y:S01]  /*75610*/  LDL.LU R27, [R1+0x684] ;  /* 0x00068400011b7983 */ /* 0x001ea20000300800 */
[----:B------:R-:W-:-:S02]  /*75620*/  ISETP.LT.AND P5, PT, R28, c[0x0][0x178], !P4 ;  /* 0x00005e001c007a0c */ /* 0x000fc400067a1270 */
[----:B------:R-:W-:Y:S02]  /*75630*/  ISETP.LT.AND P4, PT, R29, c[0x0][0x178], !P4 ;  /* 0x00005e001d007a0c */ /* 0x000fe40006781270 */
[----:B------:R-:W-:Y:S01]  /*75640*/  PRMT R4, R13, 0x7632, R4 ;  /* 0x000076320d047816 */ /* 0x000fe20000000004 */
[C---:B------:R-:W-:Y:S01]  /*75650*/  IMAD.WIDE R12, R14.reuse, 0x2, R16 ;  /* 0x000000020e0c7825 */ /* 0x040fe200078e0210 */
[----:B------:R-:W-:Y:S02]  /*75660*/  IADD3 R20, R3, 0x197, RZ ;  /* 0x0000019703147810 */ /* 0x000fe40007ffe0ff */
[C---:B------:R-:W-:Y:S01]  /*75670*/  IADD3 R0, R14.reuse, c[0x0][0x198], RZ ;  /* 0x000066000e007a10 */ /* 0x040fe20007ffe0ff */
[----:B------:R-:W-:Y:S01]  /*75680*/  IMAD.WIDE R14, R14, 0x2, R18 ;  /* 0x000000020e0e7825 */ /* 0x000fe200078e0212 */
[----:B------:R-:W-:-:S03]  /*75690*/  ISETP.GE.AND P0, PT, R20, c[0x0][0x17c], PT ;  /* 0x00005f0014007a0c */ /* 0x000fc60003f06270 */
[C---:B------:R-:W-:Y:S01]  /*756a0*/  IMAD.WIDE R20, R0.reuse, 0x2, R16 ;  /* 0x0000000200147825 */ /* 0x040fe200078e0210 */
[----:B------:R0:W-:Y:S04]  /*756b0*/  @P5 STG.E.U16 [R12.64], R4 ;  /* 0x000000040c005986 */ /* 0x0001e8000c101506 */
[----:B------:R1:W-:Y:S04]  /*756c0*/  @P4 STG.E.U16 [R14.64], R8 ;  /* 0x000000080e004986 */ /* 0x0003e8000c101506 */
[----:B----4-:R-:W-:Y:S01]  /*756d0*/  @P6 STG.E.U16 [R20.64], R25 ;  /* 0x0000001914006986 */ /* 0x010fe2000c101506 */
[----:B0-----:R-:W-:Y:S01]  /*756e0*/  IMAD.WIDE R12, R0, 0x2, R18 ;  /* 0x00000002000c7825 */ /* 0x001fe200078e0212 */
[----:B-1----:R-:W-:-:S04]  /*756f0*/  PRMT R8, R26, 0x7632, R8 ;  /* 0x000076321a087816 */ /* 0x002fc80000000008 */
[----:B------:R0:W-:Y:S01]  /*75700*/  @P2 STG.E.U16 [R12.64], R26 ;  /* 0x0000001a0c002986 */ /* 0x0001e2000c101506 */
[----:B------:R-:W-:-:S03]  /*75710*/  IADD3 R24, R3, 0x196, RZ ;  /* 0x0000019603187810 */ /* 0x000fc60007ffe0ff */
[----:B0-----:R-:W3:Y:S04]  /*75720*/  LDL.LU R26, [R1+0x6c4] ;  /* 0x0006c400011a7983 */ /* 0x001ee80000300800 */
[----:B------:R-:W4:Y:S01]  /*75730*/  LDL.LU R23, [R1+0x634] ;  /* 0x0006340001177983 */ /* 0x000f220000300800 */
[----:B------:R-:W-:Y:S02]  /*75740*/  ISETP.LT.AND P6, PT, R28, c[0x0][0x178], !P3 ;  /* 0x00005e001c007a0c */ /* 0x000fe40005fc1270 */
[----:B------:R-:W-:Y:S02]  /*75750*/  ISETP.LT.AND P3, PT, R29, c[0x0][0x178], !P3 ;  /* 0x00005e001d007a0c */ /* 0x000fe40005f61270 */
[----:B------:R-:W-:Y:S02]  /*75760*/  ISETP.GE.AND P1, PT, R24, c[0x0][0x17c], PT ;  /* 0x00005f0018007a0c */ /* 0x000fe40003f26270 */
[----:B------:R-:W-:-:S02]  /*75770*/  IADD3 R4, R3, 0x199, RZ ;  /* 0x0000019903047810 */ /* 0x000fc40007ffe0ff */
[----:B------:R-:W-:Y:S02]  /*75780*/  IADD3 R0, R0, c[0x0][0x198], RZ ;  /* 0x0000660000007a10 */ /* 0x000fe40007ffe0ff */
[----:B------:R-:W-:Y:S02]  /*75790*/  ISETP.LT.AND P2, PT, R28, c[0x0][0x178], !P1 ;  /* 0x00005e001c007a0c */ /* 0x000fe40004f41270 */
[----:B------:R-:W-:Y:S01]  /*757a0*/  ISETP.GE.AND P4, PT, R4, c[0x0][0x17c], PT ;  /* 0x00005f0004007a0c */ /* 0x000fe20003f86270 */
[C---:B------:R-:W-:Y:S01]  /*757b0*/  IMAD.WIDE R12, R0.reuse, 0x2, R16 ;  /* 0x00000002000c7825 */ /* 0x040fe200078e0210 */
[----:B------:R-:W-:Y:S02]  /*757c0*/  ISETP.LT.AND P1, PT, R29, c[0x0][0x178], !P1 ;  /* 0x00005e001d007a0c */ /* 0x000fe40004f21270 */
[----:B------:R-:W-:Y:S01]  /*757d0*/  PRMT R4, R25, 0x7632, R4 ;  /* 0x0000763219047816 */ /* 0x000fe20000000004 */
[C---:B------:R-:W-:Y:S01]  /*757e0*/  IMAD.WIDE R14, R0.reuse, 0x2, R18 ;  /* 0x00000002000e7825 */ /* 0x040fe200078e0212 */
[----:B------:R-:W-:Y:S01]  /*757f0*/  IADD3 R0, R0, c[0x0][0x198], RZ ;  /* 0x0000660000007a10 */ /* 0x000fe20007ffe0ff */
[----:B------:R-:W4:Y:S04]  /*75800*/  LDL.LU R25, [R1+0x6b4] ;  /* 0x0006b40001197983 */ /* 0x000f280000300800 */
[----:B------:R0:W-:Y:S04]  /*75810*/  @P6 STG.E.U16 [R12.64], R4 ;  /* 0x000000040c006986 */ /* 0x0001e8000c101506 */
[----:B------:R1:W-:Y:S01]  /*75820*/  @P3 STG.E.U16 [R14.64], R8 ;  /* 0x000000080e003986 */ /* 0x0003e2000c101506 */
[----:B0-----:R-:W-:-:S04]  /*75830*/  IMAD.WIDE R12, R0, 0x2, R16 ;  /* 0x00000002000c7825 */ /* 0x001fc800078e0210 */
[----:B-1----:R-:W-:Y:S01]  /*75840*/  IMAD.WIDE R14, R0, 0x2, R18 ;  /* 0x00000002000e7825 */ /* 0x002fe200078e0212 */
[----:B--2---:R-:W-:Y:S04]  /*75850*/  @P2 STG.E.U16 [R12.64], R27 ;  /* 0x0000001b0c002986 */ /* 0x004fe8000c101506 */
[----:B------:R0:W-:Y:S02]  /*75860*/  @P1 STG.E.U16 [R14.64], R5 ;  /* 0x000000050e001986 */ /* 0x0001e4000c101506 */
[----:B0-----:R-:W-:Y:S02]  /*75870*/  PRMT R14, R27, 0x7632, R14 ;  /* 0x000076321b0e7816 */ /* 0x001fe4000000000e */
[----:B------:R-:W2:Y:S01]  /*75880*/  LDL.LU R27, [R1+0x614] ;  /* 0x00061400011b7983 */ /* 0x000ea20000300800 */
[----:B------:R-:W-:-:S02]  /*75890*/  IADD3 R22, R3, 0x198, RZ ;  /* 0x0000019803167810 */ /* 0x000fc40007ffe0ff */
[----:B------:R-:W-:Y:S02]  /*758a0*/  ISETP.LT.AND P3, PT, R28, c[0x0][0x178], !P0 ;  /* 0x00005e001c007a0c */ /* 0x000fe40004761270 */
[----:B------:R-:W-:Y:S02]  /*758b0*/  ISETP.LT.AND P0, PT, R29, c[0x0][0x178], !P0 ;  /* 0x00005e001d007a0c */ /* 0x000fe40004701270 */
[----:B------:R-:W-:Y:S02]  /*758c0*/  ISETP.GE.AND P5, PT, R22, c[0x0][0x17c], PT ;  /* 0x00005f0016007a0c */ /* 0x000fe40003fa6270 */
[----:B------:R-:W-:Y:S02]  /*758d0*/  IADD3 R0, R0, c[0x0][0x198], RZ ;  /* 0x0000660000007a10 */ /* 0x000fe40007ffe0ff */
[----:B------:R-:W-:Y:S02]  /*758e0*/  IADD3 R4, R3, 0x19b, RZ ;  /* 0x0000019b03047810 */ /* 0x000fe40007ffe0ff */
[----:B------:R-:W-:Y:S01]  /*758f0*/  ISETP.LT.AND P1, PT, R28, c[0x0][0x178], !P5 ;  /* 0x00005e001c007a0c */ /* 0x000fe20006f21270 */
[----:B------:R-:W-:Y:S01]  /*75900*/  IMAD.WIDE R12, R0, 0x2, R16 ;  /* 0x00000002000c7825 */ /* 0x000fe200078e0210 */
[----:B------:R-:W-:-:S02]  /*75910*/  ISETP.GE.AND P2, PT, R4, c[0x0][0x17c], PT ;  /* 0x00005f0004007a0c */ /* 0x000fc40003f46270 */
[----:B------:R-:W-:Y:S01]  /*75920*/  PRMT R8, R5, 0x7632, R8 ;  /* 0x0000763205087816 */ /* 0x000fe20000000008 */
        /* <DEDUP_REMOVED lines=8> */
[C---:B-1----:R-:W-:Y:S01]  /*759b0*/  IMAD.WIDE R4, R0.reuse, 0x2, R16 ;  /* 0x0000000200047825 */ /* 0x042fe200078e0210 */
[----:B------:R-:W-:-:S04]  /*759c0*/  IADD3 R14, R0, c[0x0][0x198], RZ ;  /* 0x00006600000e7a10 */ /* 0x000fc80007ffe0ff */
[----:B---3--:R0:W-:Y:S01]  /*759d0*/  @P1 STG.E.U16 [R4.64], R26 ;  /* 0x0000001a04001986 */ /* 0x0081e2000c101506 */
        /* <DEDUP_REMOVED lines=19> */
[----:B------:R-:W-:Y:S01]  /*75b10*/  ISETP.LT.AND P5, PT, R28, c[0x0][0x178], !P2 ;  /* 0x00005e001c007a0c */ /* 0x000fe200057a1270 */
[C---:B------:R-:W-:Y:S01]  /*75b20*/  IMAD.WIDE R14, R0.reuse, 0x2, R18 ;  /* 0x00000002000e7825 */ /* 0x040fe200078e0212 */
[----:B0-----:R-:W-:Y:S02]  /*75b30*/  PRMT R8, R25, 0x7632, R8 ;  /* 0x0000763219087816 */ /* 0x001fe40000000008 */
[----:B------:R-:W-:Y:S02]  /*75b40*/  IADD3 R23, R3, 0x1a0, RZ ;  /* 0x000001a003177810 */ /* 0x000fe40007ffe0ff */
[----:B-1----:R-:W-:-:S05]  /*75b50*/  IADD3 R12, R0, c[0x0][0x198], RZ ;  /* 0x00006600000c7a10 */ /* 0x002fca0007ffe0ff */
[----:B------:R-:W-:Y:S01]  /*75b60*/  IMAD.WIDE R4, R12, 0x2, R16 ;  /* 0x000000020c047825 */ /* 0x000fe200078e0210 */
[----:B--2---:R0:W-:Y:S01]  /*75b70*/  @P6 STG.E.U16 [R14.64], R27 ;  /* 0x0000001b0e006986 */ /* 0x0041e2000c101506 */
[----:B------:R-:W-:-:S03]  /*75b80*/  PRMT R22, R27, 0x7632, R22 ;  /* 0x000076321b167816 */ /* 0x000fc60000000016 */
[----:B------:R1:W-:Y:S01]  /*75b90*/  @P5 STG.E.U16 [R4.64], R8 ;  /* 0x0000000804005986 */ /* 0x0003e2000c101506 */
[----:B------:R-:W-:-:S03]  /*75ba0*/  ISETP.GE.AND P5, PT, R23, c[0x0][0x17c], PT ;  /* 0x00005f0017007a0c */ /* 0x000fc60003fa6270 */
[----:B0-----:R-:W2:Y:S04]  /*75bb0*/  LDL.LU R27, [R1+0x654] ;  /* 0x00065400011b7983 */ /* 0x001ea80000300800 */
[----:B------:R-:W4:Y:S01]  /*75bc0*/  LDL.LU R23, [R1+0x6d4] ;  /* 0x0006d40001177983 */ /* 0x000f220000300800 */
[C---:B------:R-:W-:Y:S02]  /*75bd0*/  ISETP.LT.AND P2, PT, R29.reuse, c[0x0][0x178], !P2 ;  /* 0x00005e001d007a0c */ /* 0x040fe40005741270 */
[----:B------:R-:W-:Y:S01]  /*75be0*/  ISETP.LT.AND P6, PT, R28, c[0x0][0x178], !P0 ;  /* 0x00005e001c007a0c */ /* 0x000fe200047c1270 */
[----:B------:R-:W2:Y:S01]  /*75bf0*/  LDL.LU R25, [R1+0x668] ;  /* 0x0006680001197983 */ /* 0x000ea20000300800 */
[----:B------:R-:W-:Y:S02]  /*75c00*/  ISETP.LT.AND P0, PT, R29, c[0x0][0x178], !P0 ;  /* 0x00005e001d007a0c */ /* 0x000fe40004701270 */
[----:B------:R-:W-:-:S02]  /*75c10*/  IADD3 R0, R12, c[0x0][0x198], RZ ;  /* 0x000066000c007a10 */ /* 0x000fc40007ffe0ff */
[C---:B------:R-:W-:Y:S02]  /*75c20*/  IADD3 R20, R3.reuse, 0x19e, RZ ;  /* 0x0000019e03147810 */ /* 0x040fe40007ffe0ff */
[----:B------:R-:W-:Y:S01]  /*75c30*/  IADD3 R21, R3, 0x19f, RZ ;  /* 0x0000019f03157810 */ /* 0x000fe20007ffe0ff */
[----:B------:R-:W-:Y:S01]  /*75c40*/  IMAD.WIDE R12, R12, 0x2, R18 ;  /* 0x000000020c0c7825 */ /* 0x000fe200078e0212 */
[----:B------:R-:W-:Y:S02]  /*75c50*/  ISETP.GE.AND P3, PT, R20, c[0x0][0x17c], PT ;  /* 0x00005f0014007a0c */ /* 0x000fe40003f66270 */
[----:B------:R-:W-:Y:S01]  /*75c60*/  ISETP.GE.AND P4, PT, R21, c[0x0][0x17c], PT ;  /* 0x00005f0015007a0c */ /* 0x000fe20003f86270 */
[C---:B------:R-:W-:Y:S01]  /*75c70*/  IMAD.WIDE R14, R0.reuse, 0x2, R16 ;  /* 0x00000002000e7825 */ /* 0x040fe200078e0210 */
[----:B------:R0:W-:Y:S03]  /*75c80*/  @P2 STG.E.U16 [R12.64], R22 ;  /* 0x000000160c002986 */ /* 0x0001e6000c101506 */
[C---:B------:R-:W-:Y:S01]  /*75c90*/  IMAD.WIDE R20, R0.reuse, 0x2, R18 ;  /* 0x0000000200147825 */ /* 0x040fe200078e0212 */
[----:B-1----:R-:W-:-:S02]  /*75ca0*/  IADD3 R8, R0, c[0x0][0x198], RZ ;  /* 0x0000660000087a10 */ /* 0x002fc40007ffe0ff */
[----:B------:R-:W-:Y:S02]  /*75cb0*/  ISETP.LT.AND P2, PT, R28, c[0x0][0x178], !P3 ;  /* 0x00005e001c007a0c */ /* 0x000fe40005f41270 */
[----:B------:R-:W-:Y:S01]  /*75cc0*/  ISETP.LT.AND P3, PT, R29, c[0x0][0x178], !P3 ;  /* 0x00005e001d007a0c */ /* 0x000fe20005f61270 */
[----:B------:R-:W-:Y:S01]  /*75cd0*/  IMAD.WIDE R4, R8, 0x2, R16 ;  /* 0x0000000208047825 */ /* 0x000fe200078e0210 */
[----:B0-----:R-:W-:Y:S01]  /*75ce0*/  IADD3 R12, R3, 0x1a1, RZ ;  /* 0x000001a1030c7810 */ /* 0x001fe20007ffe0ff */
[----:B---3--:R0:W-:Y:S04]  /*75cf0*/  @P6 STG.E.U16 [R14.64], R26 ;  /* 0x0000001a0e006986 */ /* 0x0081e8000c101506 */
[----:B------:R1:W-:Y:S01]  /*75d00*/  @P0 STG.E.U16 [R20.64], R9 ;  /* 0x0000000914000986 */ /* 0x0003e2000c101506 */
[----:B------:R-:W-:-:S02]  /*75d10*/  ISETP.LT.AND P0, PT, R28, c[0x0][0x178], !P1 ;  /* 0x00005e001c007a0c */ /* 0x000fc40004f01270 */
[----:B------:R-:W-:Y:S02]  /*75d20*/  ISETP.LT.AND P1, PT, R29, c[0x0][0x178], !P1 ;  /* 0x00005e001d007a0c */ /* 0x000fe40004f21270 */
[----:B0-----:R-:W-:Y:S02]  /*75d30*/  PRMT R14, R26, 0x7632, R14 ;  /* 0x000076321a0e7816 */ /* 0x001fe4000000000e */
[----:B------:R-:W3:Y:S01]  /*75d40*/  LDL.LU R26, [R1+0x648] ;  /* 0x00064800011a7983 */ /* 0x000ee20000300800 */
[C---:B-1----:R-:W-:Y:S02]  /*75d50*/  IADD3 R20, R8.reuse, c[0x0][0x198], RZ ;  /* 0x0000660008147a10 */ /* 0x042fe40007ffe0ff */
[----:B------:R-:W-:Y:S01]  /*75d60*/  PRMT R15, R9, 0x7632, R15 ;  /* 0x00007632090f7816 */ /* 0x000fe2000000000f */
[----:B------:R-:W-:Y:S01]  /*75d70*/  IMAD.WIDE R8, R8, 0x2, R18 ;  /* 0x0000000208087825 */ /* 0x000fe200078e0212 */
[----:B------:R-:W-:Y:S02]  /*75d80*/  ISETP.GE.AND P6, PT, R12, c[0x0][0x17c], PT ;  /* 0x00005f000c007a0c */ /* 0x000fe40003fc6270 */
[----:B------:R0:W-:Y:S01]  /*75d90*/  @P0 STG.E.U16 [R4.64], R14 ;  /* 0x0000000e04000986 */ /* 0x0001e2000c101506 */
[----:B------:R-:W-:-:S03]  /*75da0*/  IMAD.WIDE R12, R20, 0x2, R16 ;  /* 0x00000002140c7825 */ /* 0x000fc600078e0210 */
[----:B------:R-:W-:Y:S01]  /*75db0*/  @P1 STG.E.U16 [R8.64], R15 ;  /* 0x0000000f08001986 */ /* 0x000fe2000c101506 */
[----:B0-----:R-:W-:-:S03]  /*75dc0*/  IMAD.WIDE R4, R20, 0x2, R18 ;  /* 0x0000000214047825 */ /* 0x001fc600078e0212 */
[----:B----4-:R0:W-:Y:S04]  /*75dd0*/  @P2 STG.E.U16 [R12.64], R23 ;  /* 0x000000170c002986 */ /* 0x0101e8000c101506 */
[----:B--2---:R1:W-:Y:S01]  /*75de0*/  @P3 STG.E.U16 [R4.64], R27 ;  /* 0x0000001b04003986 */ /* 0x0043e2000c101506 */
[----:B0-----:R-:W-:-:S03]  /*75df0*/  PRMT R13, R27, 0x7632, R13 ;  /* 0x000076321b0d7816 */ /* 0x001fc6000000000d */
[----:B-1----:R-:W2:Y:S01]  /*75e00*/  LDL.LU R27, [R1+0x678] ;  /* 0x00067800011b7983 */ /* 0x002ea20000300800 */
[----:B------:R-:W-:-:S04]  /*75e10*/  IADD3 R0, R3, 0x1a2, RZ ;  /* 0x000001a203007810 */ /* 0x000fc80007ffe0ff */
[----:B------:R-:W-:Y:S02]  /*75e20*/  ISETP.GE.AND P0, PT, R0, c[0x0][0x17c], PT ;  /* 0x00005f0000007a0c */ /* 0x000fe40003f06270 */
[----:B------:R-:W-:Y:S02]  /*75e30*/  IADD3 R0, R3, 0x1a3, RZ ;  /* 0x000001a303007810 */ /* 0x000fe40007ffe0ff */
[----:B------:R-:W-:Y:S02]  /*75e40*/  ISETP.LT.AND P2, PT, R28, c[0x0][0x178], !P4 ;  /* 0x00005e001c007a0c */ /* 0x000fe40006741270 */
[----:B------:R-:W-:Y:S02]  /*75e50*/  ISETP.LT.AND P4, PT, R29, c[0x0][0x178], !P4 ;  /* 0x00005e001d007a0c */ /* 0x000fe40006781270 */
[----:B------:R-:W-:Y:S02]  /*75e60*/  ISETP.GE.AND P1, PT, R0, c[0x0][0x17c], PT ;  /* 0x00005f0000007a0c */ /* 0x000fe40003f26270 */
[----:B------:R-:W-:-:S02]  /*75e70*/  IADD3 R0, R20, c[0x0][0x198], RZ ;  /* 0x0000660014007a10 */ /* 0x000fc40007ffe0ff */
[----:B------:R-:W-:Y:S02]  /*75e80*/  PRMT R12, R23, 0x7632, R12 ;  /* 0x00007632170c7816 */ /* 0x000fe4000000000c */
[----:B------:R-:W-:Y:S01]  /*75e90*/  ISETP.LT.AND P3, PT, R28, c[0x0][0x178], !P5 ;  /* 0x00005e001c007a0c */ /* 0x000fe20006f61270 */
[----:B------:R-:W4:Y:S01]  /*75ea0*/  LDL.LU R23, [R1+0x628] ;  /* 0x0006280001177983 */ /* 0x000f220000300800 */
[----:B------:R-:W-:Y:S01]  /*75eb0*/  IMAD.WIDE R8, R0, 0x2, R16 ;  /* 0x0000000200087825 */ /* 0x000fe200078e0210 */
[----:B------:R-:W-:-:S03]  /*75ec0*/  ISETP.LT.AND P5, PT, R29, c[0x0][0x178], !P5 ;  /* 0x00005e001d007a0c */ /* 0x000fc60006fa1270 */
[C-C-:B------:R-:W-:Y:S01]  /*75ed0*/  IMAD.WIDE R4, R0.reuse, 0x2, R18.reuse ;  /* 0x0000000200047825 */ /* 0x140fe200078e0212 */
[----:B------:R-:W-:Y:S01]  /*75ee0*/  IADD3 R0, R0, c[0x0][0x198], RZ ;  /* 0x0000660000007a10 */ /* 0x000fe20007ffe0ff */
[----:B------:R0:W-:Y:S04]  /*75ef0*/  @P2 STG.E.U16 [R8.64], R12 ;  /* 0x0000000c08002986 */ /* 0x0001e8000c101506 */
[----:B------:R1:W-:Y:S01]  /*75f00*/  @P4 STG.E.U16 [R4.64], R13 ;  /* 0x0000000d04004986 */ /* 0x0003e2000c101506 */
[----:B------:R-:W-:Y:S02]  /*75f10*/  ISETP.LT.AND P4, PT, R28, c[0x0][0x178], !P6 ;  /* 0x00005e001c007a0c */ /* 0x000fe40007781270 */
[----:B0-----:R-:W-:Y:S01]  /*75f20*/  IADD3 R12, R3, 0x1a5, RZ ;  /* 0x000001a5030c7810 */ /* 0x001fe20007ffe0ff */
[----:B------:R-:W-:-:S04]  /*75f30*/  IMAD.WIDE R8, R0, 0x2, R18 ;  /* 0x0000000200087825 */ /* 0x000fc800078e0212 */
[----:B-1----:R-:W-:Y:S01]  /*75f40*/  IMAD.WIDE R4, R0, 0x2, R16 ;  /* 0x0000000200047825 */ /* 0x002fe200078e0210 */
[----:B------:R-:W-:-:S04]  /*75f50*/  PRMT R13, R25, 0x7632, R13 ;  /* 0x00007632190d7816 */ /* 0x000fc8000000000d */
[----:B------:R0:W-:Y:S01]  /*75f60*/  @P3 STG.E.U16 [R4.64], R25 ;  /* 0x0000001904003986 */ /* 0x0001e2000c101506 */
[----:B------:R-:W-:Y:S02]  /*75f70*/  ISETP.GE.AND P3, PT, R12, c[0x0][0x17c], PT ;  /* 0x00005f000c007a0c */ /* 0x000fe40003f66270 */
[----:B---3--:R-:W-:Y:S01]  /*75f80*/  PRMT R12, R26, 0x7632, R12 ;  /* 0x000076321a0c7816 */ /* 0x008fe2000000000c */
[----:B------:R1:W-:Y:S01]  /*75f90*/  @P5 STG.E.U16 [R8.64], R26 ;  /* 0x0000001a08005986 */ /* 0x0003e2000c101506 */
[----:B------:R-:W-:Y:S02]  /*75fa0*/  IADD3 R0, R0, c[0x0][0x198], RZ ;  /* 0x0000660000007a10 */ /* 0x000fe40007ffe0ff */
[----:B------:R-:W-:Y:S01]  /*75fb0*/  ISETP.LT.AND P6, PT, R29, c[0x0][0x178], !P6 ;  /* 0x00005e001d007a0c */ /* 0x000fe200077c1270 */
[----:B0-----:R-:W3:Y:S01]  /*75fc0*/  LDL.LU R25, [R1+0x698] ;  /* 0x0006980001197983 */ /* 0x001ee20000300800 */
[----:B------:R-:W-:-:S03]  /*75fd0*/  ISETP.LT.AND P5, PT, R28, c[0x0][0x178], !P0 ;  /* 0x00005e001c007a0c */ /* 0x000fc600047a1270 */
[----:B-1----:R-:W3:Y:S01]  /*75fe0*/  LDL.LU R26, [R1+0x608] ;  /* 0x00060800011a7983 */ /* 0x002ee20000300800 */
[----:B------:R-:W-:-:S04]  /*75ff0*/  IMAD.WIDE R4, R0, 0x2, R16 ;  /* 0x0000000200047825 */ /* 0x000fc800078e0210 */
[C---:B------:R-:W-:Y:S01]  /*76000*/  IMAD.WIDE R8, R0.reuse, 0x2, R18 ;  /* 0x0000000200087825 */ /* 0x040fe200078e0212 */
[----:B------:R-:W-:Y:S01]  /*76010*/  IADD3 R0, R0, c[0x0][0x198], RZ ;  /* 0x0000660000007a10 */ /* 0x000fe20007ffe0ff */
[----:B------:R0:W-:Y:S04]  /*76020*/  @P4 STG.E.U16 [R4.64], R13 ;  /* 0x0000000d04004986 */ /* 0x0001e8000c101506 */
[----:B------:R1:W-:Y:S01]  /*76030*/  @P6 STG.E.U16 [R8.64], R12 ;  /* 0x0000000c08006986 */ /* 0x0003e2000c101506 */
[C---:B0-----:R-:W-:Y:S01]  /*76040*/  IMAD.WIDE R4, R0.reuse, 0x2, R16 ;  /* 0x0000000200047825 */ /* 0x041fe200078e0210 */
[----:B-1----:R-:W-:-:S04]  /*76050*/  IADD3 R12, R0, c[0x0][0x198], RZ ;  /* 0x00006600000c7a10 */ /* 0x002fc80007ffe0ff */
[----:B--2---:R0:W-:Y:S02]  /*76060*/  @P5 STG.E.U16 [R4.64], R27 ;  /* 0x0000001b04005986 */ /* 0x0041e4000c101506 */
[----:B0-----:R-:W-:Y:S01]  /*76070*/  IMAD.WIDE R4, R0, 0x2, R18 ;  /* 0x0000000200047825 */ /* 0x001fe200078e0212 */
[----:B------:R-:W-:Y:S02]  /*76080*/  PRMT R0, R27, 0x7632, R0 ;  /* 0x000076321b007816 */ /* 0x000fe40000000000 */
[----:B------:R-:W2:Y:S01]  /*76090*/  LDL.LU R27, [R1+0x688] ;  /* 0x00068800011b7983 */ /* 0x000ea20000300800 */
[----:B------:R-:W-:Y:S02]  /*760a0*/  ISETP.LT.AND P0, PT, R29, c[0x0][0x178], !P0 ;  /* 0x00005e001d007a0c */ /* 0x000fe40004701270 */
[----:B------:R-:W-:Y:S02]  /*760b0*/  ISETP.LT.AND P6, PT, R28, c[0x0][0x178], !P1 ;  /* 0x00005e001c007a0c */ /* 0x000fe40004fc1270 */
[----:B------:R-:W-:-:S02]  /*760c0*/  IADD3 R14, R3, 0x1a4, RZ ;  /* 0x000001a4030e7810 */ /* 0x000fc40007ffe0ff */
[----:B------:R-:W-:Y:S02]  /*760d0*/  IADD3 R8, R3, 0x1a7, RZ ;  /* 0x000001a703087810 */ /* 0x000fe40007ffe0ff */
[----:B------:R-:W-:Y:S02]  /*760e0*/  ISETP.GE.AND P2, PT, R14, c[0x0][0x17c], PT ;  /* 0x00005f000e007a0c */ /* 0x000fe40003f46270 */
[----:B------:R-:W-:Y:S01]  /*760f0*/  ISETP.GE.AND P5, PT, R8, c[0x0][0x17c], PT ;  /* 0x00005f0008007a0c */ /* 0x000fe20003fa6270 */
[----:B------:R-:W-:Y:S01]  /*76100*/  IMAD.WIDE R8, R12, 0x2, R16 ;  /* 0x000000020c087825 */ /* 0x000fe200078e0210 */
[C---:B------:R-:W-:Y:S01]  /*76110*/  ISETP.LT.AND P1, PT, R29.reuse, c[0x0][0x178], !P1 ;  /* 0x00005e001d007a0c */ /* 0x040fe20004f21270 */
[----:B----4-:R0:W-:Y:S01]  /*76120*/  @P0 STG.E.U16 [R4.64], R23 ;  /* 0x0000001704000986 */ /* 0x0101e2000c101506 */
[----:B------:R-:W-:Y:S02]  /*76130*/  ISETP.LT.AND P0, PT, R28, c[0x0][0x178], !P2 ;  /* 0x00005e001c007a0c */ /* 0x000fe40005701270 */
[----:B------:R-:W-:Y:S01]  /*76140*/  ISETP.LT.AND P2, PT, R29, c[0x0][0x178], !P2 ;  /* 0x00005e001d007a0c */ /* 0x000fe20005741270 */
[----:B------:R1:W-:Y:S01]  /*76150*/  @P6 STG.E.U16 [R8.64], R0 ;  /* 0x0000000008006986 */ /* 0x0003e2000c101506 */
[----:B------:R-:W-:-:S02]  /*76160*/  IADD3 R13, R3, 0x1a6, RZ ;  /* 0x000001a6030d7810 */ /* 0x000fc40007ffe0ff */
[----:B------:R-:W-:Y:S02]  /*76170*/  PRMT R14, R23, 0x7632, R14 ;  /* 0x00007632170e7816 */ /* 0x000fe4000000000e */
[----:B------:R-:W-:Y:S01]  /*76180*/  ISETP.GE.AND P4, PT, R13, c[0x0][0x17c], PT ;  /* 0x00005f000d007a0c */ /* 0x000fe20003f86270 */
[C---:B0-----:R-:W-:Y:S01]  /*76190*/  IMAD.WIDE R4, R12.reuse, 0x2, R18 ;  /* 0x000000020c047825 */ /* 0x041fe200078e0212 */
[----:B------:R-:W4:Y:S01]  /*761a0*/  LDL.LU R23, [R1+0x6c8] ;  /* 0x0006c80001177983 */ /* 0x000f220000300800 */
[----:B-1----:R-:W-:-:S03]  /*761b0*/  IADD3 R0, R12, c[0x0][0x198], RZ ;  /* 0x000066000c007a10 */ /* 0x002fc60007ffe0ff */
[----:B------:R-:W-:Y:S02]  /*761c0*/  @P1 STG.E.U16 [R4.64], R14 ;  /* 0x0000000e04001986 */ /* 0x000fe4000c101506 */
[----:B------:R-:W-:-:S04]  /*761d0*/  IMAD.WIDE R8, R0, 0x2, R16 ;  /* 0x0000000200087825 */ /* 0x000fc800078e0210 */
[----:B------:R-:W-:Y:S01]  /*761e0*/  IMAD.WIDE R12, R0, 0x2, R18 ;  /* 0x00000002000c7825 */ /* 0x000fe200078e0212 */
[----:B---3--:R-:W-:Y:S04]  /*761f0*/  @P0 STG.E.U16 [R8.64], R25 ;  /* 0x0000001908000986 */ /* 0x008fe8000c101506 */
[----:B------:R0:W-:Y:S01]  /*76200*/  @P2 STG.E.U16 [R12.64], R26 ;  /* 0x0000001a0c002986 */ /* 0x0001e2000c101506 */
[----:B------:R-:W-:Y:S02]  /*76210*/  PRMT R21, R26, 0x7632, R21 ;  /* 0x000076321a157816 */ /* 0x000fe40000000015 */
[----:B------:R-:W-:Y:S02]  /*76220*/  ISETP.LT.AND P0, PT, R28, c[0x0][0x178], !P3 ;  /* 0x00005e001c007a0c */ /* 0x000fe40005f01270 */
[----:B------:R-:W-:-:S02]  /*76230*/  ISETP.LT.AND P3, PT, R29, c[0x0][0x178], !P3 ;  /* 0x00005e001d007a0c */ /* 0x000fc40005f61270 */
[----:B------:R-:W-:Y:S01]  /*76240*/  ISETP.LT.AND P2, PT, R28, c[0x0][0x178], !P4 ;  /* 0x00005e001c007a0c */ /* 0x000fe20006741270 */
[----:B0-----:R-:W3:Y:S01]  /*76250*/  LDL.LU R26, [R1+0x638] ;  /* 0x00063800011a7983 */ /* 0x001ee20000300800 */
[----:B------:R-:W-:Y:S02]  /*76260*/  IADD3 R8, R0, c[0x0][0x198], RZ ;  /* 0x0000660000087a10 */ /* 0x000fe40007ffe0ff */
[----:B------:R-:W-:Y:S02]  /*76270*/  IADD3 R20, R3, 0x1a9, RZ ;  /* 0x000001a903147810 */ /* 0x000fe40007ffe0ff */
[----:B------:R-:W-:Y:S02]  /*76280*/  ISETP.LT.AND P4, PT, R29, c[0x0][0x178], !P4 ;  /* 0x00005e001d007a0c */ /* 0x000fe40006781270 */
[C---:B------:R-:W-:Y:S02]  /*76290*/  IADD3 R0, R8.reuse, c[0x0][0x198], RZ ;  /* 0x0000660008007a10 */ /* 0x040fe40007ffe0ff */
[----:B------:R-:W-:Y:S01]  /*762a0*/  IADD3 R15, R3, 0x1a8, RZ ;  /* 0x000001a8030f7810 */ /* 0x000fe20007ffe0ff */
[----:B------:R-:W-:Y:S01]  /*762b0*/  IMAD.WIDE R4, R8, 0x2, R16 ;  /* 0x0000000208047825 */ /* 0x000fe200078e0210 */
[----:B------:R-:W-:-:S02]  /*762c0*/  ISETP.GE.AND P1, PT, R20, c[0x0][0x17c], PT ;  /* 0x00005f0014007a0c */ /* 0x000fc40003f26270 */
[----:B------:R-:W-:Y:S01]  /*762d0*/  PRMT R20, R25, 0x7632, R20 ;  /* 0x0000763219147816 */ /* 0x000fe20000000014 */
[----:B------:R-:W-:Y:S01]  /*762e0*/  IMAD.WIDE R8, R8, 0x2, R18 ;  /* 0x0000000208087825 */ /* 0x000fe200078e0212 */
[----:B------:R-:W-:Y:S01]  /*762f0*/  ISETP.GE.AND P6, PT, R15, c[0x0][0x17c], PT ;  /* 0x00005f000f007a0c */ /* 0x000fe20003fc6270 */
[----:B------:R-:W3:Y:S02]  /*76300*/  LDL.LU R25, [R1+0x6b8] ;  /* 0x0006b80001197983 */ /* 0x000ee40000300800 */
[C---:B------:R-:W-:Y:S02]  /*76310*/  IMAD.WIDE R12, R0.reuse, 0x2, R16 ;  /* 0x00000002000c7825 */ /* 0x040fe400078e0210 */
[----:B------:R-:W-:Y:S02]  /*76320*/  @P0 STG.E.U16 [R4.64], R20 ;  /* 0x0000001404000986 */ /* 0x000fe4000c101506 */
[----:B------:R-:W-:Y:S02]  /*76330*/  IMAD.WIDE R14, R0, 0x2, R18 ;  /* 0x00000002000e7825 */ /* 0x000fe400078e0212 */
[----:B------:R-:W-:Y:S04]  /*76340*/  @P3 STG.E.U16 [R8.64], R21 ;  /* 0x0000001508003986 */ /* 0x000fe8000c101506 */
[----:B--2---:R-:W-:Y:S04]  /*76350*/  @P2 STG.E.U16 [R12.64], R27 ;  /* 0x0000001b0c002986 */ /* 0x004fe8000c101506 */
[----:B------:R0:W-:Y:S02]  /*76360*/  @P4 STG.E.U16 [R14.64], R6 ;  /* 0x000000060e004986 */ /* 0x0001e4000c101506 */
[----:B0-----:R-:W-:-:S02]  /*76370*/  PRMT R6, R27, 0x7632, R6 ;  /* 0x000076321b067816 */ /* 0x001fc40000000006 */
[----:B------:R-:W2:Y:S01]  /*76380*/  LDL.LU R27, [R1+0x618] ;  /* 0x00061800011b7983 */ /* 0x000ea20000300800 */
[----:B------:R-:W-:Y:S02]  /*76390*/  ISETP.LT.AND P2, PT, R28, c[0x0][0x178], !P5 ;  /* 0x00005e001c007a0c */ /* 0x000fe40006f41270 */
[----:B------:R-:W-:Y:S02]  /*763a0*/  IADD3 R8, R0, c[0x0][0x198], RZ ;  /* 0x0000660000087a10 */ /* 0x000fe40007ffe0ff */
[C---:B------:R-:W-:Y:S02]  /*763b0*/  ISETP.LT.AND P5, PT, R29.reuse, c[0x0][0x178], !P5 ;  /* 0x00005e001d007a0c */ /* 0x040fe40006fa1270 */
[----:B------:R-:W-:Y:S02]  /*763c0*/  ISETP.LT.AND P3, PT, R28, c[0x0][0x178], !P6 ;  /* 0x00005e001c007a0c */ /* 0x000fe40007761270 */
[----:B------:R-:W-:Y:S01]  /*763d0*/  ISETP.LT.AND P6, PT, R29, c[0x0][0x178], !P6 ;  /* 0x00005e001d007a0c */ /* 0x000fe200077c1270 */
[----:B------:R-:W-:Y:S01]  /*763e0*/  IMAD.WIDE R4, R8, 0x2, R16 ;  /* 0x0000000208047825 */ /* 0x000fe200078e0210 */
[----:B------:R-:W-:-:S02]  /*763f0*/  IADD3 R12, R3, 0x1ab, RZ ;  /* 0x000001ab030c7810 */ /* 0x000fc40007ffe0ff */
[C---:B------:R-:W-:Y:S01]  /*76400*/  IADD3 R0, R8.reuse, c[0x0][0x198], RZ ;  /* 0x0000660008007a10 */ /* 0x040fe20007ffe0ff */
[----:B------:R-:W-:Y:S01]  /*76410*/  IMAD.WIDE R8, R8, 0x2, R18 ;  /* 0x0000000208087825 */ /* 0x000fe200078e0212 */
[----:B------:R-:W-:Y:S01]  /*76420*/  PRMT R14, R6, 0x7632, R14 ;  /* 0x00007632060e7816 */ /* 0x000fe2000000000e */
[----:B------:R0:W-:Y:S01]  /*76430*/  @P2 STG.E.U16 [R4.64], R6 ;  /* 0x0000000604002986 */ /* 0x0001e2000c101506 */
[----:B------:R-:W-:Y:S01]  /*76440*/  ISETP.GE.AND P4, PT, R12, c[0x0][0x17c], PT ;  /* 0x00005f000c007a0c */ /* 0x000fe20003f86270 */
[----:B------:R-:W-:Y:S01]  /*76450*/  IMAD.WIDE R12, R0, 0x2, R16 ;  /* 0x00000002000c7825 */ /* 0x000fe200078e0210 */
[----:B------:R-:W-:Y:S01]  /*76460*/  IADD3 R22, R3, 0x1aa, RZ ;  /* 0x000001aa03167810 */ /* 0x000fe20007ffe0ff */
[----:B------:R-:W-:Y:S01]  /*76470*/  @P5 STG.E.U16 [R8.64], R14 ;  /* 0x0000000e08005986 */ /* 0x000fe2000c101506 */
[----:B------:R-:W-:-:S03]  /*76480*/  ISETP.LT.AND P5, PT, R28, c[0x0][0x178], !P1 ;  /* 0x00005e001c007a0c */ /* 0x000fc60004fa1270 */
[----:B----4-:R1:W-:Y:S01]  /*76490*/  @P3 STG.E.U16 [R12.64], R23 ;  /* 0x000000170c003986 */ /* 0x0103e2000c101506 */
[----:B0-----:R-:W-:Y:S01]  /*764a0*/  IMAD.WIDE R4, R0, 0x2, R18 ;  /* 0x0000000200047825 */ /* 0x001fe200078e0212 */
[----:B------:R-:W-:Y:S02]  /*764b0*/  ISETP.LT.AND P1, PT, R29, c[0x0][0x178], !P1 ;  /* 0x00005e001d007a0c */ /* 0x000fe40004f21270 */
[----:B------:R-:W-:Y:S02]  /*764c0*/  ISETP.GE.AND P0, PT, R22, c[0x0][0x17c], PT ;  /* 0x00005f0016007a0c */ /* 0x000fe40003f06270 */
[----:B------:R-:W-:Y:S02]  /*764d0*/  IADD3 R6, R3, 0x1ad, RZ ;  /* 0x000001ad03067810 */ /* 0x000fe40007ffe0ff */
[----:B------:R-:W-:Y:S01]  /*764e0*/  IADD3 R0, R0, c[0x0][0x198], RZ ;  /* 0x0000660000007a10 */ /* 0x000fe20007ffe0ff */
[----:B---3--:R0:W-:Y:S01]  /*764f0*/  @P6 STG.E.U16 [R4.64], R26 ;  /* 0x0000001a04006986 */ /* 0x0081e2000c101506 */
[----:B-1----:R-:W-:-:S02]  /*76500*/  PRMT R12, R26, 0x7632, R12 ;  /* 0x000076321a0c7816 */ /* 0x002fc4000000000c */
[----:B------:R-:W-:Y:S01]  /*76510*/  ISETP.LT.AND P6, PT, R28, c[0x0][0x178], !P0 ;  /* 0x00005e001c007a0c */ /* 0x000fe200047c1270 */
[----:B------:R-:W-:Y:S01]  /*76520*/  IMAD.WIDE R8, R0, 0x2, R18 ;  /* 0x0000000200087825 */ /* 0x000fe200078e0212 */
[----:B------:R-:W-:Y:S01]  /*76530*/  ISETP.GE.AND P3, PT, R6, c[0x0][0x17c], PT ;  /* 0x00005f0006007a0c */ /* 0x000fe20003f66270 */
[----:B0-----:R-:W3:Y:S01]  /*76540*/  LDL.LU R26, [R1+0x6a8] ;  /* 0x0006a800011a7983 */ /* 0x001ee20000300800 */
[----:B------:R-:W-:Y:S01]  /*76550*/  ISETP.LT.AND P0, PT, R29, c[0x0][0x178], !P0 ;  /* 0x00005e001d007a0c */ /* 0x000fe20004701270 */
[C---:B------:R-:W-:Y:S01]  /*76560*/  IMAD.WIDE R4, R0.reuse, 0x2, R16 ;  /* 0x0000000200047825 */ /* 0x040fe200078e0210 */
[----:B------:R-:W-:Y:S02]  /*76570*/  PRMT R6, R23, 0x7632, R6 ;  /* 0x0000763217067816 */ /* 0x000fe40000000006 */
[----:B------:R-:W-:Y:S01]  /*76580*/  IADD3 R0, R0, c[0x0][0x198], RZ ;  /* 0x0000660000007a10 */ /* 0x000fe20007ffe0ff */
[----:B------:R-:W4:Y:S04]  /*76590*/  LDL.LU R23, [R1+0x6d8] ;  /* 0x0006d80001177983 */ /* 0x000f280000300800 */
[----:B------:R0:W-:Y:S04]  /*765a0*/  @P5 STG.E.U16 [R4.64], R6 ;  /* 0x0000000604005986 */ /* 0x0001e8000c101506 */
[----:B------:R1:W-:Y:S01]  /*765b0*/  @P1 STG.E.U16 [R8.64], R12 ;  /* 0x0000000c08001986 */ /* 0x0003e2000c101506 */
[----:B0-----:R-:W-:-:S04]  /*765c0*/  IMAD.WIDE R4, R0, 0x2, R16 ;  /* 0x0000000200047825 */ /* 0x001fc800078e0210 */
[----:B-1----:R-:W-:Y:S01]  /*765d0*/  IMAD.WIDE R8, R0, 0x2, R18 ;  /* 0x0000000200087825 */ /* 0x002fe200078e0212 */
[----:B------:R-:W-:Y:S01]  /*765e0*/  @P6 STG.E.U16 [R4.64], R25 ;  /* 0x0000001904006986 */ /* 0x000fe2000c101506 */
[----:B------:R-:W-:-:S04]  /*765f0*/  IADD3 R6, R3, 0x1af, RZ ;  /* 0x000001af03067810 */ /* 0x000fc80007ffe0ff */
[----:B------:R-:W-:Y:S02]  /*76600*/  ISETP.GE.AND P6, PT, R6, c[0x0][0x17c], PT ;  /* 0x00005f0006007a0c */ /* 0x000fe40003fc6270 */
[----:B------:R-:W-:Y:S01]  /*76610*/  PRMT R6, R25, 0x7632, R6 ;  /* 0x0000763219067816 */ /* 0x000fe20000000006 */
[----:B--2---:R0:W-:Y:S01]  /*76620*/  @P0 STG.E.U16 [R8.64], R27 ;  /* 0x0000001b08000986 */ /* 0x0041e2000c101506 */
[----:B------:R-:W-:-:S03]  /*76630*/  PRMT R12, R27, 0x7632, R12 ;  /* 0x000076321b0c7816 */ /* 0x000fc6000000000c */
[----:B0-----:R-:W2:Y:S04]  /*76640*/  LDL.LU R27, [R1+0x658] ;  /* 0x00065800011b7983 */ /* 0x001ea80000300800 */
[----:B------:R-:W2:Y:S01]  /*76650*/  LDL.LU R25, [R1+0x66c] ;  /* 0x00066c0001197983 */ /* 0x000ea20000300800 */
[----:B------:R-:W-:Y:S02]  /*76660*/  IADD3 R15, R3, 0x1ac, RZ ;  /* 0x000001ac030f7810 */ /* 0x000fe40007ffe0ff */
[----:B------:R-:W-:Y:S02]  /*76670*/  ISETP.LT.AND P1, PT, R28, c[0x0][0x178], !P4 ;  /* 0x00005e001c007a0c */ /* 0x000fe40006721270 */
[----:B------:R-:W-:Y:S02]  /*76680*/  ISETP.LT.AND P4, PT, R29, c[0x0][0x178], !P4 ;  /* 0x00005e001d007a0c */ /* 0x000fe40006781270 */
[----:B------:R-:W-:-:S02]  /*76690*/  ISETP.GE.AND P2, PT, R15, c[0x0][0x17c], PT ;  /* 0x00005f000f007a0c */ /* 0x000fc40003f46270 */
        /* <DEDUP_REMOVED lines=14> */
[----:B------:R-:W-:Y:S01]  /*76780*/  IADD3 R6, R0, c[0x0][0x198], RZ ;  /* 0x0000660000067a10 */ /* 0x000fe20007ffe0ff */
[----:B---3--:R0:W-:Y:S01]  /*76790*/  @P0 STG.E.U16 [R4.64], R26 ;  /* 0x0000001a04000986 */ /* 0x0081e2000c101506 */
[----:B------:R-:W-:Y:S02]  /*767a0*/  ISETP.GE.AND P5, PT, R13, c[0x0][0x17c], PT ;  /* 0x00005f000d007a0c */ /* 0x000fe40003fa6270 */
[----:B------:R-:W-:Y:S01]  /*767b0*/  ISETP.GE.AND P0, PT, R8, c[0x0][0x17c], PT ;  /* 0x00005f0008007a0c */ /* 0x000fe20003f06270 */
[----:B------:R-:W-:Y:S01]  /*767c0*/  IMAD.WIDE R8, R6, 0x2, R16 ;  /* 0x0000000206087825 */ /* 0x000fe200078e0210 */
[----:B------:R-:W-:-:S03]  /*767d0*/  ISETP.LT.AND P3, PT, R29, c[0x0][0x178], !P3 ;  /* 0x00005e001d007a0c */ /* 0x000fc60005f61270 */
[----:B0-----:R-:W-:Y:S01]  /*767e0*/  IMAD.WIDE R4, R0, 0x2, R18 ;  /* 0x0000000200047825 */ /* 0x001fe200078e0212 */
[----:B------:R-:W-:Y:S02]  /*767f0*/  PRMT R0, R26, 0x7632, R0 ;  /* 0x000076321a007816 */ /* 0x000fe40000000000 */
[----:B------:R-:W3:Y:S04]  /*76800*/  LDL.LU R26, [R1+0x64c] ;  /* 0x00064c00011a7983 */ /* 0x000ee80000300800 */
[----:B------:R0:W-:Y:S01]  /*76810*/  @P2 STG.E.U16 [R4.64], R10 ;  /* 0x0000000a04002986 */ /* 0x0001e2000c101506 */
[----:B------:R-:W-:Y:S02]  /*76820*/  ISETP.LT.AND P2, PT, R28, c[0x0][0x178], !P5 ;  /* 0x00005e001c007a0c */ /* 0x000fe40006f41270 */
[----:B------:R-:W-:Y:S01]  /*76830*/  ISETP.LT.AND P5, PT, R29, c[0x0][0x178], !P5 ;  /* 0x00005e001d007a0c */ /* 0x000fe20006fa1270 */
[----:B------:R1:W-:Y:S01]  /*76840*/  @P4 STG.E.U16 [R8.64], R0 ;  /* 0x0000000008004986 */ /* 0x0003e2000c101506 */
[----:B------:R-:W-:Y:S01]  /*76850*/  PRMT R14, R10, 0x7632, R14 ;  /* 0x000076320a0e7816 */ /* 0x000fe2000000000e */
[C---:B0-----:R-:W-:Y:S01]  /*76860*/  IMAD.WIDE R4, R6.reuse, 0x2, R18 ;  /* 0x0000000206047825 */ /* 0x041fe200078e0212 */
[----:B-1----:R-:W-:-:S02]  /*76870*/  IADD3 R0, R6, c[0x0][0x198], RZ ;  /* 0x0000660006007a10 */ /* 0x002fc40007ffe0ff */
[C---:B------:R-:W-:Y:S02]  /*76880*/  IADD3 R6, R3.reuse, 0x1b3, RZ ;  /* 0x000001b303067810 */ /* 0x040fe40007ffe0ff */
[----:B------:R-:W-:Y:S01]  /*76890*/  IADD3 R10, R3, 0x1b2, RZ ;  /* 0x000001b2030a7810 */ /* 0x000fe20007ffe0ff */
[C---:B------:R-:W-:Y:S01]  /*768a0*/  IMAD.WIDE R8, R0.reuse, 0x2, R16 ;  /* 0x0000000200087825 */ /* 0x040fe200078e0210 */
[----:B------:R-:W-:Y:S03]  /*768b0*/  @P3 STG.E.U16 [R4.64], R14 ;  /* 0x0000000e04003986 */ /* 0x000fe6000c101506 */
[----:B------:R-:W-:Y:S01]  /*768c0*/  IMAD.WIDE R12, R0, 0x2, R18 ;  /* 0x00000002000c7825 */ /* 0x000fe200078e0212 */
[----:B------:R-:W-:Y:S01]  /*768d0*/  ISETP.GE.AND P3, PT, R6, c[0x0][0x17c], PT ;  /* 0x00005f0006007a0c */ /* 0x000fe20003f66270 */
[----:B----4-:R0:W-:Y:S01]  /*768e0*/  @P2 STG.E.U16 [R8.64], R23 ;  /* 0x0000001708002986 */ /* 0x0101e2000c101506 */
[----:B------:R-:W-:-:S02]  /*768f0*/  ISETP.GE.AND P4, PT, R10, c[0x0][0x17c], PT ;  /* 0x00005f000a007a0c */ /* 0x000fc40003f86270 */
[----:B------:R-:W-:Y:S02]  /*76900*/  PRMT R6, R23, 0x7632, R6 ;  /* 0x0000763217067816 */ /* 0x000fe40000000006 */
[----:B------:R-:W-:Y:S01]  /*76910*/  ISETP.LT.AND P2, PT, R28, c[0x0][0x178], !P6 ;  /* 0x00005e001c007a0c */ /* 0x000fe20007741270 */
[----:B0-----:R-:W4:Y:S01]  /*76920*/  LDL.LU R23, [R1+0x67c] ;  /* 0x00067c0001177983 */ /* 0x001f220000300800 */
[----:B------:R-:W-:Y:S02]  /*76930*/  ISETP.LT.AND P6, PT, R29, c[0x0][0x178], !P6 ;  /* 0x00005e001d007a0c */ /* 0x000fe400077c1270 */
[----:B------:R-:W-:-:S04]  /*76940*/  IADD3 R8, R0, c[0x0][0x198], RZ ;  /* 0x0000660000087a10 */ /* 0x000fc80007ffe0ff */
[C---:B------:R-:W-:Y:S01]  /*76950*/  IADD3 R0, R8.reuse, c[0x0][0x198], RZ ;  /* 0x0000660008007a10 */ /* 0x040fe20007ffe0ff */
[----:B------:R-:W-:-:S04]  /*76960*/  IMAD.WIDE R4, R8, 0x2, R16 ;  /* 0x0000000208047825 */ /* 0x000fc800078e0210 */
[----:B------:R-:W-:Y:S01]  /*76970*/  IMAD.WIDE R8, R8, 0x2, R18 ;  /* 0x0000000208087825 */ /* 0x000fe200078e0212 */
[----:B--2---:R0:W-:Y:S01]  /*76980*/  @P5 STG.E.U16 [R12.64], R27 ;  /* 0x0000001b0c005986 */ /* 0x0041e2000c101506 */
[----:B------:R-:W-:Y:S02]  /*76990*/  PRMT R10, R27, 0x7632, R10 ;  /* 0x000076321b0a7816 */ /* 0x000fe4000000000a */
[----:B------:R-:W-:Y:S01]  /*769a0*/  ISETP.LT.AND P5, PT, R28, c[0x0][0x178], !P1 ;  /* 0x00005e001c007a0c */ /* 0x000fe20004fa1270 */
[----:B0-----:R-:W2:Y:S01]  /*769b0*/  LDL.LU R27, [R1+0x62c] ;  /* 0x00062c00011b7983 */ /* 0x001ea20000300800 */
[----:B------:R-:W-:-:S03]  /*769c0*/  IMAD.WIDE R12, R0, 0x2, R16 ;  /* 0x00000002000c7825 */ /* 0x000fc600078e0210 */
[----:B------:R-:W-:Y:S04]  /*769d0*/  @P2 STG.E.U16 [R4.64], R6 ;  /* 0x0000000604002986 */ /* 0x000fe8000c101506 */
[----:B------:R0:W-:Y:S04]  /*769e0*/  @P6 STG.E.U16 [R8.64], R10 ;  /* 0x0000000a08006986 */ /* 0x0001e8000c101506 */
[----:B------:R1:W-:Y:S01]  /*769f0*/  @P5 STG.E.U16 [R12.64], R25 ;  /* 0x000000190c005986 */ /* 0x0003e2000c101506 */
[----:B0-----:R-:W-:-:S03]  /*76a00*/  PRMT R10, R25, 0x7632, R10 ;  /* 0x00007632190a7816 */ /* 0x001fc6000000000a */
[----:B-1----:R-:W2:Y:S01]  /*76a10*/  LDL.LU R25, [R1+0x69c] ;  /* 0x00069c0001197983 */ /* 0x002ea20000300800 */
[C---:B------:R-:W-:Y:S01]  /*76a20*/  ISETP.LT.AND P1, PT, R29.reuse, c[0x0][0x178], !P1 ;  /* 0x00005e001d007a0c */ /* 0x040fe20004f21270 */
[----:B------:R-:W-:Y:S01]  /*76a30*/  IMAD.WIDE R4, R0, 0x2, R18 ;  /* 0x0000000200047825 */ /* 0x000fe200078e0212 */
[----:B------:R-:W-:Y:S02]  /*76a40*/  ISETP.LT.AND P5, PT, R28, c[0x0][0x178], !P0 ;  /* 0x00005e001c007a0c */ /* 0x000fe400047a1270 */
[----:B------:R-:W-:Y:S02]  /*76a50*/  ISETP.LT.AND P0, PT, R29, c[0x0][0x178], !P0 ;  /* 0x00005e001d007a0c */ /* 0x000fe40004701270 */
[----:B------:R-:W-:-:S04]  /*76a60*/  IADD3 R12, R0, c[0x0][0x198], RZ ;  /* 0x00006600000c7a10 */ /* 0x000fc80007ffe0ff */
[C---:B------:R-:W-:Y:S01]  /*76a70*/  IADD3 R6, R12.reuse, c[0x0][0x198], RZ ;  /* 0x000066000c067a10 */ /* 0x040fe20007ffe0ff */
[----:B------:R-:W-:Y:S02]  /*76a80*/  IMAD.WIDE R8, R12, 0x2, R16 ;  /* 0x000000020c087825 */ /* 0x000fe400078e0210 */
[----:B---3--:R0:W-:Y:S01]  /*76a90*/  @P1 STG.E.U16 [R4.64], R26 ;  /* 0x0000001a04001986 */ /* 0x0081e2000c101506 */
[----:B------:R-:W-:Y:S02]  /*76aa0*/  PRMT R0, R26, 0x7632, R0 ;  /* 0x000076321a007816 */ /* 0x000fe40000000000 */
[----:B------:R-:W-:Y:S02]  /*76ab0*/  ISETP.LT.AND P1, PT, R28, c[0x0][0x178], !P4 ;  /* 0x00005e001c007a0c */ /* 0x000fe40006721270 */
[----:B------:R-:W-:Y:S01]  /*76ac0*/  ISETP.LT.AND P4, PT, R29, c[0x0][0x178], !P4 ;  /* 0x00005e001d007a0c */ /* 0x000fe20006781270 */
[----:B------:R1:W-:Y:S04]  /*76ad0*/  @P5 STG.E.U16 [R8.64], R10 ;  /* 0x0000000a08005986 */ /* 0x0003e8000c101506 */
[----:B0-----:R-:W3:Y:S01]  /*76ae0*/  LDL.LU R26, [R1+0x60c] ;  /* 0x00060c00011a7983 */ /* 0x001ee20000300800 */
[----:B------:R-:W-:-:S04]  /*76af0*/  IMAD.WIDE R4, R12, 0x2, R18 ;  /* 0x000000020c047825 */ /* 0x000fc800078e0212 */
[----:B-1----:R-:W-:Y:S01]  /*76b00*/  IMAD.WIDE R8, R6, 0x2, R16 ;  /* 0x0000000206087825 */ /* 0x002fe200078e0210 */
[----:B------:R0:W-:Y:S01]  /*76b10*/  @P0 STG.E.U16 [R4.64], R0 ;  /* 0x0000000004000986 */ /* 0x0001e2000c101506 */
[C---:B------:R-:W-:Y:S02]  /*76b20*/  IADD3 R10, R3.reuse, 0x1b7, RZ ;  /* 0x000001b7030a7810 */ /* 0x040fe40007ffe0ff */
[----:B------:R-:W-:Y:S02]  /*76b30*/  IADD3 R14, R3, 0x1b4, RZ ;  /* 0x000001b4030e7810 */ /* 0x000fe40007ffe0ff */
[----:B------:R-:W-:Y:S01]  /*76b40*/  ISETP.GE.AND P0, PT, R10, c[0x0][0x17c], PT ;  /* 0x00005f000a007a0c */ /* 0x000fe20003f06270 */
[----:B0-----:R-:W-:Y:S01]  /*76b50*/  IMAD.WIDE R4, R6, 0x2, R18 ;  /* 0x0000000206047825 */ /* 0x001fe200078e0212 */
[----:B------:R-:W-:Y:S01]  /*76b60*/  ISETP.GE.AND P2, PT, R14, c[0x0][0x17c], PT ;  /* 0x00005f000e007a0c */ /* 0x000fe20003f46270 */
[----:B----4-:R0:W-:Y:S01]  /*76b70*/  @P1 STG.E.U16 [R8.64], R23 ;  /* 0x0000001708001986 */ /* 0x0101e2000c101506 */
[----:B------:R-:W-:-:S02]  /*76b80*/  ISETP.LT.AND P1, PT, R28, c[0x0][0x178], !P3 ;  /* 0x00005e001c007a0c */ /* 0x000fc40005f21270 */
[----:B------:R-:W-:Y:S02]  /*76b90*/  ISETP.LT.AND P3, PT, R29, c[0x0][0x178], !P3 ;  /* 0x00005e001d007a0c */ /* 0x000fe40005f61270 */
[----:B------:R-:W-:Y:S02]  /*76ba0*/  IADD3 R13, R3, 0x1b6, RZ ;  /* 0x000001b6030d7810 */ /* 0x000fe40007ffe0ff */
[----:B0-----:R-:W-:-:S04]  /*76bb0*/  IADD3 R8, R6, c[0x0][0x198], RZ ;  /* 0x0000660006087a10 */ /* 0x001fc80007ffe0ff */
[----:B------:R-:W-:Y:S02]  /*76bc0*/  IADD3 R6, R8, c[0x0][0x198], RZ ;  /* 0x0000660008067a10 */ /* 0x000fe40007ffe0ff */
[----:B------:R-:W-:Y:S02]  /*76bd0*/  PRMT R0, R23, 0x7632, R0 ;  /* 0x0000763217007816 */ /* 0x000fe40000000000 */
[----:B------:R-:W-:Y:S01]  /*76be0*/  ISETP.GE.AND P5, PT, R13, c[0x0][0x17c], PT ;  /* 0x00005f000d007a0c */ /* 0x000fe20003fa6270 */
[----:B------:R-:W-:Y:S01]  /*76bf0*/  IMAD.WIDE R12, R6, 0x2, R16 ;  /* 0x00000002060c7825 */ /* 0x000fe200078e0210 */
[----:B--2---:R0:W-:Y:S01]  /*76c00*/  @P4 STG.E.U16 [R4.64], R27 ;  /* 0x0000001b04004986 */ /* 0x0041e2000c101506 */
[----:B------:R-:W-:Y:S02]  /*76c10*/  PRMT R10, R27, 0x7632, R10 ;  /* 0x000076321b0a7816 */ /* 0x000fe4000000000a */
[----:B------:R-:W-:Y:S01]  /*76c20*/  ISETP.LT.AND P4, PT, R28, c[0x0][0x178], !P2 ;  /* 0x00005e001c007a0c */ /* 0x000fe20005781270 */
[----:B0-----:R-:W2:Y:S01]  /*76c30*/  LDL.LU R27, [R1+0x68c] ;  /* 0x00068c00011b7983 */ /* 0x001ea20000300800 */
[----:B------:R-:W-:-:S03]  /*76c40*/  IMAD.WIDE R4, R8, 0x2, R16 ;  /* 0x0000000208047825 */ /* 0x000fc600078e0210 */
[----:B------:R-:W4:Y:S01]  /*76c50*/  LDL.LU R23, [R1+0x6cc] ;  /* 0x0006cc0001177983 */ /* 0x000f220000300800 */
[----:B------:R-:W-:-:S03]  /*76c60*/  IMAD.WIDE R8, R8, 0x2, R18 ;  /* 0x0000000208087825 */ /* 0x000fc600078e0212 */
[----:B------:R-:W-:Y:S04]  /*76c70*/  @P1 STG.E.U16 [R4.64], R0 ;  /* 0x0000000004001986 */ /* 0x000fe8000c101506 */
[----:B------:R0:W-:Y:S04]  /*76c80*/  @P3 STG.E.U16 [R8.64], R10 ;  /* 0x0000000a08003986 */ /* 0x0001e8000c101506 */
[----:B------:R1:W-:Y:S01]  /*76c90*/  @P4 STG.E.U16 [R12.64], R25 ;  /* 0x000000190c004986 */ /* 0x0003e2000c101506 */
[----:B0-----:R-:W-:-:S03]  /*76ca0*/  PRMT R10, R25, 0x7632, R10 ;  /* 0x00007632190a7816 */ /* 0x001fc6000000000a */
[----:B-1----:R-:W4:Y:S01]  /*76cb0*/  LDL.LU R25, [R1+0x63c] ;  /* 0x00063c0001197983 */ /* 0x002f220000300800 */
[----:B------:R-:W-:Y:S02]  /*76cc0*/  IADD3 R15, R3, 0x1b5, RZ ;  /* 0x000001b5030f7810 */ /* 0x000fe40007ffe0ff */
[----:B------:R-:W-:Y:S02]  /*76cd0*/  ISETP.LT.AND P2, PT, R29, c[0x0][0x178], !P2 ;  /* 0x00005e001d007a0c */ /* 0x000fe40005741270 */
[----:B------:R-:W-:Y:S01]  /*76ce0*/  ISETP.GE.AND P6, PT, R15, c[0x0][0x17c], PT ;  /* 0x00005f000f007a0c */ /* 0x000fe20003fc6270 */
[----:B------:R-:W-:-:S03]  /*76cf0*/  IMAD.WIDE R4, R6, 0x2, R18 ;  /* 0x0000000206047825 */ /* 0x000fc600078e0212 */
[----:B------:R-:W-:Y:S02]  /*76d00*/  ISETP.LT.AND P4, PT, R28, c[0x0][0x178], !P6 ;  /* 0x00005e001c007a0c */ /* 0x000fe40007781270 */
[----:B------:R-:W-:Y:S02]  /*76d10*/  IADD3 R12, R6, c[0x0][0x198], RZ ;  /* 0x00006600060c7a10 */ /* 0x000fe40007ffe0ff */
[C---:B------:R-:W-:Y:S02]  /*76d20*/  ISETP.LT.AND P6, PT, R29.reuse, c[0x0][0x178], !P6 ;  /* 0x00005e001d007a0c */ /* 0x040fe400077c1270 */
[C---:B------:R-:W-:Y:S01]  /*76d30*/  IADD3 R6, R12.reuse, c[0x0][0x198], RZ ;  /* 0x000066000c067a10 */ /* 0x040fe20007ffe0ff */
[----:B------:R-:W-:Y:S01]  /*76d40*/  IMAD.WIDE R8, R12, 0x2, R16 ;  /* 0x000000020c087825 */ /* 0x000fe200078e0210 */
[----:B---3--:R0:W-:Y:S01]  /*76d50*/  @P2 STG.E.U16 [R4.64], R26 ;  /* 0x0000001a04002986 */ /* 0x0081e2000c101506 */
[----:B------:R-:W-:Y:S02]  /*76d60*/  ISETP.LT.AND P2, PT, R28, c[0x0][0x178], !P5 ;  /* 0x00005e001c007a0c */ /* 0x000fe40006f41270 */
[----:B------:R-:W-:-:S02]  /*76d70*/  ISETP.LT.AND P5, PT, R29, c[0x0][0x178], !P5 ;  /* 0x00005e001d007a0c */ /* 0x000fc40006fa1270 */
[----:B------:R1:W-:Y:S01]  /*76d80*/  @P4 STG.E.U16 [R8.64], R10 ;  /* 0x0000000a08004986 */ /* 0x0003e2000c101506 */
[----:B------:R-:W-:Y:S02]  /*76d90*/  PRMT R0, R26, 0x7632, R0 ;  /* 0x000076321a007816 */ /* 0x000fe40000000000 */
[----:B------:R-:W-:Y:S01]  /*76da0*/  IADD3 R14, R3, 0x1b8, RZ ;  /* 0x000001b8030e7810 */ /* 0x000fe20007ffe0ff */
[----:B0-----:R-:W-:-:S04]  /*76db0*/  IMAD.WIDE R4, R12, 0x2, R18 ;  /* 0x000000020c047825 */ /* 0x001fc800078e0212 */
[----:B-1----:R-:W-:Y:S01]  /*76dc0*/  IMAD.WIDE R8, R6, 0x2, R16 ;  /* 0x0000000206087825 */ /* 0x002fe200078e0210 */
[----:B------:R0:W-:Y:S01]  /*76dd0*/  @P6 STG.E.U16 [R4.64], R0 ;  /* 0x0000000004006986 */ /* 0x0001e2000c101506 */
[----:B------:R-:W-:Y:S02]  /*76de0*/  ISETP.GE.AND P1, PT, R14, c[0x0][0x17c], PT ;  /* 0x00005f000e007a0c */ /* 0x000fe40003f26270 */
[----:B------:R-:W-:Y:S01]  /*76df0*/  IADD3 R10, R3, 0x1bb, RZ ;  /* 0x000001bb030a7810 */ /* 0x000fe20007ffe0ff */
[----:B------:R-:W3:Y:S01]  /*76e00*/  LDL.LU R26, [R1+0x6bc] ;  /* 0x0006bc00011a7983 */ /* 0x000ee20000300800 */
[C---:B0-----:R-:W-:Y:S01]  /*76e10*/  IMAD.WIDE R4, R6.reuse, 0x2, R18 ;  /* 0x0000000206047825 */ /* 0x041fe200078e0212 */
[----:B------:R-:W-:Y:S02]  /*76e20*/  IADD3 R6, R6, c[0x0][0x198], RZ ;  /* 0x0000660006067a10 */ /* 0x000fe40007ffe0ff */
[----:B------:R-:W-:Y:S02]  /*76e30*/  ISETP.GE.AND P6, PT, R10, c[0x0][0x17c], PT ;  /* 0x00005f000a007a0c */ /* 0x000fe40003fc6270 */
[----:B------:R-:W-:-:S02]  /*76e40*/  IADD3 R10, R6, c[0x0][0x198], RZ ;  /* 0x00006600060a7a10 */ /* 0x000fc40007ffe0ff */
[----:B------:R-:W-:Y:S01]  /*76e50*/  PRMT R12, R7, 0x7632, R12 ;  /* 0x00007632070c7816 */ /* 0x000fe2000000000c */
[----:B--2---:R0:W-:Y:S01]  /*76e60*/  @P2 STG.E.U16 [R8.64], R27 ;  /* 0x0000001b08002986 */ /* 0x0041e2000c101506 */
[C---:B------:R-:W-:Y:S02]  /*76e70*/  ISETP.LT.AND P2, PT, R28.reuse, c[0x0][0x178], !P0 ;  /* 0x00005e001c007a0c */ /* 0x040fe40004741270 */
[----:B------:R-:W-:Y:S01]  /*76e80*/  ISETP.LT.AND P0, PT, R29, c[0x0][0x178], !P0 ;  /* 0x00005e001d007a0c */ /* 0x000fe20004701270 */
[----:B------:R1:W-:Y:S01]  /*76e90*/  @P5 STG.E.U16 [R4.64], R7 ;  /* 0x0000000704005986 */ /* 0x0003e2000c101506 */
[----:B------:R-:W-:Y:S02]  /*76ea0*/  PRMT R0, R27, 0x7632, R0 ;  /* 0x000076321b007816 */ /* 0x000fe40000000000 */
[----:B------:R-:W-:Y:S02]  /*76eb0*/  ISETP.LT.AND P5, PT, R28, c[0x0][0x178], !P1 ;  /* 0x00005e001c007a0c */ /* 0x000fe40004fa1270 */
[----:B------:R-:W-:Y:S01]  /*76ec0*/  ISETP.LT.AND P1, PT, R29, c[0x0][0x178], !P1 ;  /* 0x00005e001d007a0c */ /* 0x000fe20004f21270 */
[----:B0-----:R-:W2:Y:S01]  /*76ed0*/  LDL.LU R27, [R1+0x61c] ;  /* 0x00061c00011b7983 */ /* 0x001ea20000300800 */
[----:B-1----:R-:W-:-:S04]  /*76ee0*/  IMAD.WIDE R4, R6, 0x2, R16 ;  /* 0x0000000206047825 */ /* 0x002fc800078e0210 */
[----:B------:R-:W-:Y:S01]  /*76ef0*/  IMAD.WIDE R6, R6, 0x2, R18 ;  /* 0x0000000206067825 */ /* 0x000fe200078e0212 */
[----:B------:R0:W-:Y:S03]  /*76f00*/  @P2 STG.E.U16 [R4.64], R0 ;  /* 0x0000000004002986 */ /* 0x0001e6000c101506 */
[C---:B------:R-:W-:Y:S01]  /*76f10*/  IMAD.WIDE R8, R10.reuse, 0x2, R16 ;  /* 0x000000020a087825 */ /* 0x040fe200078e0210 */
[----:B------:R-:W-:Y:S04]  /*76f20*/  @P0 STG.E.U16 [R6.64], R12 ;  /* 0x0000000c06000986 */ /* 0x000fe8000c101506 */
[----:B----4-:R-:W-:Y:S01]  /*76f30*/  @P5 STG.E.U16 [R8.64], R23 ;  /* 0x0000001708005986 */ /* 0x010fe2000c101506 */
[----:B0-----:R-:W-:Y:S01]  /*76f40*/  IMAD.WIDE R4, R10, 0x2, R18 ;  /* 0x000000020a047825 */ /* 0x001fe200078e0212 */
[----:B------:R-:W-:-:S04]  /*76f50*/  PRMT R0, R25, 0x7632, R0 ;  /* 0x0000763219007816 */ /* 0x000fc80000000000 */
[----:B------:R0:W-:Y:S04]  /*76f60*/  @P1 STG.E.U16 [R4.64], R25 ;  /* 0x0000001904001986 */ /* 0x0001e8000c101506 */
[----:B0-----:R-:W4:Y:S01]  /*76f70*/  LDL.LU R25, [R1+0x6ac] ;  /* 0x0006ac0001197983 */ /* 0x001f220000300800 */
[----:B------:R-:W-:Y:S02]  /*76f80*/  IADD3 R15, R3, 0x1b9, RZ ;  /* 0x000001b9030f7810 */ /* 0x000fe40007ffe0ff */
[----:B------:R-:W-:Y:S02]  /*76f90*/  PRMT R9, R23, 0x7632, R9 ;  /* 0x0000763217097816 */ /* 0x000fe40000000009 */
[----:B------:R-:W0:Y:S01]  /*76fa0*/  LDS.128 R20, [R2] ;  /* 0x0000000002147984 */ /* 0x000e220000000c00 */
[----:B------:R-:W-:-:S02]  /*76fb0*/  ISETP.GE.AND P3, PT, R15, c[0x0][0x17c], PT ;  /* 0x00005f000f007a0c */ /* 0x000fc40003f66270 */
[----:B------:R-:W-:Y:S02]  /*76fc0*/  IADD3 R13, R3, 0x1ba, RZ ;  /* 0x000001ba030d7810 */ /* 0x000fe40007ffe0ff */
[----:B------:R-:W-:Y:S02]  /*76fd0*/  ISETP.LT.AND P5, PT, R28, c[0x0][0x178], !P3 ;  /* 0x00005e001c007a0c */ /* 0x000fe40005fa1270 */
[----:B------:R-:W-:Y:S02]  /*76fe0*/  ISETP.GE.AND P4, PT, R13, c[0x0][0x17c], PT ;  /* 0x00005f000d007a0c */ /* 0x000fe40003f86270 */
[----:B------:R-:W-:Y:S02]  /*76ff0*/  ISETP.LT.AND P3, PT, R29, c[0x0][0x178], !P3 ;  /* 0x00005e001d007a0c */ /* 0x000fe40005f61270 */
[----:B------:R-:W-:Y:S02]  /*77000*/  IADD3 R10, R10, c[0x0][0x198], RZ ;  /* 0x000066000a0a7a10 */ /* 0x000fe40007ffe0ff */
[----:B------:R-:W-:-:S02]  /*77010*/  ISETP.LT.AND P1, PT, R28, c[0x0][0x178], !P4 ;  /* 0x00005e001c007a0c */ /* 0x000fc40006721270 */
[----:B------:R-:W-:Y:S01]  /*77020*/  ISETP.LT.AND P4, PT, R29, c[0x0][0x178], !P4 ;  /* 0x00005e001d007a0c */ /* 0x000fe20006781270 */
[C---:B------:R-:W-:Y:S01]  /*77030*/  IMAD.WIDE R6, R10.reuse, 0x2, R16 ;  /* 0x000000020a067825 */ /* 0x040fe200078e0210 */
[----:B------:R-:W-:-:S03]  /*77040*/  IADD3 R8, R10, c[0x0][0x198], RZ ;  /* 0x000066000a087a10 */ /* 0x000fc60007ffe0ff */
[----:B------:R-:W-:Y:S01]  /*77050*/  IMAD.WIDE R4, R10, 0x2, R18 ;  /* 0x000000020a047825 */ /* 0x000fe200078e0212 */
[----:B------:R1:W-:Y:S01]  /*77060*/  @P5 STG.E.U16 [R6.64], R9 ;  /* 0x0000000906005986 */ /* 0x0003e2000c101506 */
[----:B------:R-:W-:-:S03]  /*77070*/  IADD3 R13, R3, 0x1bc, RZ ;  /* 0x000001bc030d7810 */ /* 0x000fc60007ffe0ff */
[----:B------:R3:W-:Y:S01]  /*77080*/  @P3 STG.E.U16 [R4.64], R0 ;  /* 0x0000000004003986 */ /* 0x0007e2000c101506 */
[----:B------:R-:W-:Y:S01]  /*77090*/  ISETP.GE.AND P2, PT, R13, c[0x0][0x17c], PT ;  /* 0x00005f000d007a0c */ /* 0x000fe20003f46270 */
[----:B-1----:R-:W-:-:S04]  /*770a0*/  IMAD.WIDE R6, R8, 0x2, R16 ;  /* 0x0000000208067825 */ /* 0x002fc800078e0210 */
[----:B---3--:R-:W-:Y:S01]  /*770b0*/  IMAD.WIDE R4, R8, 0x2, R18 ;  /* 0x0000000208047825 */ /* 0x008fe200078e0212 */
[----:B------:R1:W-:Y:S01]  /*770c0*/  @P1 STG.E.U16 [R6.64], R26 ;  /* 0x0000001a06001986 */ /* 0x0003e2000c101506 */
[----:B------:R-:W-:Y:S02]  /*770d0*/  ISETP.LT.AND P1, PT, R28, c[0x0][0x178], !P6 ;  /* 0x00005e001c007a0c */ /* 0x000fe40007721270 */
[----:B------:R-:W-:Y:S02]  /*770e0*/  ISETP.LT.AND P6, PT, R29, c[0x0][0x178], !P6 ;  /* 0x00005e001d007a0c */ /* 0x000fe400077c1270 */
[C---:B------:R-:W-:Y:S02]  /*770f0*/  IADD3 R12, R3.reuse, 0x1be, RZ ;  /* 0x000001be030c7810 */ /* 0x040fe40007ffe0ff */
[----:B------:R-:W-:Y:S02]  /*77100*/  IADD3 R9, R3, 0x1bf, RZ ;  /* 0x000001bf03097810 */ /* 0x000fe40007ffe0ff */
[----:B-1----:R-:W-:-:S04]  /*77110*/  IADD3 R6, R8, c[0x0][0x198], RZ ;  /* 0x0000660008067a10 */ /* 0x002fc80007ffe0ff */
[----:B------:R-:W-:Y:S02]  /*77120*/  IADD3 R10, R6, c[0x0][0x198], RZ ;  /* 0x00006600060a7a10 */ /* 0x000fe40007ffe0ff */
[----:B------:R-:W-:Y:S02]  /*77130*/  ISETP.GE.AND P5, PT, R12, c[0x0][0x17c], PT ;  /* 0x00005f000c007a0c */ /* 0x000fe40003fa6270 */
[----:B------:R-:W-:Y:S02]  /*77140*/  PRMT R0, R26, 0x7632, R0 ;  /* 0x000076321a007816 */ /* 0x000fe40000000000 */
[----:B------:R-:W-:Y:S01]  /*77150*/  ISETP.GE.AND P3, PT, R9, c[0x0][0x17c], PT ;  /* 0x00005f0009007a0c */ /* 0x000fe20003f66270 */
[----:B------:R-:W-:Y:S01]  /*77160*/  IMAD.WIDE R8, R10, 0x2, R16 ;  /* 0x000000020a087825 */ /* 0x000fe200078e0210 */
[C---:B------:R-:W-:Y:S01]  /*77170*/  IADD3 R14, R3.reuse, 0x1bd, RZ ;  /* 0x000001bd030e7810 */ /* 0x040fe20007ffe0ff */
[----:B------:R-:W3:Y:S01]  /*77180*/  LDL.LU R26, [R1+0x6dc] ;  /* 0x0006dc00011a7983 */ /* 0x000ee20000300800 */
[----:B------:R-:W-:Y:S01]  /*77190*/  IADD3 R13, R3, 0x1c0, RZ ;  /* 0x000001c0030d7810 */ /* 0x000fe20007ffe0ff */
[----:B0-----:R-:W-:Y:S01]  /*771a0*/  IMAD.MOV.U32 R15, RZ, RZ, R20 ;  /* 0x000000ffff0f7224 */ /* 0x001fe200078e0014 */
[----:B------:R-:W-:-:S02]  /*771b0*/  ISETP.GE.AND P0, PT, R14, c[0x0][0x17c], PT ;  /* 0x00005f000e007a0c */ /* 0x000fc40003f06270 */
[----:B------:R-:W-:Y:S01]  /*771c0*/  IADD3 R14, R3, 0x1c1, RZ ;  /* 0x000001c1030e7810 */ /* 0x000fe20007ffe0ff */
[----:B--2---:R0:W-:Y:S01]  /*771d0*/  @P4 STG.E.U16 [R4.64], R27 ;  /* 0x0000001b04004986 */ /* 0x0041e2000c101506 */
[----:B------:R-:W-:Y:S02]  /*771e0*/  ISETP.LT.AND P4, PT, R28, c[0x0][0x178], !P2 ;  /* 0x00005e001c007a0c */ /* 0x000fe40005781270 */
[----:B------:R-:W-:Y:S01]  /*771f0*/  PRMT R12, R27, 0x7632, R12 ;  /* 0x000076321b0c7816 */ /* 0x000fe2000000000c */
[C---:B0-----:R-:W-:Y:S01]  /*77200*/  IMAD.WIDE R4, R6.reuse, 0x2, R16 ;  /* 0x0000000206047825 */ /* 0x041fe200078e0210 */
[----:B------:R-:W2:Y:S03]  /*77210*/  LDL.LU R27, [R1+0x65c] ;  /* 0x00065c00011b7983 */ /* 0x000ea60000300800 */
[----:B------:R-:W-:Y:S01]  /*77220*/  IMAD.WIDE R6, R6, 0x2, R18 ;  /* 0x0000000206067825 */ /* 0x000fe200078e0212 */
[----:B------:R-:W-:Y:S04]  /*77230*/  @P1 STG.E.U16 [R4.64], R0 ;  /* 0x0000000004001986 */ /* 0x000fe8000c101506 */
[----:B------:R-:W-:Y:S01]  /*77240*/  @P6 STG.E.U16 [R6.64], R12 ;  /* 0x0000000c06006986 */ /* 0x000fe2000c101506 */
[----:B------:R-:W-:-:S03]  /*77250*/  ISETP.GE.AND P1, PT, R13, c[0x0][0x17c], PT ;  /* 0x00005f000d007a0c */ /* 0x000fc60003f26270 */
[----:B------:R-:W-:Y:S01]  /*77260*/  STL [R1+0x34], R21 ;  /* 0x0000341501007387 */ /* 0x000fe20000100800 */
[----:B------:R-:W-:-:S03]  /*77270*/  ISETP.GE.AND P6, PT, R14, c[0x0][0x17c], PT ;  /* 0x00005f000e007a0c */ /* 0x000fc60003fc6270 */
[----:B------:R0:W-:Y:S04]  /*77280*/  STL.64 [R1+0x38], R22 ;  /* 0x0000381601007387 */ /* 0x0001e80000100a00 */
[----:B------:R-:W-:Y:S04]  /*77290*/  STL.64 [R1+0x2090], R14 ;  /* 0x0020900e01007387 */ /* 0x000fe80000100a00 */
[----:B----4-:R1:W-:Y:S04]  /*772a0*/  @P4 STG.E.U16 [R8.64], R25 ;  /* 0x0000001908004986 */ /* 0x0103e8000c101506 */
[----:B------:R-:W-:Y:S04]  /*772b0*/  STL [R1+0x208c], R13 ;  /* 0x00208c0d01007387 */ /* 0x000fe80000100800 */
[----:B0-----:R-:W4:Y:S01]  /*772c0*/  LDL.LU R22, [R1+0x6e0] ;  /* 0x0006e00001167983 */ /* 0x001f220000300800 */
[----:B-1----:R-:W-:-:S02]  /*772d0*/  PRMT R9, R25, 0x7632, R9 ;  /* 0x0000763219097816 */ /* 0x002fc40000000009 */
[----:B------:R-:W-:-:S05]  /*772e0*/  LOP3.LUT R25, R2, 0x20, RZ, 0x3c, !PT ;  /* 0x0000002002197812 */ /* 0x000fca00078e3cff */
[----:B------:R-:W0:Y:S04]  /*772f0*/  LDS.128 R12, [R25] ;  /* 0x00000000190c7984 */ /* 0x000e280000000c00 */
[----:B0-----:R-:W-:Y:S04]  /*77300*/  STL [R1+0x44], R13 ;  /* 0x0000440d01007387 */ /* 0x001fe80000100800 */
[----:B------:R0:W-:Y:S04]  /*77310*/  STL.64 [R1+0x48], R14 ;  /* 0x0000480e01007387 */ /* 0x0001e80000100a00 */
[----:B0-----:R-:W4:Y:S04]  /*77320*/  LDL.LU.64 R14, [R1+0x2090] ;  /* 0x00209000010e7983 */ /* 0x001f280000300a00 */
[----:B------:R-:W4:Y:S01]  /*77330*/  LDL.LU R13, [R1+0x208c] ;  /* 0x00208c00010d7983 */ /* 0x000f220000300800 */
[C---:B------:R-:W-:Y:S01]  /*77340*/  ISETP.LT.AND P2, PT, R29.reuse, c[0x0][0x178], !P2 ;  /* 0x00005e001d007a0c */ /* 0x040fe20005741270 */
[----:B------:R-:W-:Y:S01]  /*77350*/  IMAD.WIDE R4, R10, 0x2, R18 ;  /* 0x000000020a047825 */ /* 0x000fe200078e0212 */
[----:B------:R-:W-:Y:S01]  /*77360*/  ISETP.LT.AND P4, PT, R28, c[0x0][0x178], !P0 ;  /* 0x00005e001c007a0c */ /* 0x000fe20004781270 */
[----:B------:R-:W4:Y:S01]  /*77370*/  LDL.LU R23, [R1+0x700] ;  /* 0x0007000001177983 */ /* 0x000f220000300800 */
[----:B------:R-:W-:-:S02]  /*77380*/  ISETP.LT.AND P0, PT, R29, c[0x0][0x178], !P0 ;  /* 0x00005e001d007a0c */ /* 0x000fc40004701270 */
[----:B------:R-:W-:-:S07]  /*77390*/  IADD3 R6, R10, c[0x0][0x198], RZ ;  /* 0x000066000a067a10 */ /* 0x000fce0007ffe0ff */
[----:B------:R0:W-:Y:S01]  /*773a0*/  @P2 STG.E.U16 [R4.64], R11 ;  /* 0x0000000b04002986 */ /* 0x0001e2000c101506 */
[----:B------:R-:W-:Y:S02]  /*773b0*/  ISETP.LT.AND P2, PT, R28, c[0x0][0x178], !P5 ;  /* 0x00005e001c007a0c */ /* 0x000fe40006f41270 */
[----:B------:R-:W-:Y:S02]  /*773c0*/  ISETP.LT.AND P5, PT, R29, c[0x0][0x178], !P5 ;  /* 0x00005e001d007a0c */ /* 0x000fe40006fa1270 */
[C---:B------:R-:W-:Y:S02]  /*773d0*/  IADD3 R0, R6.reuse, c[0x0][0x198], RZ ;  /* 0x0000660006007a10 */ /* 0x040fe40007ffe0ff */
[----:B------:R-:W-:Y:S01]  /*773e0*/  PRMT R8, R11, 0x7632, R8 ;  /* 0x000076320b087816 */ /* 0x000fe20000000008 */
[----:B0-----:R-:W-:-:S04]  /*773f0*/  IMAD.WIDE R4, R6, 0x2, R16 ;  /* 0x0000000206047825 */ /* 0x001fc800078e0210 */
[----:B------:R-:W-:Y:S01]  /*77400*/  IMAD.WIDE R6, R6, 0x2, R18 ;  /* 0x0000000206067825 */ /* 0x000fe200078e0212 */
[----:B------:R0:W-:Y:S04]  /*77410*/  @P4 STG.E.U16 [R4.64], R9 ;  /* 0x0000000904004986 */ /* 0x0001e8000c101506 */
[----:B------:R1:W-:Y:S01]  /*77420*/  @P0 STG.E.U16 [R6.64], R8 ;  /* 0x0000000806000986 */ /* 0x0003e2000c101506 */
[----:B0-----:R-:W-:-:S04]  /*77430*/  IMAD.WIDE R4, R0, 0x2, R16 ;  /* 0x0000000200047825 */ /* 0x001fc800078e0210 */
[----:B-1----:R-:W-:Y:S01]  /*77440*/  IMAD.WIDE R6, R0, 0x2, R18 ;  /* 0x0000000200067825 */ /* 0x002fe200078e0212 */
[----:B---3--:R-:W-:Y:S01]  /*77450*/  @P2 STG.E.U16 [R4.64], R26 ;  /* 0x0000001a04002986 */ /* 0x008fe2000c101506 */
[----:B------:R-:W-:Y:S02]  /*77460*/  ISETP.LT.AND P2, PT, R28, c[0x0][0x178], !P3 ;  /* 0x00005e001c007a0c */ /* 0x000fe40005f41270 */
[C---:B------:R-:W-:Y:S01]  /*77470*/  IADD3 R10, R3.reuse, 0x1c2, RZ ;  /* 0x000001c2030a7810 */ /* 0x040fe20007ffe0ff */
[----:B------:R-:W-:Y:S01]  /*77480*/  IMAD.MOV.U32 R20, RZ, RZ, R12 ;  /* 0x000000ffff147224 */ /* 0x000fe200078e000c */
[----:B------:R-:W-:Y:S02]  /*77490*/  IADD3 R12, R3, 0x1c4, RZ ;  /* 0x000001c4030c7810 */ /* 0x000fe40007ffe0ff */
[----:B------:R-:W-:Y:S02]  /*774a0*/  ISETP.GE.AND P4, PT, R10, c[0x0][0x17c], PT ;  /* 0x00005f000a007a0c */ /* 0x000fe40003f86270 */
[----:B------:R-:W-:Y:S01]  /*774b0*/  PRMT R10, R26, 0x7632, R10 ;  /* 0x000076321a0a7816 */ /* 0x000fe2000000000a */
[----:B--2---:R0:W-:Y:S01]  /*774c0*/  @P5 STG.E.U16 [R6.64], R27 ;  /* 0x0000001b06005986 */ /* 0x0041e2000c101506 */
[----:B------:R-:W-:-:S02]  /*774d0*/  PRMT R11, R27, 0x7632, R11 ;  /* 0x000076321b0b7816 */ /* 0x000fc4000000000b */
[----:B0-----:R-:W-:Y:S02]  /*774e0*/  IADD3 R6, R0, c[0x0][0x198], RZ ;  /* 0x0000660000067a10 */ /* 0x001fe40007ffe0ff */
[----:B------:R-:W-:-:S03]  /*774f0*/  LOP3.LUT R27, R2, 0x40, RZ, 0x3c, !PT ;  /* 0x00000040021b7812 */ /* 0x000fc600078e3cff */
[----:B------:R-:W-:-:S05]  /*77500*/  IMAD.WIDE R4, R6, 0x2, R16 ;  /* 0x0000000206047825 */ /* 0x000fca00078e0210 */
[----:B------:R-:W-:Y:S01]  /*77510*/  @P2 STG.E.U16 [R4.64], R10 ;  /* 0x0000000a04002986 */ /* 0x000fe2000c101506 */
[----:B------:R-:W-:-:S03]  /*77520*/  ISETP.GE.AND P2, PT, R12, c[0x0][0x17c], PT ;  /* 0x00005f000c007a0c */ /* 0x000fc60003f46270 */
[----:B----4-:R-:W-:Y:S04]  /*77530*/  STL [R1+0x2084], R14 ;  /* 0x0020840e01007387 */ /* 0x010fe80000100800 */
[----:B------:R-:W-:Y:S01]  /*77540*/  STL [R1+0x2080], R13 ;  /* 0x0020800d01007387 */ /* 0x000fe20000100800 */
[----:B------:R-:W-:Y:S02]  /*77550*/  STL [R1+0x2088], R15 ;  /* 0x0020880f01007387 */ /* 0x000fe40000100800 */
[----:B------:R-:W0:Y:S02]  /*77560*/  LDS.128 R12, [R27] ;  /* 0x000000001b0c7984 */ /* 0x000e240000000c00 */
[----:B0-----:R-:W-:Y:S02]  /*77570*/  STL [R1+0x24], R13 ;  /* 0x0000240d01007387 */ /* 0x001fe40000100800 */
[----:B------:R0:W-:Y:S02]  /*77580*/  STL.64 [R1+0x28], R14 ;  /* 0x0000280e01007387 */ /* 0x0001e40000100a00 */
[----:B0-----:R-:W2:Y:S01]  /*77590*/  LDL.LU R15, [R1+0x2088] ;  /* 0x00208800010f7983 */ /* 0x001ea20000300800 */
[----:B------:R-:W-:-:S02]  /*775a0*/  ISETP.LT.AND P3, PT, R29, c[0x0][0x178], !P3 ;  /* 0x00005e001d007a0c */ /* 0x000fc40005f61270 */
[----:B------:R-:W-:Y:S02]  /*775b0*/  ISETP.LT.AND P5, PT, R28, c[0x0][0x178], !P1 ;  /* 0x00005e001c007a0c */ /* 0x000fe40004fa1270 */
[----:B------:R-:W-:Y:S02]  /*775c0*/  IADD3 R9, R3, 0x1c3, RZ ;  /* 0x000001c303097810 */ /* 0x000fe40007ffe0ff */
[C---:B------:R-:W-:Y:S01]  /*775d0*/  IADD3 R0, R6.reuse, c[0x0][0x198], RZ ;  /* 0x0000660006007a10 */ /* 0x040fe20007ffe0ff */
[----:B------:R-:W-:Y:S02]  /*775e0*/  ISETP.LT.AND P1, PT, R29, c[0x0][0x178], !P1 ;  /* 0x00005e001d007a0c */ /* 0x000fe40004f21270 */
[----:B------:R-:W-:Y:S01]  /*775f0*/  IMAD.WIDE R6, R6, 0x2, R18 ;  /* 0x0000000206067825 */ /* 0x000fe200078e0212 */
[----:B------:R-:W-:-:S03]  /*77600*/  ISETP.GE.AND P0, PT, R9, c[0x0][0x17c], PT ;  /* 0x00005f0009007a0c */ /* 0x000fc60003f06270 */
[----:B------:R-:W-:Y:S01]  /*77610*/  IMAD.WIDE R8, R0, 0x2, R16 ;  /* 0x0000000200087825 */ /* 0x000fe200078e0210 */
[----:B------:R-:W-:Y:S01]  /*77620*/  PRMT R10, R22, 0x7632, R10 ;  /* 0x00007632160a7816 */ /* 0x000fe2000000000a */
[----:B------:R0:W-:Y:S03]  /*77630*/  @P3 STG.E.U16 [R6.64], R11 ;  /* 0x0000000b06003986 */ /* 0x0001e6000c101506 */
[----:B------:R1:W-:Y:S02]  /*77640*/  @P5 STG.E.U16 [R8.64], R22 ;  /* 0x0000001608005986 */ /* 0x0003e4000c101506 */
[----:B------:R-:W-:Y:S02]  /*77650*/  IMAD.MOV.U32 R26, RZ, RZ, R12 ;  /* 0x000000ffff1a7224 */ /* 0x000fe400078e000c */
[----:B0-----:R-:W-:Y:S01]  /*77660*/  IMAD.WIDE R6, R0, 0x2, R18 ;  /* 0x0000000200067825 */ /* 0x001fe200078e0212 */
[----:B-1----:R-:W-:-:S02]  /*77670*/  LOP3.LUT R22, R2, 0x60, RZ, 0x3c, !PT ;  /* 0x0000006002167812 */ /* 0x002fc400078e3cff */
[----:B------:R-:W-:Y:S02]  /*77680*/  IADD3 R4, R3, 0x1c5, RZ ;  /* 0x000001c503047810 */ /* 0x000fe40007ffe0ff */
[----:B------:R-:W-:Y:S01]  /*77690*/  ISETP.LT.AND P5, PT, R28, c[0x0][0x178], !P6 ;  /* 0x00005e001c007a0c */ /* 0x000fe200077a1270 */
[----:B------:R-:W-:Y:S01]  /*776a0*/  ISETP.LT.AND P6, PT, R29, c[0x0][0x178], !P6 ;  /* 0x00005e001d007a0c */ /* 0x000fe200077c1270 */
[----:B------:R-:W-:Y:S01]  /*776b0*/  ISETP.GE.AND P3, PT, R4, c[0x0][0x17c], PT ;  /* 0x00005f0004007a0c */ /* 0x000fe20003f66270 */
[----:B------:R-:W-:-:S04]  /*776c0*/  IADD3 R4, R0, c[0x0][0x198], RZ ;  /* 0x0000660000047a10 */ /* 0x000fc80007ffe0ff */
[----:B------:R-:W-:Y:S02]  /*776d0*/  IADD3 R0, R4, c[0x0][0x198], RZ ;  /* 0x0000660004007a10 */ /* 0x000fe40007ffe0ff */
[----:B------:R-:W-:Y:S01]  /*776e0*/  IADD3 R11, R3, 0x1c8, RZ ;  /* 0x000001c8030b7810 */ /* 0x000fe20007ffe0ff */
[----:B--2---:R0:W-:Y:S01]  /*776f0*/  @P1 STG.E.U16 [R6.64], R15 ;  /* 0x0000000f06001986 */ /* 0x0041e2000c101506 */
[----:B------:R-:W-:Y:S02]  /*77700*/  PRMT R8, R15, 0x7632, R8 ;  /* 0x000076320f087816 */ /* 0x000fe40000000008 */
[----:B------:R-:W1:Y:S01]  /*77710*/  LDS.128 R12, [R22] ;  /* 0x00000000160c7984 */ /* 0x000e620000000c00 */
[----:B------:R-:W-:-:S03]  /*77720*/  ISETP.LT.AND P1, PT, R28, c[0x0][0x178], !P4 ;  /* 0x00005e001c007a0c */ /* 0x000fc60006721270 */
[----:B------:R-:W-:Y:S02]  /*77730*/  ISETP.LT.AND P4, PT, R29, c[0x0][0x178], !P4 ;  /* 0x00005e001d007a0c */ /* 0x000fe40006781270 */
[----:B0-----:R-:W-:-:S04]  /*77740*/  IMAD.WIDE R6, R4, 0x2, R16 ;  /* 0x0000000204067825 */ /* 0x001fc800078e0210 */
[----:B------:R-:W-:Y:S01]  /*77750*/  IMAD.WIDE R4, R4, 0x2, R18 ;  /* 0x0000000204047825 */ /* 0x000fe200078e0212 */
[----:B------:R0:W-:Y:S04]  /*77760*/  @P5 STG.E.U16 [R6.64], R10 ;  /* 0x0000000a06005986 */ /* 0x0001e8000c101506 */
[----:B------:R2:W-:Y:S01]  /*77770*/  @P6 STG.E.U16 [R4.64], R8 ;  /* 0x0000000804006986 */ /* 0x0005e2000c101506 */
[----:B------:R-:W-:Y:S01]  /*77780*/  ISETP.LT.AND P6, PT, R28, c[0x0][0x178], !P0 ;  /* 0x00005e001c007a0c */ /* 0x000fe200047c1270 */
[C---:B0-----:R-:W-:Y:S01]  /*77790*/  IMAD.WIDE R6, R0.reuse, 0x2, R16 ;  /* 0x0000000200067825 */ /* 0x041fe200078e0210 */
[----:B--2---:R-:W-:-:S04]  /*777a0*/  IADD3 R8, R0, c[0x0][0x198], RZ ;  /* 0x0000660000087a10 */ /* 0x004fc80007ffe0ff */
[----:B------:R0:W-:Y:S01]  /*777b0*/  @P1 STG.E.U16 [R6.64], R23 ;  /* 0x0000001706001986 */ /* 0x0001e2000c101506 */
[----:B------:R-:W-:Y:S01]  /*777c0*/  IMAD.WIDE R4, R0, 0x2, R18 ;  /* 0x0000000200047825 */ /* 0x000fe200078e0212 */
[----:B------:R-:W-:Y:S02]  /*777d0*/  PRMT R0, R23, 0x7632, R0 ;  /* 0x0000763217007816 */ /* 0x000fe40000000000 */
[----:B0-----:R-:W-:-:S04]  /*777e0*/  IADD3 R6, R3, 0x1c7, RZ ;  /* 0x000001c703067810 */ /* 0x001fc80007ffe0ff */
[----:B------:R-:W-:Y:S01]  /*777f0*/  ISETP.GE.AND P1, PT, R6, c[0x0][0x17c], PT ;  /* 0x00005f0006007a0c */ /* 0x000fe20003f26270 */
[----:B------:R-:W-:Y:S01]  /*77800*/  IMAD.WIDE R6, R8, 0x2, R16 ;  /* 0x0000000208067825 */ /* 0x000fe200078e0210 */
[----:B-1----:R-:W-:Y:S03]  /*77810*/  STL [R1+0x14], R13 ;  /* 0x0000140d01007387 */ /* 0x002fe60000100800 */
[----:B------:R0:W-:Y:S01]  /*77820*/  STL.64 [R1+0x18], R14 ;  /* 0x0000180e01007387 */ /* 0x0001e20000100a00 */
[----:B------:R-:W-:Y:S01]  /*77830*/  @P4 STG.E.U16 [R4.64], R20 ;  /* 0x0000001404004986 */ /* 0x000fe2000c101506 */
[----:B------:R-:W-:Y:S01]  /*77840*/  @P6 STG.E.U16 [R6.64], R0 ;  /* 0x0000000006006986 */ /* 0x000fe2000c101506 */
[----:B------:R-:W-:Y:S02]  /*77850*/  ISETP.GE.AND P6, PT, R11, c[0x0][0x17c], PT ;  /* 0x00005f000b007a0c */ /* 0x000fe40003fc6270 */
[----:B0-----:R-:W2:Y:S01]  /*77860*/  LDL.LU R14, [R1+0x2084] ;  /* 0x00208400010e7983 */ /* 0x001ea20000300800 */
[----:B------:R-:W3:Y:S02]  /*77870*/  LDL.LU R13, [R1+0x2080] ;  /* 0x00208000010d7983 */ /* 0x000ee40000300800 */
[----:B------:R-:W4:Y:S01]  /*77880*/  LDL.LU R11, [R1+0x710] ;  /* 0x00071000010b7983 */ /* 0x000f220000300800 */
[----:B------:R-:W-:-:S02]  /*77890*/  PRMT R10, R20, 0x7632, R10 ;  /* 0x00007632140a7816 */ /* 0x000fc4000000000a */
[----:B------:R-:W0:Y:S04]  /*778a0*/  LDS.128 R20, [R2+0x400] ;  /* 0x0004000002147984 */ /* 0x000e280000000c00 */
[----:B0-----:R0:W-:Y:S04]  /*778b0*/  STL.64 [R1+0x2060], R22 ;  /* 0x0020601601007387 */ /* 0x0011e80000100a00 */
[----:B0-----:R-:W2:Y:S01]  /*778c0*/  LDL.LU R23, [R1+0x720] ;  /* 0x0007200001177983 */ /* 0x001ea20000300800 */
[C---:B------:R-:W-:Y:S02]  /*778d0*/  ISETP.LT.AND P0, PT, R29.reuse, c[0x0][0x178], !P0 ;  /* 0x00005e001d007a0c */ /* 0x040fe40004701270 */
[----:B------:R-:W-:Y:S01]  /*778e0*/  ISETP.LT.AND P4, PT, R28, c[0x0][0x178], !P2 ;  /* 0x00005e001c007a0c */ /* 0x000fe20005781270 */
[----:B------:R-:W-:Y:S01]  /*778f0*/  ISETP.LT.AND P2, PT, R29, c[0x0][0x178], !P2 ;  /* 0x00005e001d007a0c */ /* 0x000fe20005741270 */
[----:B------:R-:W-:-:S02]  /*77900*/  IADD3 R0, R8, c[0x0][0x198], RZ ;  /* 0x0000660008007a10 */ /* 0x000fc40007ffe0ff */
[----:B------:R-:W-:Y:S01]  /*77910*/  IADD3 R9, R3, 0x1c6, RZ ;  /* 0x000001c603097810 */ /* 0x000fe20007ffe0ff */
[----:B------:R-:W-:-:S04]  /*77920*/  IMAD.WIDE R4, R8, 0x2, R18 ;  /* 0x0000000208047825 */ /* 0x000fc800078e0212 */
[----:B------:R-:W-:Y:S01]  /*77930*/  IMAD.WIDE R6, R0, 0x2, R16 ;  /* 0x0000000200067825 */ /* 0x000fe200078e0210 */
[----:B------:R-:W-:-:S03]  /*77940*/  ISETP.GE.AND P5, PT, R9, c[0x0][0x17c], PT ;  /* 0x00005f0009007a0c */ /* 0x000fc60003fa6270 */
[----:B------:R-:W-:Y:S01]  /*77950*/  IMAD.WIDE R8, R0, 0x2, R18 ;  /* 0x0000000200087825 */ /* 0x000fe200078e0212 */
[----:B------:R-:W-:Y:S01]  /*77960*/  PRMT R2, R26, 0x7632, R2 ;  /* 0x000076321a027816 */ /* 0x000fe20000000002 */
[----:B------:R-:W-:Y:S04]  /*77970*/  @P0 STG.E.U16 [R4.64], R10 ;  /* 0x0000000a04000986 */ /* 0x000fe8000c101506 */
[----:B----4-:R-:W-:Y:S01]  /*77980*/  @P4 STG.E.U16 [R6.64], R11 ;  /* 0x0000000b06004986 */ /* 0x010fe2000c101506 */
[----:B------:R0:W-:Y:S03]  /*77990*/  @P2 STG.E.U16 [R8.64], R26 ;  /* 0x0000001a08002986 */ /* 0x0001e6000c101506 */
[----:B0-----:R-:W4:Y:S01]  /*779a0*/  LDL.LU R26, [R1+0x750] ;  /* 0x00075000011a7983 */ /* 0x001f220000300800 */
[----:B------:R-:W-:Y:S01]  /*779b0*/  ISETP.LT.AND P2, PT, R28, c[0x0][0x178], !P3 ;  /* 0x00005e001c007a0c */ /* 0x000fe20005f41270 */
[----:B------:R-:W-:Y:S01]  /*779c0*/  ISETP.LT.AND P3, PT, R29, c[0x0][0x178], !P3 ;  /* 0x00005e001d007a0c */ /* 0x000fe20005f61270 */
[----:B------:R-:W-:-:S02]  /*779d0*/  IADD3 R6, R0, c[0x0][0x198], RZ ;  /* 0x0000660000067a10 */ /* 0x000fc40007ffe0ff */
[----:B---3--:R-:W-:Y:S01]  /*779e0*/  PRMT R13, R11, 0x7632, R13 ;  /* 0x000076320b0d7816 */ /* 0x008fe2000000000d */
[----:B------:R-:W3:Y:S01]  /*779f0*/  LDL.LU R22, [R1+0x740] ;  /* 0x0007400001167983 */ /* 0x000ee20000300800 */
[C---:B------:R-:W-:Y:S01]  /*77a00*/  IADD3 R0, R6.reuse, c[0x0][0x198], RZ ;  /* 0x0000660006007a10 */ /* 0x040fe20007ffe0ff */
[----:B------:R-:W-:-:S04]  /*77a10*/  IMAD.WIDE R4, R6, 0x2, R16 ;  /* 0x0000000206047825 */ /* 0x000fc800078e0210 */
[----:B------:R-:W-:Y:S02]  /*77a20*/  IMAD.WIDE R6, R6, 0x2, R18 ;  /* 0x0000000206067825 */ /* 0x000fe400078e0212 */
[----:B------:R-:W-:Y:S03]  /*77a30*/  @P2 STG.E.U16 [R4.64], R13 ;  /* 0x0000000d04002986 */ /* 0x000fe6000c101506 */
[----:B------:R0:W-:Y:S02]  /*77a40*/  @P3 STG.E.U16 [R6.64], R2 ;  /* 0x0000000206003986 */ /* 0x0001e4000c101506 */
[----:B------:R-:W1:Y:S01]  /*77a50*/  LDS.128 R4, [R25+0x400] ;  /* 0x0004000019047984 */ /* 0x000e620000000c00 */
[----:B------:R-:W-:-:S03]  /*77a60*/  ISETP.LT.AND P4, PT, R28, c[0x0][0x178], !P5 ;  /* 0x00005e001c007a0c */ /* 0x000fc60006f81270 */
[----:B------:R-:W-:-:S10]  /*77a70*/  IMAD.WIDE R8, R0, 0x2, R16 ;  /* 0x0000000200087825 */ /* 0x000fd400078e0210 */
[----:B--2---:R2:W-:Y:S01]  /*77a80*/  @P4 STG.E.U16 [R8.64], R23 ;  /* 0x0000001708004986 */ /* 0x0045e2000c101506 */
[----:B0-----:R-:W-:-:S03]  /*77a90*/  PRMT R2, R23, 0x7632, R2 ;  /* 0x0000763217027816 */ /* 0x001fc60000000002 */
[----:B-1----:R-:W-:Y:S01]  /*77aa0*/  STL.64 [R1+0x2068], R6 ;  /* 0x0020680601007387 */ /* 0x002fe20000100a00 */
[----:B--2---:R-:W2:Y:S01]  /*77ab0*/  LDL.LU R23, [R1+0x730] ;  /* 0x0007300001177983 */ /* 0x004ea20000300800 */
[C---:B------:R-:W-:Y:S02]  /*77ac0*/  ISETP.LT.AND P5, PT, R29.reuse, c[0x0][0x178], !P5 ;  /* 0x00005e001d007a0c */ /* 0x040fe40006fa1270 */
[----:B------:R-:W-:Y:S01]  /*77ad0*/  ISETP.LT.AND P3, PT, R28, c[0x0][0x178], !P1 ;  /* 0x00005e001c007a0c */ /* 0x000fe20004f61270 */
[----:B------:R-:W-:Y:S02]  /*77ae0*/  ISETP.LT.AND P1, PT, R29, c[0x0][0x178], !P1 ;  /* 0x00005e001d007a0c */ /* 0x000fe40004f21270 */
[----:B------:R-:W-:Y:S02]  /*77af0*/  IMAD.MOV.U32 R15, RZ, RZ, R12 ;  /* 0x000000ffff0f7224 */ /* 0x000fe400078e000c */
[C---:B------:R-:W-:Y:S01]  /*77b00*/  IMAD.WIDE R10, R0.reuse, 0x2, R18 ;  /* 0x00000002000a7825 */ /* 0x040fe200078e0212 */
[----:B------:R-:W-:-:S02]  /*77b10*/  IADD3 R8, R0, c[0x0][0x198], RZ ;  /* 0x0000660000087a10 */ /* 0x000fc40007ffe0ff */
[----:B------:R-:W-:Y:S01]  /*77b20*/  ISETP.LT.AND P4, PT, R28, c[0x0][0x178], !P6 ;  /* 0x00005e001c007a0c */ /* 0x000fe20007781270 */
[----:B------:R-:W-:Y:S01]  /*77b30*/  ISETP.LT.AND P6, PT, R29, c[0x0][0x178], !P6 ;  /* 0x00005e001d007a0c */ /* 0x000fe200077c1270 */
[----:B------:R-:W-:Y:S02]  /*77b40*/  PRMT R14, R15, 0x7632, R14 ;  /* 0x000076320f0e7816 */ /* 0x000fe4000000000e */
[C---:B------:R-:W-:Y:S01]  /*77b50*/  IADD3 R0, R8.reuse, c[0x0][0x198], RZ ;  /* 0x0000660008007a10 */ /* 0x040fe20007ffe0ff */
[----:B------:R0:W-:Y:S02]  /*77b60*/  @P5 STG.E.U16 [R10.64], R15 ;  /* 0x0000000f0a005986 */ /* 0x0001e4000c101506 */
[----:B0-----:R-:W-:-:S04]  /*77b70*/  IMAD.WIDE R10, R8, 0x2, R16 ;  /* 0x00000002080a7825 */ /* 0x001fc800078e0210 */
[----:B------:R-:W-:Y:S01]  /*77b80*/  IMAD.WIDE R8, R8, 0x2, R18 ;  /* 0x0000000208087825 */ /* 0x000fe200078e0212 */
[----:B------:R0:W-:Y:S04]  /*77b90*/  @P3 STG.E.U16 [R10.64], R2 ;  /* 0x000000020a003986 */ /* 0x0001e8000c101506 */
[----:B------:R1:W-:Y:S02]  /*77ba0*/  @P1 STG.E.U16 [R8.64], R14 ;  /* 0x0000000e08001986 */ /* 0x0003e4000c101506 */
[----:B0-----:R-:W-:-:S04]  /*77bb0*/  IMAD.WIDE R10, R0, 0x2, R16 ;  /* 0x00000002000a7825 */ /* 0x001fc800078e0210 */
[----:B-1----:R-:W-:Y:S01]  /*77bc0*/  IMAD.WIDE R8, R0, 0x2, R18 ;  /* 0x0000000200087825 */ /* 0x002fe200078e0212 */
[----:B------:R-:W-:-:S04]  /*77bd0*/  IADD3 R12, R3, 0x1c9, RZ ;  /* 0x000001c9030c7810 */ /* 0x000fc80007ffe0ff */
[----:B------:R-:W-:Y:S01]  /*77be0*/  ISETP.GE.AND P0, PT, R12, c[0x0][0x17c], PT ;  /* 0x00005f000c007a0c */ /* 0x000fe20003f06270 */
[----:B------:R-:W-:-:S03]  /*77bf0*/  IADD3 R12, R3, 0x1ca, RZ ;  /* 0x000001ca030c7810 */ /* 0x000fc60007ffe0ff */
[----:B------:R-:W-:Y:S01]  /*77c00*/  ISETP.LT.AND P1, PT, R28, c[0x0][0x178], !P0 ;  /* 0x00005e001c007a0c */ /* 0x000fe20004721270 */
[----:B------:R-:W-:Y:S01]  /*77c10*/  ISETP.LT.AND P0, PT, R29, c[0x0][0x178], !P0 ;  /* 0x00005e001d007a0c */ /* 0x000fe20004701270 */
[----:B------:R-:W-:Y:S02]  /*77c20*/  ISETP.GE.AND P2, PT, R12, c[0x0][0x17c], PT ;  /* 0x00005f000c007a0c */ /* 0x000fe40003f46270 */
[----:B------:R-:W-:Y:S01]  /*77c30*/  IADD3 R0, R0, c[0x0][0x198], RZ ;  /* 0x0000660000007a10 */ /* 0x000fe20007ffe0ff */
[C---:B------:R-:W-:Y:S01]  /*77c40*/  IADD3 R12, R3.reuse, 0x1cb, RZ ;  /* 0x000001cb030c7810 */ /* 0x040fe20007ffe0ff */
[----:B------:R-:W-:-:S03]  /*77c50*/  IADD3 R13, R3, 0x1cc, RZ ;  /* 0x000001cc030d7810 */ /* 0x000fc60007ffe0ff */
[----:B------:R-:W-:Y:S02]  /*77c60*/  ISETP.GE.AND P5, PT, R12, c[0x0][0x17c], PT ;  /* 0x00005f000c007a0c */ /* 0x000fe40003fa6270 */
[----:B------:R-:W-:Y:S01]  /*77c70*/  ISETP.GE.AND P3, PT, R13, c[0x0][0x17c], PT ;  /* 0x00005f000d007a0c */ /* 0x000fe20003f66270 */
[----:B------:R-:W-:-:S04]  /*77c80*/  IMAD.WIDE R14, R0, 0x2, R16 ;  /* 0x00000002000e7825 */ /* 0x000fc800078e0210 */
[C---:B------:R-:W-:Y:S01]  /*77c90*/  IMAD.WIDE R12, R0.reuse, 0x2, R18 ;  /* 0x00000002000c7825 */ /* 0x040fe200078e0212 */
[----:B------:R-:W-:Y:S02]  /*77ca0*/  IADD3 R0, R0, c[0x0][0x198], RZ ;  /* 0x0000660000007a10 */ /* 0x000fe40007ffe0ff */
[----:B------:R-:W-:Y:S01]  /*77cb0*/  IADD3 R2, R3, 0x1cd, RZ ;  /* 0x000001cd03027810 */ /* 0x000fe20007ffe0ff */
[----:B----4-:R-:W-:Y:S01]  /*77cc0*/  @P4 STG.E.U16 [R10.64], R26 ;  /* 0x0000001a0a004986 */ /* 0x010fe2000c101506 */
[----:B------:R0:W-:Y:S02]  /*77cd0*/  @P6 STG.E.U16 [R8.64], R20 ;  /* 0x0000001408006986 */ /* 0x0001e4000c101506 */
[----:B------:R1:W4:Y:S01]  /*77ce0*/  LDS.128 R8, [R27+0x400] ;  /* 0x000400001b087984 */ /* 0x0003220000000c00 */
[----:B0-----:R-:W-:Y:S02]  /*77cf0*/  PRMT R20, R26, 0x7632, R20 ;  /* 0x000076321a147816 */ /* 0x001fe40000000014 */
[----:B------:R-:W1:Y:S02]  /*77d00*/  S2R R26, SR_TID.X ;  /* 0x00000000001a7919 */ /* 0x000e640000002100 */
[----:B------:R-:W-:-:S02]  /*77d10*/  PRMT R24, R20, 0x7632, R24 ;  /* 0x0000763214187816 */ /* 0x000fc40000000018 */
[----:B------:R-:W-:Y:S01]  /*77d20*/  @P1 STG.E.U16 [R14.64], R20 ;  /* 0x000000140e001986 */ /* 0x000fe2000c101506 */
[C---:B-1----:R-:W-:Y:S01]  /*77d30*/  IMAD.SHL.U32 R27, R26.reuse, 0x400, RZ ;  /* 0x000004001a1b7824 */ /* 0x042fe200078e00ff */
[----:B------:R-:W-:-:S04]  /*77d40*/  LOP3.LUT R25, R26, 0x3f, RZ, 0xc0, !PT ;  /* 0x0000003f1a197812 */ /* 0x000fc800078ec0ff */
[----:B------:R-:W-:-:S05]  /*77d50*/  LOP3.LUT R27, R27, 0x1800, RZ, 0xc0, !PT ;  /* 0x000018001b1b7812 */ /* 0x000fca00078ec0ff */
[----:B------:R-:W-:Y:S01]  /*77d60*/  IMAD R7, R25, 0x10, R27 ;  /* 0x0000001019077824 */ /* 0x000fe200078e021b */
[----:B------:R0:W-:Y:S04]  /*77d70*/  @P0 STG.E.U16 [R12.64], R24 ;  /* 0x000000180c000986 */ /* 0x0001e8000c101506 */
[----:B------:R-:W-:-:S05]  /*77d80*/  LOP3.LUT R7, R7, 0x60, RZ, 0x3c, !PT ;  /* 0x0000006007077812 */ /* 0x000fca00078e3cff */
[----:B------:R-:W1:Y:S01]  /*77d90*/  LDS.128 R12, [R7+0x400] ;  /* 0x00040000070c7984 */ /* 0x000e620000000c00 */
[----:B------:R-:W-:Y:S01]  /*77da0*/  ISETP.LT.AND P6, PT, R28, c[0x0][0x178], !P2 ;  /* 0x00005e001c007a0c */ /* 0x000fe200057c1270 */
[----:B------:R-:W-:Y:S02]  /*77db0*/  ISETP.LT.AND P2, PT, R29, c[0x0][0x178], !P2 ;  /* 0x00005e001d007a0c */ /* 0x000fe40005741270 */
[----:B------:R-:W-:-:S04]  /*77dc0*/  IMAD.WIDE R26, R0, 0x2, R16 ;  /* 0x00000002001a7825 */ /* 0x000fc800078e0210 */
[----:B0-----:R-:W-:Y:S01]  /*77dd0*/  IMAD.WIDE R24, R0, 0x2, R18 ;  /* 0x0000000200187825 */ /* 0x001fe200078e0212 */
[----:B------:R-:W-:-:S03]  /*77de0*/  ISETP.GE.AND P4, PT, R2, c[0x0][0x17c], PT ;  /* 0x00005f0002007a0c */ /* 0x000fc60003f86270 */
[----:B------:R-:W-:Y:S01]  /*77df0*/  IADD3 R2, R3, 0x1ce, RZ ;  /* 0x000001ce03027810 */ /* 0x000fe20007ffe0ff */
[----:B------:R-:W-:Y:S01]  /*77e00*/  ISETP.LT.AND P0, PT, R28, c[0x0][0x178], !P5 ;  /* 0x00005e001c007a0c */ /* 0x000fe20006f01270 */
[----:B----4-:R-:W-:Y:S01]  /*77e10*/  STL.64 [R1+0x2070], R10 ;  /* 0x0020700a01007387 */ /* 0x010fe20000100a00 */
[----:B------:R-:W-:Y:S02]  /*77e20*/  ISETP.LT.AND P5, PT, R29, c[0x0][0x178], !P5 ;  /* 0x00005e001d007a0c */ /* 0x000fe40006fa1270 */
[----:B------:R-:W-:Y:S01]  /*77e30*/  IADD3 R0, R0, c[0x0][0x198], RZ ;  /* 0x0000660000007a10 */ /* 0x000fe20007ffe0ff */
[----:B---3--:R-:W-:Y:S01]  /*77e40*/  @P6 STG.E.U16 [R26.64], R22 ;  /* 0x000000161a006986 */ /* 0x008fe2000c101506 */
[----:B------:R0:W-:Y:S01]  /*77e50*/  @P2 STG.E.U16 [R24.64], R4 ;  /* 0x0000000418002986 */ /* 0x0001e2000c101506 */
[----:B------:R-:W-:Y:S01]  /*77e60*/  ISETP.GE.AND P1, PT, R2, c[0x0][0x17c], PT ;  /* 0x00005f0002007a0c */ /* 0x000fe20003f26270 */
[----:B------:R-:W-:Y:S01]  /*77e70*/  IADD3 R2, R3, 0x1cf, RZ ;  /* 0x000001cf03027810 */ /* 0x000fe20007ffe0ff */
[----:B------:R-:W-:-:S02]  /*77e80*/  ISETP.LT.AND P2, PT, R28, c[0x0][0x178], !P3 ;  /* 0x00005e001c007a0c */ /* 0x000fc40005f41270 */
[----:B0-----:R-:W-:Y:S01]  /*77e90*/  PRMT R4, R22, 0x7632, R4 ;  /* 0x0000763216047816 */ /* 0x001fe20000000004 */
[----:B------:R-:W-:Y:S01]  /*77ea0*/  IMAD.WIDE R26, R0, 0x2, R16 ;  /* 0x00000002001a7825 */ /* 0x000fe200078e0210 */
[----:B------:R-:W-:-:S03]  /*77eb0*/  ISETP.GE.AND P6, PT, R2, c[0x0][0x17c], PT ;  /* 0x00005f0002007a0c */ /* 0x000fc60003fc6270 */
[----:B------:R-:W-:Y:S01]  /*77ec0*/  IMAD.WIDE R24, R0, 0x2, R18 ;  /* 0x0000000200187825 */ /* 0x000fe200078e0212 */
[----:B------:R-:W-:Y:S02]  /*77ed0*/  PRMT R20, R4, 0x7632, R20 ;  /* 0x0000763204147816 */ /* 0x000fe40000000014 */
[----:B------:R-:W-:Y:S01]  /*77ee0*/  IADD3 R2, R0, c[0x0][0x198], RZ ;  /* 0x0000660000027a10 */ /* 0x000fe20007ffe0ff */
[----:B-1----:R-:W-:Y:S01]  /*77ef0*/  STL.64 [R1+0x2078], R14 ;  /* 0x0020780e01007387 */ /* 0x002fe20000100a00 */
[----:B------:R-:W3:Y:S03]  /*77f00*/  LDL.LU R22, [R1+0x6f0] ;  /* 0x0006f00001167983 */ /* 0x000ee60000300800 */
[----:B------:R-:W-:Y:S01]  /*77f10*/  @P0 STG.E.U16 [R26.64], R4 ;  /* 0x000000041a000986 */ /* 0x000fe2000c101506 */
[----:B------:R-:W-:Y:S01]  /*77f20*/  IADD3 R0, R3, 0x1d0, RZ ;  /* 0x000001d003007810 */ /* 0x000fe20007ffe0ff */
[----:B------:R0:W-:Y:S02]  /*77f30*/  @P5 STG.E.U16 [R24.64], R20 ;  /* 0x0000001418005986 */ /* 0x0001e4000c101506 */
[----:B------:R-:W4:Y:S01]  /*77f40*/  LDL.LU R6, [R1+0x6e4] ;  /* 0x0006e40001067983 */ /* 0x000f220000300800 */
[----:B------:R-:W-:Y:S01]  /*77f50*/  ISETP.GE.AND P0, PT, R0, c[0x0][0x17c], PT ;  /* 0x00005f0000007a0c */ /* 0x000fe20003f06270 */
[----:B------:R-:W-:-:S02]  /*77f60*/  IADD3 R0, R2, c[0x0][0x198], RZ ;  /* 0x0000660002007a10 */ /* 0x000fc40007ffe0ff */
[----:B0-----:R-:W-:-:S04]  /*77f70*/  IMAD.WIDE R24, R2, 0x2, R16 ;  /* 0x0000000202187825 */ /* 0x001fc800078e0210 */
[----:B------:R-:W-:Y:S01]  /*77f80*/  IMAD.WIDE R26, R2, 0x2, R18 ;  /* 0x00000002021a7825 */ /* 0x000fe200078e0212 */
[----:B--2---:R-:W-:Y:S01]  /*77f90*/  PRMT R2, R23, 0x7632, R2 ;  /* 0x0000763217027816 */ /* 0x004fe20000000002 */
[----:B------:R0:W-:Y:S04]  /*77fa0*/  @P2 STG.E.U16 [R24.64], R23 ;  /* 0x0000001718002986 */ /* 0x0001e8000c101506 */
[----:B0-----:R-:W2:Y:S01]  /*77fb0*/  LDL.LU R23, [R1+0x34] ;  /* 0x0000340001177983 */ /* 0x001ea20000300800 */
[C---:B------:R-:W-:Y:S02]  /*77fc0*/  ISETP.LT.AND P3, PT, R29.reuse, c[0x0][0x178], !P3 ;  /* 0x00005e001d007a0c */ /* 0x040fe40005f61270 */
[----:B------:R-:W-:Y:S01]  /*77fd0*/  ISETP.LT.AND P5, PT, R28, c[0x0][0x178], !P4 ;  /* 0x00005e001c007a0c */ /* 0x000fe200067a1270 */
[----:B------:R-:W-:Y:S01]  /*77fe0*/  IMAD.WIDE R24, R0, 0x2, R16 ;  /* 0x0000000200187825 */ /* 0x000fe200078e0210 */
[----:B------:R-:W-:-:S03]  /*77ff0*/  ISETP.LT.AND P4, PT, R29, c[0x0][0x178], !P4 ;  /* 0x00005e001d007a0c */ /* 0x000fc60006781270 */
[----:B------:R-:W-:Y:S01]  /*78000*/  IMAD.WIDE R10, R0, 0x2, R18 ;  /* 0x00000002000a7825 */ /* 0x000fe200078e0212 */
[----:B------:R-:W-:Y:S01]  /*78010*/  IADD3 R4, R3, 0x1d1, RZ ;  /* 0x000001d103047810 */ /* 0x000fe20007ffe0ff */
[----:B------:R-:W2:Y:S04]  /*78020*/  LDL.LU R7, [R1+0x704] ;  /* 0x0007040001077983 */ /* 0x000ea80000300800 */
[----:B------:R-:W-:Y:S01]  /*78030*/  @P3 STG.E.U16 [R26.64], R8 ;  /* 0x000000081a003986 */ /* 0x000fe2000c101506 */
[----:B------:R-:W-:Y:S01]  /*78040*/  ISETP.LT.AND P3, PT, R28, c[0x0][0x178], !P1 ;  /* 0x00005e001c007a0c */ /* 0x000fe20004f61270 */
[----:B------:R-:W-:Y:S02]  /*78050*/  ISETP.LT.AND P1, PT, R29, c[0x0][0x178], !P1 ;  /* 0x00005e001d007a0c */ /* 0x000fe40004f21270 */
[----:B------:R0:W-:Y:S02]  /*78060*/  @P5 STG.E.U16 [R24.64], R2 ;  /* 0x0000000218005986 */ /* 0x0001e4000c101506 */
[----:B0-----:R-:W-:-:S02]  /*78070*/  IADD3 R2, R0, c[0x0][0x198], RZ ;  /* 0x0000660000027a10 */ /* 0x001fc40007ffe0ff */
[----:B------:R-:W-:-:S03]  /*78080*/  PRMT R8, R8, 0x7632, R8 ;  /* 0x0000763208087816 */ /* 0x000fc60000000008 */
[----:B------:R-:W-:-:S04]  /*78090*/  IMAD.WIDE R26, R2, 0x2, R16 ;  /* 0x00000002021a7825 */ /* 0x000fc800078e0210 */
[C---:B------:R-:W-:Y:S01]  /*780a0*/  IMAD.WIDE R24, R2.reuse, 0x2, R18 ;  /* 0x0000000202187825 */ /* 0x040fe200078e0212 */
[----:B------:R0:W-:Y:S01]  /*780b0*/  @P4 STG.E.U16 [R10.64], R8 ;  /* 0x000000080a004986 */ /* 0x0001e2000c101506 */
[----:B------:R-:W-:Y:S02]  /*780c0*/  IADD3 R0, R3, 0x1d3, RZ ;  /* 0x000001d303007810 */ /* 0x000fe40007ffe0ff */
[----:B------:R-:W-:Y:S02]  /*780d0*/  IADD3 R2, R2, c[0x0][0x198], RZ ;  /* 0x0000660002027a10 */ /* 0x000fe40007ffe0ff */
[----:B------:R-:W-:Y:S02]  /*780e0*/  ISETP.GE.AND P4, PT, R0, c[0x0][0x17c], PT ;  /* 0x00005f0000007a0c */ /* 0x000fe40003f86270 */
[C---:B------:R-:W-:Y:S02]  /*780f0*/  IADD3 R0, R2.reuse, c[0x0][0x198], RZ ;  /* 0x0000660002007a10 */ /* 0x040fe40007ffe0ff */
[----:B------:R-:W-:Y:S01]  /*78100*/  IMAD.WIDE R14, R2, 0x2, R16 ;  /* 0x00000002020e7825 */ /* 0x000fe200078e0210 */
[----:B------:R-:W-:-:S03]  /*78110*/  ISETP.GE.AND P2, PT, R4, c[0x0][0x17c], PT ;  /* 0x00005f0004007a0c */ /* 0x000fc60003f46270 */
[----:B0-----:R-:W-:Y:S01]  /*78120*/  IMAD.WIDE R10, R2, 0x2, R18 ;  /* 0x00000002020a7825 */ /* 0x001fe200078e0212 */
[----:B---3--:R0:W-:Y:S03]  /*78130*/  @P3 STG.E.U16 [R26.64], R22 ;  /* 0x000000161a003986 */ /* 0x0081e6000c101506 */
[----:B------:R1:W-:Y:S01]  /*78140*/  @P1 STG.E.U16 [R24.64], R12 ;  /* 0x0000000c18001986 */ /* 0x0003e2000c101506 */
[C---:B------:R-:W-:Y:S01]  /*78150*/  ISETP.LT.AND P1, PT, R28.reuse, c[0x0][0x178], !P6 ;  /* 0x00005e001c007a0c */ /* 0x040fe20007721270 */
[C---:B------:R-:W-:Y:S01]  /*78160*/  ISETP.LT.AND P6, PT, R29.reuse, c[0x0][0x178], !P6 ;  /* 0x00005e001d007a0c */ /* 0x040fe200077c1270 */
[----:B------:R-:W-:Y:S01]  /*78170*/  ISETP.LT.AND P3, PT, R28, c[0x0][0x178], !P0 ;  /* 0x00005e001c007a0c */ /* 0x000fe20004761270 */
[----:B------:R-:W-:Y:S01]  /*78180*/  ISETP.LT.AND P0, PT, R29, c[0x0][0x178], !P0 ;  /* 0x00005e001d007a0c */ /* 0x000fe20004701270 */
[----:B------:R-:W-:Y:S01]  /*78190*/  PRMT R8, R22, 0x7632, R8 ;  /* 0x0000763216087816 */ /* 0x000fe20000000008 */
[----:B0-----:R-:W-:Y:S01]  /*781a0*/  IMAD.WIDE R26, R0, 0x2, R16 ;  /* 0x00000002001a7825 */ /* 0x001fe200078e0210 */
[----:B-1----:R-:W-:-:S03]  /*781b0*/  PRMT R12, R12, 0x7632, R12 ;  /* 0x000076320c0c7816 */ /* 0x002fc6000000000c */
[----:B------:R-:W-:-:S04]  /*781c0*/  IMAD.WIDE R24, R0, 0x2, R18 ;  /* 0x0000000200187825 */ /* 0x000fc800078e0212 */
[----:B------:R0:W-:Y:S01]  /*781d0*/  @P1 STG.E.U16 [R14.64], R8 ;  /* 0x000000080e001986 */ /* 0x0001e2000c101506 */
[----:B------:R-:W-:Y:S02]  /*781e0*/  @P6 STG.E.U16 [R10.64], R12 ;  /* 0x0000000c0a006986 */ /* 0x000fe4000c101506 */
[----:B----4-:R1:W-:Y:S01]  /*781f0*/  @P3 STG.E.U16 [R26.64], R6 ;  /* 0x000000061a003986 */ /* 0x0103e2000c101506 */
[----:B0-----:R-:W3:Y:S01]  /*78200*/  LDL.LU.64 R14, [R1+0x2078] ;  /* 0x00207800010e7983 */ /* 0x001ee20000300a00 */
[----:B------:R-:W4:Y:S03]  /*78210*/  LDL.LU R22, [R1+0x44] ;  /* 0x0000440001167983 */ /* 0x000f260000300800 */
[----:B--2---:R-:W-:Y:S01]  /*78220*/  @P0 STG.E.U16 [R24.64], R23 ;  /* 0x0000001718000986 */ /* 0x004fe2000c101506 */
[----:B------:R-:W-:Y:S02]  /*78230*/  ISETP.LT.AND P0, PT, R28, c[0x0][0x178], !P2 ;  /* 0x00005e001c007a0c */ /* 0x000fe40005701270 */
[----:B-1----:R-:W-:-:S02]  /*78240*/  IADD3 R26, R0, c[0x0][0x198], RZ ;  /* 0x00006600001a7a10 */ /* 0x002fc40007ffe0ff */
[----:B------:R-:W-:-:S03]  /*78250*/  PRMT R12, R6, 0x7632, R12 ;  /* 0x00007632060c7816 */ /* 0x000fc6000000000c */
[----:B------:R-:W-:Y:S01]  /*78260*/  IMAD.WIDE R10, R26, 0x2, R16 ;  /* 0x000000021a0a7825 */ /* 0x000fe200078e0210 */
[----:B------:R-:W-:-:S05]  /*78270*/  PRMT R8, R23, 0x7632, R8 ;  /* 0x0000763217087816 */ /* 0x000fca0000000008 */
[----:B------:R0:W-:Y:S04]  /*78280*/  @P0 STG.E.U16 [R10.64], R12 ;  /* 0x0000000c0a000986 */ /* 0x0001e8000c101506 */
[----:B0-----:R-:W2:Y:S01]  /*78290*/  LDL.LU.64 R10, [R1+0x2070] ;  /* 0x00207000010a7983 */ /* 0x001ea20000300a00 */
[----:B------:R-:W2:Y:S02]  /*782a0*/  LDL.LU R6, [R1+0x714] ;  /* 0x0007140001067983 */ /* 0x000ea40000300800 */
[----:B------:R-:W3:Y:S01]  /*782b0*/  LDL.LU R23, [R1+0x24] ;  /* 0x0000240001177983 */ /* 0x000ee20000300800 */
[----:B------:R-:W-:Y:S02]  /*782c0*/  IADD3 R4, R3, 0x1d2, RZ ;  /* 0x000001d203047810 */ /* 0x000fe40007ffe0ff */
[----:B------:R-:W-:-:S02]  /*782d0*/  ISETP.LT.AND P2, PT, R29, c[0x0][0x178], !P2 ;  /* 0x00005e001d007a0c */ /* 0x000fc40005741270 */
[----:B------:R-:W-:Y:S02]  /*782e0*/  ISETP.GE.AND P5, PT, R4, c[0x0][0x17c], PT ;  /* 0x00005f0004007a0c */ /* 0x000fe40003fa6270 */
[----:B------:R-:W-:Y:S02]  /*782f0*/  IADD3 R0, R26, c[0x0][0x198], RZ ;  /* 0x000066001a007a10 */ /* 0x000fe40007ffe0ff */
[----:B------:R-:W-:Y:S01]  /*78300*/  ISETP.LT.AND P3, PT, R28, c[0x0][0x178], !P5 ;  /* 0x00005e001c007a0c */ /* 0x000fe20006f61270 */
[----:B------:R-:W-:Y:S02]  /*78310*/  ISETP.LT.AND P5, PT, R29, c[0x0][0x178], !P5 ;  /* 0x00005e001d007a0c */ /* 0x000fe40006fa1270 */
[----:B------:R-:W-:-:S04]  /*78320*/  IMAD.WIDE R26, R26, 0x2, R18 ;  /* 0x000000021a1a7825 */ /* 0x000fc800078e0212 */
[----:B------:R-:W-:Y:S01]  /*78330*/  IMAD.WIDE R24, R0, 0x2, R16 ;  /* 0x0000000200187825 */ /* 0x000fe200078e0210 */
[C---:B------:R-:W-:Y:S01]  /*78340*/  IADD3 R4, R3.reuse, 0x1d4, RZ ;  /* 0x000001d403047810 */ /* 0x040fe20007ffe0ff */
[----:B------:R0:W-:Y:S03]  /*78350*/  @P2 STG.E.U16 [R26.64], R8 ;  /* 0x000000081a002986 */ /* 0x0001e6000c101506 */
[----:B------:R-:W-:Y:S01]  /*78360*/  ISETP.GE.AND P1, PT, R4, c[0x0][0x17c], PT ;  /* 0x00005f0004007a0c */ /* 0x000fe20003f26270 */
[----:B------:R-:W-:Y:S01]  /*78370*/  IADD3 R4, R3, 0x1d6, RZ ;  /* 0x000001d603047810 */ /* 0x000fe20007ffe0ff */
[----:B------:R1:W-:Y:S01]  /*78380*/  @P3 STG.E.U16 [R24.64], R7 ;  /* 0x0000000718003986 */ /* 0x0003e2000c101506 */
[----:B------:R-:W-:Y:S01]  /*78390*/  ISETP.LT.AND P3, PT, R28, c[0x0][0x178], !P4 ;  /* 0x00005e001c007a0c */ /* 0x000fe20006761270 */
[----:B------:R-:W-:Y:S01]  /*783a0*/  ISETP.LT.AND P4, PT, R29, c[0x0][0x178], !P4 ;  /* 0x00005e001d007a0c */ /* 0x000fe20006781270 */
[----:B------:R-:W-:-:S02]  /*783b0*/  ISETP.GE.AND P0, PT, R4, c[0x0][0x17c], PT ;  /* 0x00005f0004007a0c */ /* 0x000fc40003f06270 */
[----:B0-----:R-:W-:Y:S01]  /*783c0*/  PRMT R8, R7, 0x7632, R8 ;  /* 0x0000763207087816 */ /* 0x001fe20000000008 */
[C---:B-1----:R-:W-:Y:S01]  /*783d0*/  IMAD.WIDE R24, R0.reuse, 0x2, R18 ;  /* 0x0000000200187825 */ /* 0x042fe200078e0212 */
[----:B------:R-:W-:Y:S01]  /*783e0*/  IADD3 R0, R0, c[0x0][0x198], RZ ;  /* 0x0000660000007a10 */ /* 0x000fe20007ffe0ff */
[----:B------:R-:W3:Y:S04]  /*783f0*/  LDL.LU R7, [R1+0x724] ;  /* 0x0007240001077983 */ /* 0x000ee80000300800 */
[----:B------:R-:W-:Y:S01]  /*78400*/  IMAD.WIDE R26, R0, 0x2, R16 ;  /* 0x00000002001a7825 */ /* 0x000fe200078e0210 */
[----:B----4-:R0:W-:Y:S01]  /*78410*/  @P5 STG.E.U16 [R24.64], R22 ;  /* 0x0000001618005986 */ /* 0x0101e2000c101506 */
[----:B------:R-:W-:Y:S02]  /*78420*/  PRMT R4, R22, 0x7632, R4 ;  /* 0x0000763216047816 */ /* 0x000fe40000000004 */
[----:B------:R-:W-:Y:S01]  /*78430*/  ISETP.LT.AND P5, PT, R28, c[0x0][0x178], !P1 ;  /* 0x00005e001c007a0c */ /* 0x000fe20004fa1270 */
[----:B------:R-:W-:Y:S01]  /*78440*/  ISETP.LT.AND P1, PT, R29, c[0x0][0x178], !P1 ;  /* 0x00005e001d007a0c */ /* 0x000fe20004f21270 */
[----:B------:R1:W-:Y:S04]  /*78450*/  @P3 STG.E.U16 [R26.64], R8 ;  /* 0x000000081a003986 */ /* 0x0003e8000c101506 */
[----:B0-----:R-:W4:Y:S01]  /*78460*/  LDL.LU R22, [R1+0x14] ;  /* 0x0000140001167983 */ /* 0x001f220000300800 */
[C---:B------:R-:W-:Y:S01]  /*78470*/  IMAD.WIDE R24, R0.reuse, 0x2, R18 ;  /* 0x0000000200187825 */ /* 0x040fe200078e0212 */
[----:B------:R-:W-:-:S04]  /*78480*/  IADD3 R0, R0, c[0x0][0x198], RZ ;  /* 0x0000660000007a10 */ /* 0x000fc80007ffe0ff */
[----:B------:R0:W-:Y:S01]  /*78490*/  @P4 STG.E.U16 [R24.64], R4 ;  /* 0x0000000418004986 */ /* 0x0001e2000c101506 */
[----:B-1----:R-:W-:-:S04]  /*784a0*/  IMAD.WIDE R26, R0, 0x2, R16 ;  /* 0x00000002001a7825 */ /* 0x002fc800078e0210 */
[----:B0-----:R-:W-:Y:S01]  /*784b0*/  IMAD.WIDE R24, R0, 0x2, R18 ;  /* 0x0000000200187825 */ /* 0x001fe200078e0212 */
[----:B--2---:R-:W-:Y:S01]  /*784c0*/  @P5 STG.E.U16 [R26.64], R6 ;  /* 0x000000061a005986 */ /* 0x004fe2000c101506 */
[----:B---3--:R-:W-:-:S03]  /*784d0*/  PRMT R8, R23, 0x7632, R8 ;  /* 0x0000763217087816 */ /* 0x008fc60000000008 */
[----:B------:R0:W-:Y:S04]  /*784e0*/  @P1 STG.E.U16 [R24.64], R23 ;  /* 0x0000001718001986 */ /* 0x0001e8000c101506 */
[----:B0-----:R-:W2:Y:S01]  /*784f0*/  LDL.LU R23, [R1+0x754] ;  /* 0x0007540001177983 */ /* 0x001ea20000300800 */
[----:B------:R-:W-:Y:S02]  /*78500*/  IADD3 R2, R3, 0x1d5, RZ ;  /* 0x000001d503027810 */ /* 0x000fe40007ffe0ff */
[----:B------:R-:W-:Y:S02]  /*78510*/  IADD3 R0, R0, c[0x0][0x198], RZ ;  /* 0x0000660000007a10 */ /* 0x000fe40007ffe0ff */
[----:B------:R-:W-:Y:S02]  /*78520*/  PRMT R4, R6, 0x7632, R4 ;  /* 0x0000763206047816 */ /* 0x000fe40000000004 */
[----:B------:R-:W-:-:S02]  /*78530*/  ISETP.LT.AND P1, PT, R28, c[0x0][0x178], !P0 ;  /* 0x00005e001c007a0c */ /* 0x000fc40004721270 */
[----:B------:R-:W-:Y:S01]  /*78540*/  ISETP.GE.AND P6, PT, R2, c[0x0][0x17c], PT ;  /* 0x00005f0002007a0c */ /* 0x000fe20003fc6270 */
[----:B------:R-:W-:Y:S01]  /*78550*/  IADD3 R2, R3, 0x1d7, RZ ;  /* 0x000001d703027810 */ /* 0x000fe20007ffe0ff */
[----:B------:R-:W3:Y:S02]  /*78560*/  LDL.LU R12, [R1+0x744] ;  /* 0x00074400010c7983 */ /* 0x000ee40000300800 */
[----:B------:R-:W-:Y:S02]  /*78570*/  ISETP.LT.AND P4, PT, R28, c[0x0][0x178], !P6 ;  /* 0x00005e001c007a0c */ /* 0x000fe40007781270 */
[----:B------:R-:W-:Y:S01]  /*78580*/  ISETP.GE.AND P2, PT, R2, c[0x0][0x17c], PT ;  /* 0x00005f0002007a0c */ /* 0x000fe20003f46270 */
[----:B------:R-:W-:Y:S01]  /*78590*/  ISETP.LT.AND P6, PT, R29, c[0x0][0x178], !P6 ;  /* 0x00005e001d007a0c */ /* 0x000fe200077c1270 */
[----:B------:R-:W-:Y:S01]  /*785a0*/  IADD3 R2, R3, 0x1d8, RZ ;  /* 0x000001d803027810 */ /* 0x000fe20007ffe0ff */
[----:B------:R-:W-:-:S03]  /*785b0*/  IMAD.WIDE R26, R0, 0x2, R16 ;  /* 0x00000002001a7825 */ /* 0x000fc600078e0210 */
[----:B------:R-:W-:Y:S01]  /*785c0*/  ISETP.GE.AND P3, PT, R2, c[0x0][0x17c], PT ;  /* 0x00005f0002007a0c */ /* 0x000fe20003f66270 */
[----:B------:R-:W-:Y:S02]  /*785d0*/  IADD3 R2, R3, 0x1d9, RZ ;  /* 0x000001d903027810 */ /* 0x000fe40007ffe0ff */
[----:B------:R-:W-:Y:S01]  /*785e0*/  IMAD.WIDE R24, R0, 0x2, R18 ;  /* 0x0000000200187825 */ /* 0x000fe200078e0212 */
[----:B------:R-:W-:Y:S02]  /*785f0*/  ISETP.LT.AND P0, PT, R29, c[0x0][0x178], !P0 ;  /* 0x00005e001d007a0c */ /* 0x000fe40004701270 */
[----:B------:R-:W-:Y:S01]  /*78600*/  ISETP.GE.AND P5, PT, R2, c[0x0][0x17c], PT ;  /* 0x00005f0002007a0c */ /* 0x000fe20003fa6270 */
[----:B------:R-:W-:Y:S01]  /*78610*/  IADD3 R2, R0, c[0x0][0x198], RZ ;  /* 0x0000660000027a10 */ /* 0x000fe20007ffe0ff */
[----:B------:R-:W-:Y:S01]  /*78620*/  @P4 STG.E.U16 [R26.64], R4 ;  /* 0x000000041a004986 */ /* 0x000fe2000c101506 */
[----:B------:R-:W-:Y:S01]  /*78630*/  IADD3 R0, R3, 0x1da, RZ ;  /* 0x000001da03007810 */ /* 0x000fe20007ffe0ff */
[----:B------:R0:W-:Y:S01]  /*78640*/  @P6 STG.E.U16 [R24.64], R8 ;  /* 0x0000000818006986 */ /* 0x0001e2000c101506 */
[----:B------:R-:W-:-:S02]  /*78650*/  ISETP.LT.AND P6, PT, R28, c[0x0][0x178], !P2 ;  /* 0x00005e001c007a0c */ /* 0x000fc400057c1270 */
[----:B------:R-:W-:Y:S01]  /*78660*/  ISETP.GE.AND P4, PT, R0, c[0x0][0x17c], PT ;  /* 0x00005f0000007a0c */ /* 0x000fe20003f86270 */
[C---:B------:R-:W-:Y:S02]  /*78670*/  IADD3 R0, R2.reuse, c[0x0][0x198], RZ ;  /* 0x0000660002007a10 */ /* 0x040fe40007ffe0ff */
[----:B0-----:R-:W-:-:S04]  /*78680*/  IMAD.WIDE R24, R2, 0x2, R16 ;  /* 0x0000000202187825 */ /* 0x001fc800078e0210 */
[----:B------:R-:W-:Y:S01]  /*78690*/  IMAD.WIDE R26, R2, 0x2, R18 ;  /* 0x00000002021a7825 */ /* 0x000fe200078e0212 */
[----:B------:R-:W-:Y:S01]  /*786a0*/  PRMT R2, R7, 0x7632, R2 ;  /* 0x0000763207027816 */ /* 0x000fe20000000002 */
[----:B------:R0:W-:Y:S01]  /*786b0*/  @P1 STG.E.U16 [R24.64], R7 ;  /* 0x0000000718001986 */ /* 0x0001e2000c101506 */
[----:B------:R-:W-:Y:S01]  /*786c0*/  ISETP.LT.AND P2, PT, R29, c[0x0][0x178], !P2 ;  /* 0x00005e001d007a0c */ /* 0x000fe20005741270 */
[----:B0-----:R-:W-:-:S04]  /*786d0*/  IMAD.WIDE R24, R0, 0x2, R16 ;  /* 0x0000000200187825 */ /* 0x001fc800078e0210 */
[----:B------:R-:W-:Y:S01]  /*786e0*/  IMAD.WIDE R6, R0, 0x2, R18 ;  /* 0x0000000200067825 */ /* 0x000fe200078e0212 */
[----:B------:R-:W-:-:S04]  /*786f0*/  IADD3 R4, R3, 0x1db, RZ ;  /* 0x000001db03047810 */ /* 0x000fc80007ffe0ff */
[----:B------:R-:W-:Y:S01]  /*78700*/  ISETP.GE.AND P1, PT, R4, c[0x0][0x17c], PT ;  /* 0x00005f0004007a0c */ /* 0x000fe20003f26270 */
[----:B------:R-:W-:Y:S01]  /*78710*/  IADD3 R4, R3, 0x1dc, RZ ;  /* 0x000001dc03047810 */ /* 0x000fe20007ffe0ff */
[----:B----4-:R-:W-:Y:S01]  /*78720*/  @P0 STG.E.U16 [R26.64], R22 ;  /* 0x000000161a000986 */ /* 0x010fe2000c101506 */
[----:B------:R-:W-:Y:S01]  /*78730*/  ISETP.LT.AND P0, PT, R28, c[0x0][0x178], !P3 ;  /* 0x00005e001c007a0c */ /* 0x000fe20005f01270 */
[----:B------:R0:W-:Y:S01]  /*78740*/  @P6 STG.E.U16 [R24.64], R2 ;  /* 0x0000000218006986 */ /* 0x0001e2000c101506 */
[----:B------:R-:W-:Y:S02]  /*78750*/  PRMT R8, R22, 0x7632, R8 ;  /* 0x0000763216087816 */ /* 0x000fe40000000008 */
[----:B------:R-:W-:Y:S02]  /*78760*/  ISETP.LT.AND P3, PT, R29, c[0x0][0x178], !P3 ;  /* 0x00005e001d007a0c */ /* 0x000fe40005f61270 */
[----:B0-----:R-:W-:Y:S01]  /*78770*/  IADD3 R2, R0, c[0x0][0x198], RZ ;  /* 0x0000660000027a10 */ /* 0x001fe20007ffe0ff */
[----:B------:R0:W-:Y:S04]  /*78780*/  @P2 STG.E.U16 [R6.64], R8 ;  /* 0x0000000806002986 */ /* 0x0001e8000c101506 */
[----:B------:R-:W-:Y:S01]  /*78790*/  IMAD.WIDE R26, R2, 0x2, R16 ;  /* 0x00000002021a7825 */ /* 0x000fe200078e0210 */
[----:B------:R-:W-:-:S03]  /*787a0*/  IADD3 R0, R3, 0x1dd, RZ ;  /* 0x000001dd03007810 */ /* 0x000fc60007ffe0ff */
[----:B------:R-:W-:Y:S01]  /*787b0*/  IMAD.WIDE R24, R2, 0x2, R18 ;  /* 0x0000000202187825 */ /* 0x000fe200078e0212 */
[----:B------:R-:W-:Y:S02]  /*787c0*/  ISETP.GE.AND P6, PT, R4, c[0x0][0x17c], PT ;  /* 0x00005f0004007a0c */ /* 0x000fe40003fc6270 */
[----:B------:R-:W-:Y:S01]  /*787d0*/  ISETP.GE.AND P2, PT, R0, c[0x0][0x17c], PT ;  /* 0x00005f0000007a0c */ /* 0x000fe20003f46270 */
[----:B------:R-:W-:Y:S01]  /*787e0*/  PRMT R4, R21, 0x7632, R4 ;  /* 0x0000763215047816 */ /* 0x000fe20000000004 */
[----:B0-----:R-:W4:Y:S04]  /*787f0*/  LDL.LU.64 R6, [R1+0x2068] ;  /* 0x0020680001067983 */ /* 0x001f280000300a00 */
[----:B--2---:R0:W-:Y:S01]  /*78800*/  @P0 STG.E.U16 [R26.64], R23 ;  /* 0x000000171a000986 */ /* 0x0041e2000c101506 */
[----:B------:R-:W-:Y:S01]  /*78810*/  ISETP.LT.AND P0, PT, R28, c[0x0][0x178], !P5 ;  /* 0x00005e001c007a0c */ /* 0x000fe20006f01270 */
[----:B------:R-:W-:Y:S01]  /*78820*/  ISETP.LT.AND P5, PT, R29, c[0x0][0x178], !P5 ;  /* 0x00005e001d007a0c */ /* 0x000fe20006fa1270 */
[----:B------:R-:W-:-:S02]  /*78830*/  PRMT R8, R23, 0x7632, R8 ;  /* 0x0000763217087816 */ /* 0x000fc40000000008 */
[----:B0-----:R-:W-:-:S04]  /*78840*/  IADD3 R26, R2, c[0x0][0x198], RZ ;  /* 0x00006600021a7a10 */ /* 0x001fc80007ffe0ff */
[C---:B------:R-:W-:Y:S01]  /*78850*/  IADD3 R0, R26.reuse, c[0x0][0x198], RZ ;  /* 0x000066001a007a10 */ /* 0x040fe20007ffe0ff */
[----:B------:R-:W-:-:S04]  /*78860*/  IMAD.WIDE R22, R26, 0x2, R16 ;  /* 0x000000021a167825 */ /* 0x000fc800078e0210 */
[----:B------:R-:W-:Y:S01]  /*78870*/  IMAD.WIDE R26, R26, 0x2, R18 ;  /* 0x000000021a1a7825 */ /* 0x000fe200078e0212 */
[----:B------:R-:W-:Y:S03]  /*78880*/  @P3 STG.E.U16 [R24.64], R21 ;  /* 0x0000001518003986 */ /* 0x000fe6000c101506 */
[----:B------:R0:W-:Y:S01]  /*78890*/  @P0 STG.E.U16 [R22.64], R8 ;  /* 0x0000000816000986 */ /* 0x0001e2000c101506 */
[----:B------:R1:W-:Y:S04]  /*788a0*/  @P5 STG.E.U16 [R26.64], R4 ;  /* 0x000000041a005986 */ /* 0x0003e8000c101506 */
[----:B0-----:R-:W2:Y:S01]  /*788b0*/  LDL.LU.64 R22, [R1+0x2060] ;  /* 0x0020600001167983 */ /* 0x001ea20000300a00 */
[----:B-1----:R-:W2:Y:S01]  /*788c0*/  LDL.LU R27, [R1+0x734] ;  /* 0x00073400011b7983 */ /* 0x002ea20000300800 */
[----:B------:R-:W-:Y:S01]  /*788d0*/  ISETP.LT.AND P3, PT, R28, c[0x0][0x178], !P4 ;  /* 0x00005e001c007a0c */ /* 0x000fe20006761270 */
[----:B------:R-:W-:-:S02]  /*788e0*/  ISETP.LT.AND P4, PT, R29, c[0x0][0x178], !P4 ;  /* 0x00005e001d007a0c */ /* 0x000fc40006781270 */
[----:B------:R-:W-:-:S04]  /*788f0*/  IMAD.WIDE R20, R0, 0x2, R16 ;  /* 0x0000000200147825 */ /* 0x000fc800078e0210 */
[----:B------:R-:W-:Y:S01]  /*78900*/  IMAD.WIDE R24, R0, 0x2, R18 ;  /* 0x0000000200187825 */ /* 0x000fe200078e0212 */
[----:B------:R-:W-:-:S05]  /*78910*/  PRMT R8, R5, 0x7632, R8 ;  /* 0x0000763205087816 */ /* 0x000fca0000000008 */
[----:B---3--:R0:W-:Y:S01]  /*78920*/  @P3 STG.E.U16 [R20.64], R12 ;  /* 0x0000000c14003986 */ /* 0x0081e2000c101506 */
[----:B------:R1:W-:Y:S01]  /*78930*/  @P4 STG.E.U16 [R24.64], R5 ;  /* 0x0000000518004986 */ /* 0x0003e2000c101506 */
[----:B------:R-:W-:Y:S02]  /*78940*/  ISETP.LT.AND P4, PT, R28, c[0x0][0x178], !P1 ;  /* 0x00005e001c007a0c */ /* 0x000fe40004f81270 */
[----:B------:R-:W-:Y:S02]  /*78950*/  PRMT R26, R12, 0x7632, R26 ;  /* 0x000076320c1a7816 */ /* 0x000fe4000000001a */
[----:B0-----:R-:W-:-:S05]  /*78960*/  IADD3 R20, R0, c[0x0][0x198], RZ ;  /* 0x0000660000147a10 */ /* 0x001fca0007ffe0ff */
[----:B-1----:R-:W-:Y:S01]  /*78970*/  IMAD.WIDE R4, R20, 0x2, R16 ;  /* 0x0000000214047825 */ /* 0x002fe200078e0210 */
[----:B------:R-:W-:Y:S02]  /*78980*/  IADD3 R2, R3, 0x1de, RZ ;  /* 0x000001de03027810 */ /* 0x000fe40007ffe0ff */
[----:B------:R-:W-:Y:S02]  /*78990*/  ISETP.LT.AND P1, PT, R29, c[0x0][0x178], !P1 ;  /* 0x00005e001d007a0c */ /* 0x000fe40004f21270 */
[----:B------:R-:W-:Y:S01]  /*789a0*/  ISETP.LT.AND P5, PT, R28, c[0x0][0x178], !P6 ;  /* 0x00005e001c007a0c */ /* 0x000fe200077a1270 */
[----:B------:R0:W-:Y:S01]  /*789b0*/  @P4 STG.E.U16 [R4.64], R26 ;  /* 0x0000001a04004986 */ /* 0x0001e2000c101506 */
[----:B------:R-:W-:Y:S01]  /*789c0*/  ISETP.GE.AND P0, PT, R2, c[0x0][0x17c], PT ;  /* 0x00005f0002007a0c */ /* 0x000fe20003f06270 */
[----:B------:R-:W-:Y:S01]  /*789d0*/  IADD3 R2, R3, 0x1e0, RZ ;  /* 0x000001e003027810 */ /* 0x000fe20007ffe0ff */
[C---:B------:R-:W-:Y:S01]  /*789e0*/  IADD3 R0, R20.reuse, c[0x0][0x198], RZ ;  /* 0x0000660014007a10 */ /* 0x040fe20007ffe0ff */
[----:B------:R-:W-:Y:S01]  /*789f0*/  IMAD.WIDE R20, R20, 0x2, R18 ;  /* 0x0000000214147825 */ /* 0x000fe200078e0212 */
[----:B0-----:R-:W3:Y:S01]  /*78a00*/  LDL.LU R26, [R1+0x6f4] ;  /* 0x0006f400011a7983 */ /* 0x001ee20000300800 */
[----:B------:R-:W-:-:S02]  /*78a10*/  ISETP.GE.AND P4, PT, R2, c[0x0][0x17c], PT ;  /* 0x00005f0002007a0c */ /* 0x000fc40003f86270 */
[----:B------:R-:W-:Y:S01]  /*78a20*/  IMAD.WIDE R24, R0, 0x2, R16 ;  /* 0x0000000200187825 */ /* 0x000fe200078e0210 */
[----:B------:R-:W-:Y:S01]  /*78a30*/  IADD3 R2, R3, 0x1e1, RZ ;  /* 0x000001e103027810 */ /* 0x000fe20007ffe0ff */
[----:B------:R-:W-:Y:S03]  /*78a40*/  @P1 STG.E.U16 [R20.64], R8 ;  /* 0x0000000814001986 */ /* 0x000fe6000c101506 */
[----:B------:R-:W-:Y:S01]  /*78a50*/  ISETP.GE.AND P1, PT, R2, c[0x0][0x17c], PT ;  /* 0x00005f0002007a0c */ /* 0x000fe20003f26270 */
[----:B--2---:R0:W-:Y:S01]  /*78a60*/  @P5 STG.E.U16 [R24.64], R27 ;  /* 0x0000001b18005986 */ /* 0x0041e2000c101506 */
[----:B------:R-:W-:-:S03]  /*78a70*/  PRMT R2, R27, 0x7632, R2 ;  /* 0x000076321b027816 */ /* 0x000fc60000000002 */
[----:B0-----:R-:W2:Y:S01]  /*78a80*/  LDL.LU R27, [R1+0x6e8] ;  /* 0x0006e800011b7983 */ /* 0x001ea20000300800 */
[----:B------:R-:W4:Y:S01]  /*78a90*/  LDL.LU R21, [R1+0x38] ;  /* 0x0000380001157983 */ /* 0x000f220000300800 */
[C---:B------:R-:W-:Y:S02]  /*78aa0*/  ISETP.LT.AND P6, PT, R29.reuse, c[0x0][0x178], !P6 ;  /* 0x00005e001d007a0c */ /* 0x040fe400077c1270 */
[----:B------:R-:W-:Y:S01]  /*78ab0*/  ISETP.LT.AND P5, PT, R28, c[0x0][0x178], !P2 ;  /* 0x00005e001c007a0c */ /* 0x000fe200057a1270 */
[----:B------:R-:W-:Y:S01]  /*78ac0*/  ISETP.LT.AND P2, PT, R29, c[0x0][0x178], !P2 ;  /* 0x00005e001d007a0c */ /* 0x000fe20005741270 */
[----:B------:R-:W-:Y:S01]  /*78ad0*/  IADD3 R12, R3, 0x1df, RZ ;  /* 0x000001df030c7810 */ /* 0x000fe20007ffe0ff */
[C---:B------:R-:W-:Y:S01]  /*78ae0*/  IMAD.WIDE R4, R0.reuse, 0x2, R18 ;  /* 0x0000000200047825 */ /* 0x040fe200078e0212 */
[----:B------:R-:W-:Y:S02]  /*78af0*/  IADD3 R0, R0, c[0x0][0x198], RZ ;  /* 0x0000660000007a10 */ /* 0x000fe40007ffe0ff */
[----:B------:R-:W-:Y:S01]  /*78b00*/  ISETP.GE.AND P3, PT, R12, c[0x0][0x17c], PT ;  /* 0x00005f000c007a0c */ /* 0x000fe20003f66270 */
[----:B------:R-:W-:-:S04]  /*78b10*/  PRMT R12, R9, 0x7632, R12 ;  /* 0x00007632090c7816 */ /* 0x000fc8000000000c */
[----:B------:R0:W-:Y:S01]  /*78b20*/  @P6 STG.E.U16 [R4.64], R9 ;  /* 0x0000000904006986 */ /* 0x0001e2000c101506 */
[----:B------:R-:W-:Y:S01]  /*78b30*/  ISETP.LT.AND P6, PT, R28, c[0x0][0x178], !P0 ;  /* 0x00005e001c007a0c */ /* 0x000fe200047c1270 */
[----:B------:R-:W-:Y:S02]  /*78b40*/  ISETP.LT.AND P0, PT, R29, c[0x0][0x178], !P0 ;  /* 0x00005e001d007a0c */ /* 0x000fe40004701270 */
[----:B0-----:R-:W-:-:S04]  /*78b50*/  IMAD.WIDE R8, R0, 0x2, R16 ;  /* 0x0000000200087825 */ /* 0x001fc800078e0210 */
[C-C-:B------:R-:W-:Y:S01]  /*78b60*/  IMAD.WIDE R4, R0.reuse, 0x2, R18.reuse ;  /* 0x0000000200047825 */ /* 0x140fe200078e0212 */
[----:B------:R-:W-:Y:S01]  /*78b70*/  IADD3 R0, R0, c[0x0][0x198], RZ ;  /* 0x0000660000007a10 */ /* 0x000fe20007ffe0ff */
[----:B------:R0:W-:Y:S03]  /*78b80*/  @P5 STG.E.U16 [R8.64], R2 ;  /* 0x0000000208005986 */ /* 0x0001e6000c101506 */
[----:B------:R1:W-:Y:S01]  /*78b90*/  @P2 STG.E.U16 [R4.64], R12 ;  /* 0x0000000c04002986 */ /* 0x0003e2000c101506 */
[----:B------:R-:W-:Y:S01]  /*78ba0*/  ISETP.LT.AND P2, PT, R28, c[0x0][0x178], !P3 ;  /* 0x00005e001c007a0c */ /* 0x000fe20005f41270 */
[----:B------:R-:W-:Y:S02]  /*78bb0*/  ISETP.LT.AND P3, PT, R29, c[0x0][0x178], !P3 ;  /* 0x00005e001d007a0c */ /* 0x000fe40005f61270 */
[----:B0-----:R-:W-:-:S04]  /*78bc0*/  IMAD.WIDE R8, R0, 0x2, R18 ;  /* 0x0000000200087825 */ /* 0x001fc800078e0212 */
[C---:B-1----:R-:W-:Y:S01]  /*78bd0*/  IMAD.WIDE R4, R0.reuse, 0x2, R16 ;  /* 0x0000000200047825 */ /* 0x042fe200078e0210 */
[----:B------:R-:W-:Y:S02]  /*78be0*/  IADD3 R2, R3, 0x1e3, RZ ;  /* 0x000001e303027810 */ /* 0x000fe40007ffe0ff */
[----:B------:R-:W-:Y:S02]  /*78bf0*/  IADD3 R0, R0, c[0x0][0x198], RZ ;  /* 0x0000660000007a10 */ /* 0x000fe40007ffe0ff */
[----:B---3--:R0:W-:Y:S01]  /*78c00*/  @P6 STG.E.U16 [R4.64], R26 ;  /* 0x0000001a04006986 */ /* 0x0081e2000c101506 */
[----:B------:R-:W-:Y:S01]  /*78c10*/  ISETP.GE.AND P6, PT, R2, c[0x0][0x17c], PT ;  /* 0x00005f0002007a0c */ /* 0x000fe20003fc6270 */
[----:B------:R1:W-:Y:S01]  /*78c20*/  @P0 STG.E.U16 [R8.64], R13 ;  /* 0x0000000d08000986 */ /* 0x0003e2000c101506 */
[----:B------:R-:W-:Y:S02]  /*78c30*/  PRMT R2, R26, 0x7632, R2 ;  /* 0x000076321a027816 */ /* 0x000fe40000000002 */
[----:B------:R-:W-:Y:S01]  /*78c40*/  ISETP.LT.AND P0, PT, R28, c[0x0][0x178], !P4 ;  /* 0x00005e001c007a0c */ /* 0x000fe20006701270 */
[----:B------:R-:W-:-:S02]  /*78c50*/  ISETP.LT.AND P4, PT, R29, c[0x0][0x178], !P4 ;  /* 0x00005e001d007a0c */ /* 0x000fc40006781270 */
[----:B0-----:R-:W-:-:S04]  /*78c60*/  IMAD.WIDE R4, R0, 0x2, R16 ;  /* 0x0000000200047825 */ /* 0x001fc800078e0210 */
[C---:B-1----:R-:W-:Y:S01]  /*78c70*/  IMAD.WIDE R8, R0.reuse, 0x2, R18 ;  /* 0x0000000200087825 */ /* 0x042fe200078e0212 */
[----:B------:R-:W-:Y:S02]  /*78c80*/  PRMT R13, R13, 0x7632, R13 ;  /* 0x000076320d0d7816 */ /* 0x000fe4000000000d */
[----:B------:R-:W-:Y:S02]  /*78c90*/  IADD3 R0, R0, c[0x0][0x198], RZ ;  /* 0x0000660000007a10 */ /* 0x000fe40007ffe0ff */
[----:B------:R-:W-:Y:S01]  /*78ca0*/  IADD3 R20, R3, 0x1e2, RZ ;  /* 0x000001e203147810 */ /* 0x000fe20007ffe0ff */
[----:B------:R0:W-:Y:S01]  /*78cb0*/  @P2 STG.E.U16 [R4.64], R2 ;  /* 0x0000000204002986 */ /* 0x0001e2000c101506 */
[----:B------:R1:W-:Y:S01]  /*78cc0*/  @P3 STG.E.U16 [R8.64], R13 ;  /* 0x0000000d08003986 */ /* 0x0003e2000c101506 */
[----:B------:R-:W-:Y:S02]  /*78cd0*/  ISETP.LT.AND P3, PT, R28, c[0x0][0x178], !P1 ;  /* 0x00005e001c007a0c */ /* 0x000fe40004f61270 */
[----:B------:R-:W-:-:S02]  /*78ce0*/  IADD3 R12, R0, c[0x0][0x198], RZ ;  /* 0x00006600000c7a10 */ /* 0x000fc40007ffe0ff */
[----:B------:R-:W-:Y:S01]  /*78cf0*/  ISETP.GE.AND P5, PT, R20, c[0x0][0x17c], PT ;  /* 0x00005f0014007a0c */ /* 0x000fe20003fa6270 */
[----:B------:R-:W3:Y:S01]  /*78d00*/  LDL.LU R26, [R1+0x48] ;  /* 0x00004800011a7983 */ /* 0x000ee20000300800 */
[----:B0-----:R-:W-:-:S04]  /*78d10*/  IMAD.WIDE R4, R0, 0x2, R16 ;  /* 0x0000000200047825 */ /* 0x001fc800078e0210 */
[----:B-1----:R-:W-:Y:S01]  /*78d20*/  IMAD.WIDE R8, R12, 0x2, R16 ;  /* 0x000000020c087825 */ /* 0x002fe200078e0210 */
[----:B------:R-:W-:Y:S01]  /*78d30*/  IADD3 R20, R3, 0x1e6, RZ ;  /* 0x000001e603147810 */ /* 0x000fe20007ffe0ff */
[----:B--2---:R0:W-:Y:S02]  /*78d40*/  @P0 STG.E.U16 [R4.64], R27 ;  /* 0x0000001b04000986 */ /* 0x0041e4000c101506 */
[----:B0-----:R-:W-:Y:S01]  /*78d50*/  IMAD.WIDE R4, R0, 0x2, R18 ;  /* 0x0000000200047825 */ /* 0x001fe200078e0212 */
[----:B------:R-:W-:Y:S02]  /*78d60*/  PRMT R0, R27, 0x7632, R0 ;  /* 0x000076321b007816 */ /* 0x000fe40000000000 */
[----:B------:R-:W2:Y:S04]  /*78d70*/  LDL.LU R27, [R1+0x28] ;  /* 0x00002800011b7983 */ /* 0x000ea80000300800 */
[----:B----4-:R-:W-:Y:S01]  /*78d80*/  @P4 STG.E.U16 [R4.64], R21 ;  /* 0x0000001504004986 */ /* 0x010fe2000c101506 */
[----:B------:R0:W-:Y:S01]  /*78d90*/  @P3 STG.E.U16 [R8.64], R0 ;  /* 0x0000000008003986 */ /* 0x0001e2000c101506 */
[----:B------:R-:W-:-:S02]  /*78da0*/  ISETP.GE.AND P3, PT, R20, c[0x0][0x17c], PT ;  /* 0x00005f0014007a0c */ /* 0x000fc40003f66270 */
[----:B------:R-:W4:Y:S01]  /*78db0*/  LDL.LU R20, [R1+0x708] ;  /* 0x0007080001147983 */ /* 0x000f220000300800 */
[----:B------:R-:W-:Y:S02]  /*78dc0*/  IADD3 R2, R3, 0x1e4, RZ ;  /* 0x000001e403027810 */ /* 0x000fe40007ffe0ff */
[----:B------:R-:W-:Y:S02]  /*78dd0*/  ISETP.LT.AND P1, PT, R29, c[0x0][0x178], !P1 ;  /* 0x00005e001d007a0c */ /* 0x000fe40004f21270 */
[----:B------:R-:W-:Y:S02]  /*78de0*/  ISETP.LT.AND P4, PT, R28, c[0x0][0x178], !P5 ;  /* 0x00005e001c007a0c */ /* 0x000fe40006f81270 */
[----:B------:R-:W-:Y:S01]  /*78df0*/  ISETP.GE.AND P2, PT, R2, c[0x0][0x17c], PT ;  /* 0x00005f0002007a0c */ /* 0x000fe20003f46270 */
[----:B------:R-:W-:Y:S01]  /*78e00*/  IADD3 R2, R3, 0x1e5, RZ ;  /* 0x000001e503027810 */ /* 0x000fe20007ffe0ff */
[----:B0-----:R-:W-:-:S03]  /*78e10*/  IADD3 R0, R12, c[0x0][0x198], RZ ;  /* 0x000066000c007a10 */ /* 0x001fc60007ffe0ff */
[----:B------:R-:W-:Y:S01]  /*78e20*/  ISETP.GE.AND P0, PT, R2, c[0x0][0x17c], PT ;  /* 0x00005f0002007a0c */ /* 0x000fe20003f06270 */
[----:B------:R-:W-:Y:S02]  /*78e30*/  PRMT R2, R21, 0x7632, R2 ;  /* 0x0000763215027816 */ /* 0x000fe40000000002 */
[----:B------:R-:W-:-:S04]  /*78e40*/  IMAD.WIDE R4, R12, 0x2, R18 ;  /* 0x000000020c047825 */ /* 0x000fc800078e0212 */
[C---:B------:R-:W-:Y:S01]  /*78e50*/  IMAD.WIDE R8, R0.reuse, 0x2, R16 ;  /* 0x0000000200087825 */ /* 0x040fe200078e0210 */
[----:B------:R-:W-:Y:S01]  /*78e60*/  ISETP.LT.AND P5, PT, R29, c[0x0][0x178], !P5 ;  /* 0x00005e001d007a0c */ /* 0x000fe20006fa1270 */
[----:B------:R-:W-:Y:S02]  /*78e70*/  @P1 STG.E.U16 [R4.64], R2 ;  /* 0x0000000204001986 */ /* 0x000fe4000c101506 */
[----:B------:R-:W-:Y:S01]  /*78e80*/  IMAD.WIDE R12, R0, 0x2, R18 ;  /* 0x00000002000c7825 */ /* 0x000fe200078e0212 */
[----:B---3--:R-:W-:Y:S01]  /*78e90*/  PRMT R24, R26, 0x7632, R24 ;  /* 0x000076321a187816 */ /* 0x008fe20000000018 */
[----:B----4-:R0:W-:Y:S01]  /*78ea0*/  @P4 STG.E.U16 [R8.64], R20 ;  /* 0x0000001408004986 */ /* 0x0101e2000c101506 */
[----:B------:R-:W-:Y:S02]  /*78eb0*/  ISETP.LT.AND P4, PT, R28, c[0x0][0x178], !P6 ;  /* 0x00005e001c007a0c */ /* 0x000fe40007781270 */
[----:B------:R-:W-:-:S05]  /*78ec0*/  PRMT R25, R20, 0x7632, R25 ;  /* 0x0000763214197816 */ /* 0x000fca0000000019 */
[----:B------:R1:W-:Y:S01]  /*78ed0*/  @P5 STG.E.U16 [R12.64], R26 ;  /* 0x0000001a0c005986 */ /* 0x0003e2000c101506 */
[----:B0-----:R-:W-:Y:S01]  /*78ee0*/  IADD3 R8, R0, c[0x0][0x198], RZ ;  /* 0x0000660000087a10 */ /* 0x001fe20007ffe0ff */
[----:B-1----:R-:W3:Y:S04]  /*78ef0*/  LDL.LU R26, [R1+0x18] ;  /* 0x00001800011a7983 */ /* 0x002ee80000300800 */
[----:B------:R-:W-:-:S05]  /*78f00*/  IMAD.WIDE R4, R8, 0x2, R16 ;  /* 0x0000000208047825 */ /* 0x000fca00078e0210 */
[----:B------:R0:W-:Y:S04]  /*78f10*/  @P4 STG.E.U16 [R4.64], R25 ;  /* 0x0000001904004986 */ /* 0x0001e8000c101506 */
[----:B0-----:R-:W4:Y:S01]  /*78f20*/  LDL.LU R5, [R1+0x718] ;  /* 0x0007180001057983 */ /* 0x001f220000300800 */
[----:B------:R-:W2:Y:S01]  /*78f30*/  LDL.LU R25, [R1+0x728] ;  /* 0x0007280001197983 */ /* 0x000ea20000300800 */
        /* <DEDUP_REMOVED lines=9> */
[----:B------:R0:W-:Y:S01]  /*78fd0*/  @P6 STG.E.U16 [R8.64], R24 ;  /* 0x0000001808006986 */ /* 0x0001e2000c101506 */
[----:B------:R-:W-:Y:S02]  /*78fe0*/  IADD3 R2, R3, 0x1e8, RZ ;  /* 0x000001e803027810 */ /* 0x000fe40007ffe0ff */
[----:B------:R-:W-:Y:S01]  /*78ff0*/  ISETP.LT.AND P6, PT, R28, c[0x0][0x178], !P3 ;  /* 0x00005e001c007a0c */ /* 0x000fe20005fc1270 */
[----:B------:R-:W-:Y:S01]  /*79000*/  ISETP.LT.AND P3, PT, R29, c[0x0][0x178], !P3 ;  /* 0x00005e001d007a0c */ /* 0x000fe20005f61270 */
[----:B------:R-:W-:Y:S02]  /*79010*/  ISETP.GE.AND P4, PT, R2, c[0x0][0x17c], PT ;  /* 0x00005f0002007a0c */ /* 0x000fe40003f86270 */
[----:B0-----:R-:W-:-:S04]  /*79020*/  IADD3 R8, R0, c[0x0][0x198], RZ ;  /* 0x0000660000087a10 */ /* 0x001fc80007ffe0ff */
[----:B------:R-:W-:Y:S01]  /*79030*/  IADD3 R0, R8, c[0x0][0x198], RZ ;  /* 0x0000660008007a10 */ /* 0x000fe20007ffe0ff */
[----:B----4-:R-:W-:Y:S01]  /*79040*/  @P5 STG.E.U16 [R12.64], R5 ;  /* 0x000000050c005986 */ /* 0x010fe2000c101506 */
[----:B------:R-:W-:Y:S01]  /*79050*/  ISETP.LT.AND P5, PT, R28, c[0x0][0x178], !P0 ;  /* 0x00005e001c007a0c */ /* 0x000fe200047a1270 */
[----:B--2---:R0:W-:Y:S01]  /*79060*/  @P2 STG.E.U16 [R20.64], R27 ;  /* 0x0000001b14002986 */ /* 0x0041e2000c101506 */
[----:B------:R-:W-:Y:S02]  /*79070*/  ISETP.LT.AND P0, PT, R29, c[0x0][0x178], !P0 ;  /* 0x00005e001d007a0c */ /* 0x000fe40004701270 */
[----:B------:R-:W-:Y:S02]  /*79080*/  PRMT R2, R5, 0x7632, R2 ;  /* 0x0000763205027816 */ /* 0x000fe40000000002 */
[----:B0-----:R-:W-:Y:S02]  /*79090*/  PRMT R20, R27, 0x7632, R20 ;  /* 0x000076321b147816 */ /* 0x001fe40000000014 */
[----:B------:R-:W2:Y:S01]  /*790a0*/  LDL.LU R27, [R1+0x758] ;  /* 0x00075800011b7983 */ /* 0x000ea20000300800 */
[----:B------:R-:W-:Y:S01]  /*790b0*/  IADD3 R12, R3, 0x1e9, RZ ;  /* 0x000001e9030c7810 */ /* 0x000fe20007ffe0ff */
[----:B------:R-:W-:-:S04]  /*790c0*/  IMAD.WIDE R4, R8, 0x2, R16 ;  /* 0x0000000208047825 */ /* 0x000fc800078e0210 */
[----:B------:R-:W-:Y:S01]  /*790d0*/  IMAD.WIDE R8, R8, 0x2, R18 ;  /* 0x0000000208087825 */ /* 0x000fe200078e0212 */
[----:B------:R-:W-:-:S03]  /*790e0*/  ISETP.GE.AND P2, PT, R12, c[0x0][0x17c], PT ;  /* 0x00005f000c007a0c */ /* 0x000fc60003f46270 */
[C---:B------:R-:W-:Y:S01]  /*790f0*/  IMAD.WIDE R12, R0.reuse, 0x2, R16 ;  /* 0x00000002000c7825 */ /* 0x040fe200078e0210 */
[----:B------:R0:W-:Y:S03]  /*79100*/  @P5 STG.E.U16 [R4.64], R2 ;  /* 0x0000000204005986 */ /* 0x0001e6000c101506 */
[----:B------:R-:W-:Y:S01]  /*79110*/  @P0 STG.E.U16 [R8.64], R20 ;  /* 0x0000001408000986 */ /* 0x000fe2000c101506 */
[----:B------:R3:W-:Y:S01]  /*79120*/  @P6 STG.E.U16 [R12.64], R25 ;  /* 0x000000190c006986 */ /* 0x0007e2000c101506 */
[----:B0-----:R-:W-:Y:S01]  /*79130*/  IMAD.WIDE R4, R0, 0x2, R18 ;  /* 0x0000000200047825 */ /* 0x001fe200078e0212 */
[----:B---3--:R-:W-:-:S04]  /*79140*/  PRMT R12, R26, 0x7632, R12 ;  /* 0x000076321a0c7816 */ /* 0x008fc8000000000c */
[----:B------:R0:W-:Y:S04]  /*79150*/  @P3 STG.E.U16 [R4.64], R26 ;  /* 0x0000001a04003986 */ /* 0x0001e8000c101506 */
[----:B0-----:R-:W3:Y:S01]  /*79160*/  LDL.LU R26, [R1+0x748] ;  /* 0x00074800011a7983 */ /* 0x001ee20000300800 */
[----:B------:R-:W-:Y:S02]  /*79170*/  ISETP.LT.AND P6, PT, R28, c[0x0][0x178], !P1 ;  /* 0x00005e001c007a0c */ /* 0x000fe40004fc1270 */
[----:B------:R-:W-:Y:S01]  /*79180*/  IADD3 R2, R3, 0x1eb, RZ ;  /* 0x000001eb03027810 */ /* 0x000fe20007ffe0ff */
[----:B------:R-:W-:Y:S01]  /*79190*/  ISETP.LT.AND P1, PT, R29, c[0x0][0x178], !P1 ;  /* 0x00005e001d007a0c */ /* 0x000fe20004f21270 */
[----:B------:R-:W-:Y:S02]  /*791a0*/  IADD3 R0, R0, c[0x0][0x198], RZ ;  /* 0x0000660000007a10 */ /* 0x000fe40007ffe0ff */
[----:B------:R-:W-:-:S02]  /*791b0*/  ISETP.LT.AND P3, PT, R28, c[0x0][0x178], !P4 ;  /* 0x00005e001c007a0c */ /* 0x000fc40006761270 */
[----:B------:R-:W-:Y:S01]  /*791c0*/  ISETP.GE.AND P0, PT, R2, c[0x0][0x17c], PT ;  /* 0x00005f0002007a0c */ /* 0x000fe20003f06270 */
[----:B------:R-:W-:Y:S01]  /*791d0*/  PRMT R2, R25, 0x7632, R2 ;  /* 0x0000763219027816 */ /* 0x000fe20000000002 */
[----:B------:R-:W-:Y:S01]  /*791e0*/  ISETP.LT.AND P4, PT, R29, c[0x0][0x178], !P4 ;  /* 0x00005e001d007a0c */ /* 0x000fe20006781270 */
[----:B------:R-:W-:-:S04]  /*791f0*/  IMAD.WIDE R4, R0, 0x2, R16 ;  /* 0x0000000200047825 */ /* 0x000fc800078e0210 */
[C---:B------:R-:W-:Y:S01]  /*79200*/  IMAD.WIDE R8, R0.reuse, 0x2, R18 ;  /* 0x0000000200087825 */ /* 0x040fe200078e0212 */
[----:B------:R-:W-:Y:S02]  /*79210*/  IADD3 R0, R0, c[0x0][0x198], RZ ;  /* 0x0000660000007a10 */ /* 0x000fe40007ffe0ff */
[----:B------:R-:W-:Y:S01]  /*79220*/  IADD3 R21, R3, 0x1ea, RZ ;  /* 0x000001ea03157810 */ /* 0x000fe20007ffe0ff */
[----:B------:R0:W-:Y:S01]  /*79230*/  @P6 STG.E.U16 [R4.64], R2 ;  /* 0x0000000204006986 */ /* 0x0001e2000c101506 */
[----:B------:R1:W-:Y:S01]  /*79240*/  @P1 STG.E.U16 [R8.64], R12 ;  /* 0x0000000c08001986 */ /* 0x0003e2000c101506 */
[----:B------:R-:W-:Y:S02]  /*79250*/  ISETP.LT.AND P1, PT, R28, c[0x0][0x178], !P2 ;  /* 0x00005e001c007a0c */ /* 0x000fe40005721270 */
[----:B------:R-:W-:Y:S01]  /*79260*/  ISETP.GE.AND P5, PT, R21, c[0x0][0x17c], PT ;  /* 0x00005f0015007a0c */ /* 0x000fe20003fa6270 */
[----:B------:R-:W-:Y:S02]  /*79270*/  ISETP.LT.AND P2, PT, R29, c[0x0][0x178], !P2 ;  /* 0x00005e001d007a0c */ /* 0x000fe40005741270 */
[----:B0-----:R-:W-:Y:S01]  /*79280*/  IMAD.WIDE R4, R0, 0x2, R16 ;  /* 0x0000000200047825 */ /* 0x001fe200078e0210 */
[----:B------:R-:W-:-:S03]  /*79290*/  IADD3 R2, R3, 0x1ed, RZ ;  /* 0x000001ed03027810 */ /* 0x000fc60007ffe0ff */
[C---:B-1----:R-:W-:Y:S01]  /*792a0*/  IMAD.WIDE R8, R0.reuse, 0x2, R18 ;  /* 0x0000000200087825 */ /* 0x042fe200078e0212 */
[----:B------:R-:W-:Y:S01]  /*792b0*/  IADD3 R0, R0, c[0x0][0x198], RZ ;  /* 0x0000660000007a10 */ /* 0x000fe20007ffe0ff */
[----:B--2---:R0:W-:Y:S01]  /*792c0*/  @P3 STG.E.U16 [R4.64], R27 ;  /* 0x0000001b04003986 */ /* 0x0041e2000c101506 */
[----:B------:R-:W-:Y:S01]  /*792d0*/  ISETP.GE.AND P3, PT, R2, c[0x0][0x17c], PT ;  /* 0x00005f0002007a0c */ /* 0x000fe20003f66270 */
[----:B------:R-:W-:Y:S02]  /*792e0*/  PRMT R2, R27, 0x7632, R2 ;  /* 0x000076321b027816 */ /* 0x000fe40000000002 */
[----:B------:R1:W-:Y:S01]  /*792f0*/  @P4 STG.E.U16 [R8.64], R22 ;  /* 0x0000001608004986 */ /* 0x0003e2000c101506 */
[----:B------:R-:W-:Y:S01]  /*79300*/  ISETP.LT.AND P4, PT, R28, c[0x0][0x178], !P5 ;  /* 0x00005e001c007a0c */ /* 0x000fe20006f81270 */
[----:B0-----:R-:W2:Y:S01]  /*79310*/  LDL.LU R27, [R1+0x738] ;  /* 0x00073800011b7983 */ /* 0x001ea20000300800 */
[----:B------:R-:W-:-:S04]  /*79320*/  IMAD.WIDE R4, R0, 0x2, R16 ;  /* 0x0000000200047825 */ /* 0x000fc800078e0210 */
[C---:B-1----:R-:W-:Y:S01]  /*79330*/  IMAD.WIDE R8, R0.reuse, 0x2, R18 ;  /* 0x0000000200087825 */ /* 0x042fe200078e0212 */
[----:B------:R-:W-:Y:S02]  /*79340*/  IADD3 R0, R0, c[0x0][0x198], RZ ;  /* 0x0000660000007a10 */ /* 0x000fe40007ffe0ff */
[----:B------:R-:W-:Y:S01]  /*79350*/  PRMT R22, R22, 0x7632, R22 ;  /* 0x0000763216167816 */ /* 0x000fe20000000016 */
[----:B------:R0:W-:Y:S04]  /*79360*/  @P1 STG.E.U16 [R4.64], R2 ;  /* 0x0000000204001986 */ /* 0x0001e8000c101506 */
[----:B------:R-:W-:Y:S02]  /*79370*/  @P2 STG.E.U16 [R8.64], R22 ;  /* 0x0000001608002986 */ /* 0x000fe4000c101506 */
[----:B0-----:R-:W-:Y:S01]  /*79380*/  IMAD.WIDE R4, R0, 0x2, R16 ;  /* 0x0000000200047825 */ /* 0x001fe200078e0210 */
[----:B------:R-:W-:-:S04]  /*79390*/  IADD3 R2, R3, 0x1ee, RZ ;  /* 0x000001ee03027810 */ /* 0x000fc80007ffe0ff */
[----:B------:R-:W-:Y:S01]  /*793a0*/  ISETP.GE.AND P1, PT, R2, c[0x0][0x17c], PT ;  /* 0x00005f0002007a0c */ /* 0x000fe20003f26270 */
[----:B---3--:R0:W-:Y:S01]  /*793b0*/  @P4 STG.E.U16 [R4.64], R26 ;  /* 0x0000001a04004986 */ /* 0x0081e2000c101506 */
[C---:B------:R-:W-:Y:S01]  /*793c0*/  IADD3 R2, R0.reuse, c[0x0][0x198], RZ ;  /* 0x0000660000027a10 */ /* 0x040fe20007ffe0ff */
[----:B0-----:R-:W-:Y:S01]  /*793d0*/  IMAD.WIDE R4, R0, 0x2, R18 ;  /* 0x0000000200047825 */ /* 0x001fe200078e0212 */
[----:B------:R-:W-:Y:S02]  /*793e0*/  PRMT R0, R26, 0x7632, R0 ;  /* 0x000076321a007816 */ /* 0x000fe40000000000 */
[----:B------:R-:W3:Y:S01]  /*793f0*/  LDL.LU R26, [R1+0x6f8] ;  /* 0x0006f800011a7983 */ /* 0x000ee20000300800 */
[----:B------:R-:W-:Y:S02]  /*79400*/  ISETP.LT.AND P5, PT, R29, c[0x0][0x178], !P5 ;  /* 0x00005e001d007a0c */ /* 0x000fe40006fa1270 */
[----:B------:R-:W-:Y:S02]  /*79410*/  ISETP.LT.AND P2, PT, R28, c[0x0][0x178], !P0 ;  /* 0x00005e001c007a0c */ /* 0x000fe40004741270 */
[----:B------:R-:W-:-:S02]  /*79420*/  IADD3 R13, R3, 0x1ec, RZ ;  /* 0x000001ec030d7810 */ /* 0x000fc40007ffe0ff */
[----:B------:R-:W-:Y:S01]  /*79430*/  IADD3 R8, R3, 0x1ef, RZ ;  /* 0x000001ef03087810 */ /* 0x000fe20007ffe0ff */
[----:B------:R-:W-:Y:S01]  /*79440*/  ISETP.LT.AND P0, PT, R29, c[0x0][0x178], !P0 ;  /* 0x00005e001d007a0c */ /* 0x000fe20004701270 */
[----:B------:R-:W4:Y:S01]  /*79450*/  LDL.LU R24, [R1+0x6ec] ;  /* 0x0006ec0001187983 */ /* 0x000f220000300800 */
[----:B------:R-:W-:Y:S02]  /*79460*/  ISETP.GE.AND P6, PT, R13, c[0x0][0x17c], PT ;  /* 0x00005f000d007a0c */ /* 0x000fe40003fc6270 */
[----:B------:R-:W-:Y:S01]  /*79470*/  ISETP.GE.AND P4, PT, R8, c[0x0][0x17c], PT ;  /* 0x00005f0008007a0c */ /* 0x000fe20003f86270 */
[----:B------:R-:W-:Y:S01]  /*79480*/  IMAD.WIDE R8, R2, 0x2, R16 ;  /* 0x0000000202087825 */ /* 0x000fe200078e0210 */
[----:B------:R-:W-:Y:S01]  /*79490*/  @P5 STG.E.U16 [R4.64], R6 ;  /* 0x0000000604005986 */ /* 0x000fe2000c101506 */
[----:B------:R-:W-:-:S03]  /*794a0*/  ISETP.LT.AND P5, PT, R28, c[0x0][0x178], !P6 ;  /* 0x00005e001c007a0c */ /* 0x000fc600077a1270 */
[----:B------:R0:W-:Y:S01]  /*794b0*/  @P2 STG.E.U16 [R8.64], R0 ;  /* 0x0000000008002986 */ /* 0x0001e2000c101506 */
[----:B------:R-:W-:Y:S02]  /*794c0*/  ISETP.LT.AND P6, PT, R29, c[0x0][0x178], !P6 ;  /* 0x00005e001d007a0c */ /* 0x000fe400077c1270 */
[----:B0-----:R-:W-:Y:S02]  /*794d0*/  IADD3 R0, R2, c[0x0][0x198], RZ ;  /* 0x0000660002007a10 */ /* 0x001fe40007ffe0ff */
[----:B------:R-:W-:Y:S01]  /*794e0*/  PRMT R6, R6, 0x7632, R6 ;  /* 0x0000763206067816 */ /* 0x000fe20000000006 */
[----:B------:R-:W-:Y:S01]  /*794f0*/  IMAD.WIDE R4, R2, 0x2, R18 ;  /* 0x0000000202047825 */ /* 0x000fe200078e0212 */
[----:B------:R-:W-:-:S03]  /*79500*/  IADD3 R2, R3, 0x1f1, RZ ;  /* 0x000001f103027810 */ /* 0x000fc60007ffe0ff */
[----:B------:R-:W-:-:S04]  /*79510*/  IMAD.WIDE R8, R0, 0x2, R16 ;  /* 0x0000000200087825 */ /* 0x000fc800078e0210 */
[----:B------:R-:W-:Y:S01]  /*79520*/  IMAD.WIDE R12, R0, 0x2, R18 ;  /* 0x00000002000c7825 */ /* 0x000fe200078e0212 */
[----:B------:R0:W-:Y:S01]  /*79530*/  @P0 STG.E.U16 [R4.64], R6 ;  /* 0x0000000604000986 */ /* 0x0001e2000c101506 */
[----:B------:R-:W-:Y:S02]  /*79540*/  ISETP.GE.AND P0, PT, R2, c[0x0][0x17c], PT ;  /* 0x00005f0002007a0c */ /* 0x000fe40003f06270 */
[----:B0-----:R-:W-:Y:S01]  /*79550*/  IADD3 R6, R3, 0x1f2, RZ ;  /* 0x000001f203067810 */ /* 0x001fe20007ffe0ff */
[----:B--2---:R0:W-:Y:S01]  /*79560*/  @P5 STG.E.U16 [R8.64], R27 ;  /* 0x0000001b08005986 */ /* 0x0041e2000c101506 */
[----:B------:R-:W-:Y:S02]  /*79570*/  PRMT R2, R27, 0x7632, R2 ;  /* 0x000076321b027816 */ /* 0x000fe40000000002 */
[----:B------:R-:W-:Y:S01]  /*79580*/  ISETP.LT.AND P5, PT, R28, c[0x0][0x178], !P3 ;  /* 0x00005e001c007a0c */ /* 0x000fe20005fa1270 */
[----:B------:R1:W-:Y:S01]  /*79590*/  @P6 STG.E.U16 [R12.64], R10 ;  /* 0x0000000a0c006986 */ /* 0x0003e2000c101506 */
[----:B------:R-:W-:-:S02]  /*795a0*/  ISETP.LT.AND P3, PT, R29, c[0x0][0x178], !P3 ;  /* 0x00005e001d007a0c */ /* 0x000fc40005f61270 */
[----:B------:R-:W-:Y:S01]  /*795b0*/  ISETP.LT.AND P6, PT, R28, c[0x0][0x178], !P1 ;  /* 0x00005e001c007a0c */ /* 0x000fe20004fc1270 */
[----:B0-----:R-:W2:Y:S01]  /*795c0*/  LDL.LU R27, [R1+0x3c] ;  /* 0x00003c00011b7983 */ /* 0x001ea20000300800 */
[----:B------:R-:W-:Y:S01]  /*795d0*/  IADD3 R8, R0, c[0x0][0x198], RZ ;  /* 0x0000660000087a10 */ /* 0x000fe20007ffe0ff */
[----:B------:R-:W2:Y:S03]  /*795e0*/  LDL.LU R25, [R1+0x70c] ;  /* 0x00070c0001197983 */ /* 0x000ea60000300800 */
[C---:B------:R-:W-:Y:S01]  /*795f0*/  IADD3 R0, R8.reuse, c[0x0][0x198], RZ ;  /* 0x0000660008007a10 */ /* 0x040fe20007ffe0ff */
[----:B------:R-:W-:Y:S01]  /*79600*/  IMAD.WIDE R4, R8, 0x2, R16 ;  /* 0x0000000208047825 */ /* 0x000fe200078e0210 */
[----:B-1----:R-:W-:-:S03]  /*79610*/  PRMT R10, R10, 0x7632, R10 ;  /* 0x000076320a0a7816 */ /* 0x002fc6000000000a */
[----:B------:R-:W-:-:S04]  /*79620*/  IMAD.WIDE R8, R8, 0x2, R18 ;  /* 0x0000000208087825 */ /* 0x000fc800078e0212 */
[----:B------:R-:W-:Y:S01]  /*79630*/  IMAD.WIDE R12, R0, 0x2, R16 ;  /* 0x00000002000c7825 */ /* 0x000fe200078e0210 */
[----:B------:R-:W-:Y:S01]  /*79640*/  @P5 STG.E.U16 [R4.64], R2 ;  /* 0x0000000204005986 */ /* 0x000fe2000c101506 */
[----:B------:R-:W-:Y:S02]  /*79650*/  ISETP.GE.AND P5, PT, R6, c[0x0][0x17c], PT ;  /* 0x00005f0006007a0c */ /* 0x000fe40003fa6270 */
[----:B------:R-:W-:Y:S01]  /*79660*/  @P3 STG.E.U16 [R8.64], R10 ;  /* 0x0000000a08003986 */ /* 0x000fe2000c101506 */
[----:B---3--:R0:W-:Y:S01]  /*79670*/  @P6 STG.E.U16 [R12.64], R26 ;  /* 0x0000001a0c006986 */ /* 0x0081e2000c101506 */
[----:B------:R-:W-:-:S03]  /*79680*/  PRMT R6, R26, 0x7632, R6 ;  /* 0x000076321a067816 */ /* 0x000fc60000000006 */
[----:B0-----:R-:W3:Y:S01]  /*79690*/  LDL.LU R26, [R1+0x4c] ;  /* 0x00004c00011a7983 */ /* 0x001ee20000300800 */
[----:B------:R-:W-:Y:S02]  /*796a0*/  ISETP.LT.AND P1, PT, R29, c[0x0][0x178], !P1 ;  /* 0x00005e001d007a0c */ /* 0x000fe40004f21270 */
[----:B------:R-:W-:-:S04]  /*796b0*/  IADD3 R20, R3, 0x1f0, RZ ;  /* 0x000001f003147810 */ /* 0x000fc80007ffe0ff */
[----:B------:R-:W-:Y:S01]  /*796c0*/  ISETP.GE.AND P2, PT, R20, c[0x0][0x17c], PT ;  /* 0x00005f0014007a0c */ /* 0x000fe20003f46270 */
[C---:B------:R-:W-:Y:S01]  /*796d0*/  IMAD.WIDE R20, R0.reuse, 0x2, R18 ;  /* 0x0000000200147825 */ /* 0x040fe200078e0212 */
[----:B------:R-:W-:-:S05]  /*796e0*/  IADD3 R4, R0, c[0x0][0x198], RZ ;  /* 0x0000660000047a10 */ /* 0x000fca0007ffe0ff */
[----:B------:R0:W-:Y:S01]  /*796f0*/  @P1 STG.E.U16 [R20.64], R14 ;  /* 0x0000000e14001986 */ /* 0x0001e2000c101506 */
[C---:B------:R-:W-:Y:S01]  /*79700*/  ISETP.LT.AND P1, PT, R28.reuse, c[0x0][0x178], !P4 ;  /* 0x00005e001c007a0c */ /* 0x040fe20006721270 */
[C---:B------:R-:W-:Y:S01]  /*79710*/  ISETP.LT.AND P4, PT, R29.reuse, c[0x0][0x178], !P4 ;  /* 0x00005e001d007a0c */ /* 0x040fe20006781270 */
[----:B------:R-:W-:Y:S01]  /*79720*/  ISETP.LT.AND P3, PT, R28, c[0x0][0x178], !P2 ;  /* 0x00005e001c007a0c */ /* 0x000fe20005761270 */
[C---:B------:R-:W-:Y:S01]  /*79730*/  IMAD.WIDE R8, R4.reuse, 0x2, R16 ;  /* 0x0000000204087825 */ /* 0x040fe200078e0210 */
[----:B------:R-:W-:Y:S02]  /*79740*/  ISETP.LT.AND P2, PT, R29, c[0x0][0x178], !P2 ;  /* 0x00005e001d007a0c */ /* 0x000fe40005741270 */
[C---:B------:R-:W-:Y:S01]  /*79750*/  IADD3 R2, R4.reuse, c[0x0][0x198], RZ ;  /* 0x0000660004027a10 */ /* 0x040fe20007ffe0ff */
[----:B------:R-:W-:Y:S01]  /*79760*/  IMAD.WIDE R4, R4, 0x2, R18 ;  /* 0x0000000204047825 */ /* 0x000fe200078e0212 */
[----:B0-----:R-:W-:-:S05]  /*79770*/  PRMT R14, R14, 0x7632, R14 ;  /* 0x000076320e0e7816 */ /* 0x001fca000000000e */
[----:B------:R0:W-:Y:S01]  /*79780*/  @P1 STG.E.U16 [R8.64], R6 ;  /* 0x0000000608001986 */ /* 0x0001e2000c101506 */
[----:B------:R1:W-:Y:S01]  /*79790*/  @P4 STG.E.U16 [R4.64], R14 ;  /* 0x0000000e04004986 */ /* 0x0003e2000c101506 */
[----:B------:R-:W-:Y:S02]  /*797a0*/  IADD3 R0, R3, 0x1f4, RZ ;  /* 0x000001f403007810 */ /* 0x000fe40007ffe0ff */
[C---:B------:R-:W-:Y:S01]  /*797b0*/  IADD3 R13, R2.reuse, c[0x0][0x198], RZ ;  /* 0x00006600020d7a10 */ /* 0x040fe20007ffe0ff */
[----:B0-----:R-:W-:-:S04]  /*797c0*/  IMAD.WIDE R8, R2, 0x2, R16 ;  /* 0x0000000202087825 */ /* 0x001fc800078e0210 */
[----:B-1----:R-:W-:Y:S01]  /*797d0*/  IMAD.WIDE R4, R2, 0x2, R18 ;  /* 0x0000000202047825 */ /* 0x002fe200078e0212 */
[----:B----4-:R0:W-:Y:S01]  /*797e0*/  @P3 STG.E.U16 [R8.64], R24 ;  /* 0x0000001808003986 */ /* 0x0101e2000c101506 */
[----:B------:R-:W-:Y:S02]  /*797f0*/  ISETP.LT.AND P3, PT, R28, c[0x0][0x178], !P0 ;  /* 0x00005e001c007a0c */ /* 0x000fe40004761270 */
[----:B------:R-:W-:Y:S01]  /*79800*/  ISETP.GE.AND P1, PT, R0, c[0x0][0x17c], PT ;  /* 0x00005f0000007a0c */ /* 0x000fe20003f26270 */
[----:B------:R-:W-:Y:S01]  /*79810*/  ISETP.LT.AND P0, PT, R29, c[0x0][0x178], !P0 ;  /* 0x00005e001d007a0c */ /* 0x000fe20004701270 */
[----:B------:R-:W-:Y:S02]  /*79820*/  PRMT R0, R24, 0x7632, R0 ;  /* 0x0000763218007816 */ /* 0x000fe40000000000 */
[----:B------:R-:W-:Y:S02]  /*79830*/  IADD3 R12, R3, 0x1f5, RZ ;  /* 0x000001f5030c7810 */ /* 0x000fe40007ffe0ff */
[----:B------:R-:W-:-:S02]  /*79840*/  IADD3 R2, R13, c[0x0][0x198], RZ ;  /* 0x000066000d027a10 */ /* 0x000fc40007ffe0ff */
[----:B------:R-:W-:Y:S01]  /*79850*/  ISETP.GE.AND P4, PT, R12, c[0x0][0x17c], PT ;  /* 0x00005f000c007a0c */ /* 0x000fe20003f86270 */
[----:B0-----:R-:W-:Y:S01]  /*79860*/  IMAD.WIDE R8, R13, 0x2, R18 ;  /* 0x000000020d087825 */ /* 0x001fe200078e0212 */
[----:B--2---:R-:W-:Y:S01]  /*79870*/  PRMT R6, R27, 0x7632, R6 ;  /* 0x000076321b067816 */ /* 0x004fe20000000006 */
[----:B------:R0:W-:Y:S01]  /*79880*/  @P2 STG.E.U16 [R4.64], R27 ;  /* 0x0000001b04002986 */ /* 0x0001e2000c101506 */
[----:B------:R-:W-:Y:S01]  /*79890*/  ISETP.LT.AND P2, PT, R28, c[0x0][0x178], !P5 ;  /* 0x00005e001c007a0c */ /* 0x000fe20006f41270 */
[----:B------:R-:W-:Y:S02]  /*798a0*/  ISETP.LT.AND P5, PT, R29, c[0x0][0x178], !P5 ;  /* 0x00005e001d007a0c */ /* 0x000fe40006fa1270 */
[----:B0-----:R-:W2:Y:S01]  /*798b0*/  LDL.LU R27, [R1+0x71c] ;  /* 0x00071c00011b7983 */ /* 0x001ea20000300800 */
[----:B------:R-:W4:Y:S02]  /*798c0*/  LDL.LU R24, [R1+0x2c] ;  /* 0x00002c0001187983 */ /* 0x000f240000300800 */
[----:B------:R-:W-:-:S04]  /*798d0*/  IMAD.WIDE R4, R13, 0x2, R16 ;  /* 0x000000020d047825 */ /* 0x000fc800078e0210 */
[C---:B------:R-:W-:Y:S01]  /*798e0*/  IMAD.WIDE R12, R2.reuse, 0x2, R16 ;  /* 0x00000002020c7825 */ /* 0x040fe200078e0210 */
[----:B------:R0:W-:Y:S03]  /*798f0*/  @P3 STG.E.U16 [R4.64], R0 ;  /* 0x0000000004003986 */ /* 0x0001e6000c101506 */
[----:B------:R3:W-:Y:S02]  /*79900*/  @P0 STG.E.U16 [R8.64], R6 ;  /* 0x0000000608000986 */ /* 0x0007e4000c101506 */
[----:B------:R-:W-:Y:S02]  /*79910*/  @P2 STG.E.U16 [R12.64], R25 ;  /* 0x000000190c002986 */ /* 0x000fe4000c101506 */
[----:B0-----:R-:W-:Y:S01]  /*79920*/  IMAD.WIDE R4, R2, 0x2, R18 ;  /* 0x0000000202047825 */ /* 0x001fe200078e0212 */
[----:B---3--:R-:W-:-:S04]  /*79930*/  PRMT R6, R26, 0x7632, R6 ;  /* 0x000076321a067816 */ /* 0x008fc80000000006 */
[----:B------:R0:W-:Y:S04]  /*79940*/  @P5 STG.E.U16 [R4.64], R26 ;  /* 0x0000001a04005986 */ /* 0x0001e8000c101506 */
[----:B0-----:R-:W3:Y:S01]  /*79950*/  LDL.LU R26, [R1+0x72c] ;  /* 0x00072c00011a7983 */ /* 0x001ee20000300800 */
[----:B------:R-:W-:-:S04]  /*79960*/  IADD3 R10, R3, 0x1f3, RZ ;  /* 0x000001f3030a7810 */ /* 0x000fc80007ffe0ff */
[----:B------:R-:W-:Y:S02]  /*79970*/  ISETP.GE.AND P6, PT, R10, c[0x0][0x17c], PT ;  /* 0x00005f000a007a0c */ /* 0x000fe40003fc6270 */
[----:B------:R-:W-:Y:S02]  /*79980*/  IADD3 R21, R2, c[0x0][0x198], RZ ;  /* 0x0000660002157a10 */ /* 0x000fe40007ffe0ff */
[C---:B------:R-:W-:Y:S01]  /*79990*/  ISETP.LT.AND P0, PT, R28.reuse, c[0x0][0x178], !P6 ;  /* 0x00005e001c007a0c */ /* 0x040fe20007701270 */
[----:B------:R-:W-:Y:S01]  /*799a0*/  ISETP.LT.AND P6, PT, R29, c[0x0][0x178], !P6 ;  /* 0x00005e001d007a0c */ /* 0x000fe200077c1270 */
[----:B------:R-:W-:Y:S02]  /*799b0*/  PRMT R0, R25, 0x7632, R0 ;  /* 0x0000763219007816 */ /* 0x000fe40000000000 */
[----:B------:R-:W-:Y:S01]  /*799c0*/  ISETP.LT.AND P2, PT, R28, c[0x0][0x178], !P1 ;  /* 0x00005e001c007a0c */ /* 0x000fe20004f41270 */
[----:B------:R-:W3:Y:S01]  /*799d0*/  LDL.LU R25, [R1+0x1c] ;  /* 0x00001c0001197983 */ /* 0x000ee20000300800 */
[----:B------:R-:W-:Y:S01]  /*799e0*/  IMAD.WIDE R8, R21, 0x2, R16 ;  /* 0x0000000215087825 */ /* 0x000fe200078e0210 */
[----:B------:R-:W-:-:S02]  /*799f0*/  ISETP.LT.AND P1, PT, R29, c[0x0][0x178], !P1 ;  /* 0x00005e001d007a0c */ /* 0x000fc40004f21270 */
[C---:B------:R-:W-:Y:S01]  /*79a00*/  IADD3 R2, R21.reuse, c[0x0][0x198], RZ ;  /* 0x0000660015027a10 */ /* 0x040fe20007ffe0ff */
[----:B------:R-:W-:Y:S01]  /*79a10*/  IMAD.WIDE R4, R21, 0x2, R18 ;  /* 0x0000000215047825 */ /* 0x000fe200078e0212 */
[----:B------:R-:W-:Y:S02]  /*79a20*/  IADD3 R10, R3, 0x1f6, RZ ;  /* 0x000001f6030a7810 */ /* 0x000fe40007ffe0ff */
[----:B------:R0:W-:Y:S02]  /*79a30*/  @P0 STG.E.U16 [R8.64], R0 ;  /* 0x0000000008000986 */ /* 0x0001e4000c101506 */
[----:B------:R1:W-:Y:S01]  /*79a40*/  @P6 STG.E.U16 [R4.64], R6 ;  /* 0x0000000604006986 */ /* 0x0003e2000c101506 */
[----:B------:R-:W-:Y:S02]  /*79a50*/  ISETP.LT.AND P6, PT, R28, c[0x0][0x178], !P4 ;  /* 0x00005e001c007a0c */ /* 0x000fe400067c1270 */
[----:B------:R-:W-:Y:S02]  /*79a60*/  ISETP.GE.AND P3, PT, R10, c[0x0][0x17c], PT ;  /* 0x00005f000a007a0c */ /* 0x000fe40003f66270 */
[C---:B------:R-:W-:Y:S01]  /*79a70*/  IADD3 R13, R2.reuse, c[0x0][0x198], RZ ;  /* 0x00006600020d7a10 */ /* 0x040fe20007ffe0ff */
[----:B0-----:R-:W-:-:S04]  /*79a80*/  IMAD.WIDE R8, R2, 0x2, R16 ;  /* 0x0000000202087825 */ /* 0x001fc800078e0210 */
[----:B-1----:R-:W-:Y:S01]  /*79a90*/  IMAD.WIDE R4, R2, 0x2, R18 ;  /* 0x0000000202047825 */ /* 0x002fe200078e0212 */
[----:B------:R-:W-:Y:S02]  /*79aa0*/  ISETP.LT.AND P4, PT, R29, c[0x0][0x178], !P4 ;  /* 0x00005e001d007a0c */ /* 0x000fe40006781270 */
[----:B------:R-:W-:Y:S02]  /*79ab0*/  IADD3 R21, R13, c[0x0][0x198], RZ ;  /* 0x000066000d157a10 */ /* 0x000fe40007ffe0ff */
[----:B------:R-:W-:Y:S01]  /*79ac0*/  IADD3 R6, R3, 0x1fa, RZ ;  /* 0x000001fa03067810 */ /* 0x000fe20007ffe0ff */
[----:B--2---:R0:W-:Y:S01]  /*79ad0*/  @P2 STG.E.U16 [R8.64], R27 ;  /* 0x0000001b08002986 */ /* 0x0041e2000c101506 */
[----:B----4-:R1:W-:Y:S01]  /*79ae0*/  @P1 STG.E.U16 [R4.64], R24 ;  /* 0x0000001804001986 */ /* 0x0103e2000c101506 */
[----:B------:R-:W-:Y:S02]  /*79af0*/  ISETP.LT.AND P1, PT, R28, c[0x0][0x178], !P3 ;  /* 0x00005e001c007a0c */ /* 0x000fe40005f21270 */
[----:B0-----:R-:W-:-:S02]  /*79b00*/  PRMT R9, R27, 0x7632, R9 ;  /* 0x000076321b097816 */ /* 0x001fc40000000009 */
[----:B------:R-:W2:Y:S01]  /*79b10*/  LDL.LU R27, [R1+0x75c] ;  /* 0x00075c00011b7983 */ /* 0x000ea20000300800 */
[----:B-1----:R-:W-:Y:S01]  /*79b20*/  IMAD.WIDE R4, R13, 0x2, R16 ;  /* 0x000000020d047825 */ /* 0x002fe200078e0210 */
[----:B------:R-:W-:-:S04]  /*79b30*/  PRMT R2, R24, 0x7632, R2 ;  /* 0x0000763218027816 */ /* 0x000fc80000000002 */
[----:B------:R0:W-:Y:S01]  /*79b40*/  @P6 STG.E.U16 [R4.64], R9 ;  /* 0x0000000904006986 */ /* 0x0001e2000c101506 */
[----:B------:R-:W-:Y:S01]  /*79b50*/  ISETP.GE.AND P6, PT, R6, c[0x0][0x17c], PT ;  /* 0x00005f0006007a0c */ /* 0x000fe20003fc6270 */
[----:B0-----:R-:W-:-:S04]  /*79b60*/  IMAD.WIDE R4, R13, 0x2, R18 ;  /* 0x000000020d047825 */ /* 0x001fc800078e0212 */
[----:B------:R-:W-:Y:S01]  /*79b70*/  IMAD.WIDE R8, R21, 0x2, R16 ;  /* 0x0000000215087825 */ /* 0x000fe200078e0210 */
[----:B------:R-:W-:Y:S04]  /*79b80*/  @P4 STG.E.U16 [R4.64], R2 ;  /* 0x0000000204004986 */ /* 0x000fe8000c101506 */
[----:B---3--:R0:W-:Y:S01]  /*79b90*/  @P1 STG.E.U16 [R8.64], R26 ;  /* 0x0000001a08001986 */ /* 0x0081e2000c101506 */
[----:B------:R-:W-:Y:S02]  /*79ba0*/  PRMT R6, R26, 0x7632, R6 ;  /* 0x000076321a067816 */ /* 0x000fe40000000006 */
[----:B0-----:R-:W3:Y:S01]  /*79bb0*/  LDL.LU R26, [R1+0x74c] ;  /* 0x00074c00011a7983 */ /* 0x001ee20000300800 */
[----:B------:R-:W-:Y:S02]  /*79bc0*/  ISETP.LT.AND P3, PT, R29, c[0x0][0x178], !P3 ;  /* 0x00005e001d007a0c */ /* 0x000fe40005f61270 */
[----:B------:R-:W-:-:S02]  /*79bd0*/  IADD3 R14, R3, 0x1f7, RZ ;  /* 0x000001f7030e7810 */ /* 0x000fc40007ffe0ff */
[----:B------:R-:W-:Y:S01]  /*79be0*/  IADD3 R10, R3, 0x1f8, RZ ;  /* 0x000001f8030a7810 */ /* 0x000fe20007ffe0ff */
[----:B------:R-:W-:Y:S01]  /*79bf0*/  IMAD.WIDE R12, R21, 0x2, R18 ;  /* 0x00000002150c7825 */ /* 0x000fe200078e0212 */
[----:B------:R-:W4:Y:S01]  /*79c00*/  LDL.LU R24, [R1+0x73c] ;  /* 0x00073c0001187983 */ /* 0x000f220000300800 */
[----:B------:R-:W-:Y:S02]  /*79c10*/  ISETP.GE.AND P5, PT, R14, c[0x0][0x17c], PT ;  /* 0x00005f000e007a0c */ /* 0x000fe40003fa6270 */
[----:B------:R-:W-:Y:S01]  /*79c20*/  ISETP.GE.AND P0, PT, R10, c[0x0][0x17c], PT ;  /* 0x00005f000a007a0c */ /* 0x000fe20003f06270 */
[----:B------:R-:W-:Y:S01]  /*79c30*/  IADD3 R10, R3, 0x1f9, RZ ;  /* 0x000001f9030a7810 */ /* 0x000fe20007ffe0ff */
[----:B------:R-:W-:Y:S02]  /*79c40*/  IADD3 R21, R21, c[0x0][0x198], RZ ;  /* 0x0000660015157a10 */ /* 0x000fe40007ffe0ff */
[----:B------:R-:W-:Y:S01]  /*79c50*/  ISETP.LT.AND P1, PT, R28, c[0x0][0x178], !P5 ;  /* 0x00005e001c007a0c */ /* 0x000fe20006f21270 */
[----:B------:R-:W-:Y:S01]  /*79c60*/  ISETP.LT.AND P5, PT, R29, c[0x0][0x178], !P5 ;  /* 0x00005e001d007a0c */ /* 0x000fe20006fa1270 */
[----:B------:R-:W-:Y:S01]  /*79c70*/  ISETP.GE.AND P2, PT, R10, c[0x0][0x17c], PT ;  /* 0x00005f000a007a0c */ /* 0x000fe20003f46270 */
[----:B------:R0:W-:Y:S01]  /*79c80*/  @P3 STG.E.U16 [R12.64], R25 ;  /* 0x000000190c003986 */ /* 0x0001e2000c101506 */
[----:B------:R-:W-:-:S02]  /*79c90*/  ISETP.LT.AND P3, PT, R28, c[0x0][0x178], !P0 ;  /* 0x00005e001c007a0c */ /* 0x000fc40004761270 */
[----:B------:R-:W-:Y:S01]  /*79ca0*/  PRMT R10, R25, 0x7632, R10 ;  /* 0x00007632190a7816 */ /* 0x000fe2000000000a */
[----:B------:R-:W-:-:S04]  /*79cb0*/  IMAD.WIDE R4, R21, 0x2, R16 ;  /* 0x0000000215047825 */ /* 0x000fc800078e0210 */
[C---:B------:R-:W-:Y:S01]  /*79cc0*/  IMAD.WIDE R8, R21.reuse, 0x2, R18 ;  /* 0x0000000215087825 */ /* 0x040fe200078e0212 */
[----:B0-----:R-:W-:Y:S01]  /*79cd0*/  IADD3 R25, R21, c[0x0][0x198], RZ ;  /* 0x0000660015197a10 */ /* 0x001fe20007ffe0ff */
[----:B------:R0:W-:Y:S04]  /*79ce0*/  @P1 STG.E.U16 [R4.64], R6 ;  /* 0x0000000604001986 */ /* 0x0001e8000c101506 */
[----:B------:R-:W-:Y:S01]  /*79cf0*/  IMAD.WIDE R12, R25, 0x2, R16 ;  /* 0x00000002190c7825 */ /* 0x000fe200078e0210 */
[----:B------:R1:W-:Y:S01]  /*79d00*/  @P5 STG.E.U16 [R8.64], R10 ;  /* 0x0000000a08005986 */ /* 0x0003e2000c101506 */
[----:B------:R-:W-:Y:S02]  /*79d10*/  ISETP.LT.AND P0, PT, R29, c[0x0][0x178], !P0 ;  /* 0x00005e001d007a0c */ /* 0x000fe40004701270 */
[C---:B------:R-:W-:Y:S01]  /*79d20*/  IMAD.WIDE R20, R25.reuse, 0x2, R18 ;  /* 0x0000000219147825 */ /* 0x040fe200078e0212 */
[----:B------:R-:W-:-:S02]  /*79d30*/  IADD3 R25, R25, c[0x0][0x198], RZ ;  /* 0x0000660019197a10 */ /* 0x000fc40007ffe0ff */
[----:B------:R-:W-:Y:S02]  /*79d40*/  ISETP.LT.AND P5, PT, R28, c[0x0][0x178], !P6 ;  /* 0x00005e001c007a0c */ /* 0x000fe400077a1270 */
[----:B------:R-:W-:Y:S01]  /*79d50*/  PRMT R14, R23, 0x7632, R14 ;  /* 0x00007632170e7816 */ /* 0x000fe2000000000e */
[----:B0-----:R-:W-:Y:S01]  /*79d60*/  IMAD.WIDE R4, R25, 0x2, R16 ;  /* 0x0000000219047825 */ /* 0x001fe200078e0210 */
[----:B------:R-:W-:-:S03]  /*79d70*/  IADD3 R6, R3, 0x1fd, RZ ;  /* 0x000001fd03067810 */ /* 0x000fc60007ffe0ff */
[----:B-1----:R-:W-:Y:S01]  /*79d80*/  IMAD.WIDE R8, R25, 0x2, R18 ;  /* 0x0000000219087825 */ /* 0x002fe200078e0212 */
[----:B--2---:R0:W-:Y:S01]  /*79d90*/  @P3 STG.E.U16 [R12.64], R27 ;  /* 0x0000001b0c003986 */ /* 0x0041e2000c101506 */
[----:B------:R-:W-:Y:S02]  /*79da0*/  ISETP.LT.AND P3, PT, R28, c[0x0][0x178], !P2 ;  /* 0x00005e001c007a0c */ /* 0x000fe40005761270 */
[----:B------:R-:W-:Y:S01]  /*79db0*/  ISETP.LT.AND P2, PT, R29, c[0x0][0x178], !P2 ;  /* 0x00005e001d007a0c */ /* 0x000fe20005741270 */
[----:B------:R-:W-:Y:S01]  /*79dc0*/  PRMT R2, R27, 0x7632, R2 ;  /* 0x000076321b027816 */ /* 0x000fe20000000002 */
[----:B------:R-:W-:Y:S01]  /*79dd0*/  @P0 STG.E.U16 [R20.64], R23 ;  /* 0x0000001714000986 */ /* 0x000fe2000c101506 */
[----:B0-----:R-:W-:Y:S02]  /*79de0*/  IADD3 R27, R25, c[0x0][0x198], RZ ;  /* 0x00006600191b7a10 */ /* 0x001fe40007ffe0ff */
[----:B------:R-:W-:-:S06]  /*79df0*/  ISETP.GE.AND P0, PT, R6, c[0x0][0x17c], PT ;  /* 0x00005f0006007a0c */ /* 0x000fcc0003f06270 */
[----:B------:R-:W-:Y:S01]  /*79e00*/  @P3 STG.E.U16 [R4.64], R2 ;  /* 0x0000000204003986 */ /* 0x000fe2000c101506 */
[----:B------:R-:W-:-:S03]  /*79e10*/  IMAD.WIDE R12, R27, 0x2, R16 ;  /* 0x000000021b0c7825 */ /* 0x000fc600078e0210 */
[----:B------:R-:W-:Y:S04]  /*79e20*/  @P2 STG.E.U16 [R8.64], R14 ;  /* 0x0000000e08002986 */ /* 0x000fe8000c101506 */
[----:B---3--:R0:W-:Y:S01]  /*79e30*/  @P5 STG.E.U16 [R12.64], R26 ;  /* 0x0000001a0c005986 */ /* 0x0081e2000c101506 */
[----:B------:R-:W-:-:S03]  /*79e40*/  PRMT R6, R26, 0x7632, R6 ;  /* 0x000076321a067816 */ /* 0x000fc60000000006 */
[----:B0-----:R-:W2:Y:S01]  /*79e50*/  LDL.LU R26, [R1+0x6fc] ;  /* 0x0006fc00011a7983 */ /* 0x001ea20000300800 */
[----:B------:R-:W-:-:S04]  /*79e60*/  IADD3 R0, R3, 0x1fb, RZ ;  /* 0x000001fb03007810 */ /* 0x000fc80007ffe0ff */
[----:B------:R-:W-:Y:S01]  /*79e70*/  ISETP.GE.AND P4, PT, R0, c[0x0][0x17c], PT ;  /* 0x00005f0000007a0c */ /* 0x000fe20003f86270 */
[----:B------:R-:W-:Y:S01]  /*79e80*/  IADD3 R0, R3, 0x1fc, RZ ;  /* 0x000001fc03007810 */ /* 0x000fe20007ffe0ff */
[----:B------:R-:W-:Y:S02]  /*79e90*/  ISETP.LT.AND P6, PT, R29, c[0x0][0x178], !P6 ;  /* 0x00005e001d007a0c */ /* 0x000fe400077c1270 */
[----:B------:R-:W-:Y:S02]  /*79ea0*/  ISETP.LT.AND P2, PT, R28, c[0x0][0x178], !P4 ;  /* 0x00005e001c007a0c */ /* 0x000fe40006741270 */
[----:B------:R-:W-:Y:S01]  /*79eb0*/  ISETP.GE.AND P1, PT, R0, c[0x0][0x17c], PT ;  /* 0x00005f0000007a0c */ /* 0x000fe20003f26270 */
[----:B------:R-:W-:Y:S01]  /*79ec0*/  IADD3 R0, R3, 0x1fe, RZ ;  /* 0x000001fe03007810 */ /* 0x000fe20007ffe0ff */
[----:B------:R-:W-:Y:S02]  /*79ed0*/  ISETP.LT.AND P4, PT, R29, c[0x0][0x178], !P4 ;  /* 0x00005e001d007a0c */ /* 0x000fe40006781270 */
[----:B------:R-:W-:-:S02]  /*79ee0*/  IADD3 R21, R27, c[0x0][0x198], RZ ;  /* 0x000066001b157a10 */ /* 0x000fc40007ffe0ff */
[----:B------:R-:W-:Y:S02]  /*79ef0*/  ISETP.LT.AND P5, PT, R28, c[0x0][0x178], !P1 ;  /* 0x00005e001c007a0c */ /* 0x000fe40004fa1270 */
[----:B------:R-:W-:Y:S01]  /*79f00*/  ISETP.GE.AND P3, PT, R0, c[0x0][0x17c], PT ;  /* 0x00005f0000007a0c */ /* 0x000fe20003f66270 */
[----:B------:R-:W-:Y:S01]  /*79f10*/  IADD3 R0, R3, 0x1ff, RZ ;  /* 0x000001ff03007810 */ /* 0x000fe20007ffe0ff */
[----:B------:R-:W-:Y:S01]  /*79f20*/  IADD3 R23, R21, c[0x0][0x198], RZ ;  /* 0x0000660015177a10 */ /* 0x000fe20007ffe0ff */
[----:B------:R-:W-:-:S04]  /*79f30*/  IMAD.WIDE R2, R27, 0x2, R18 ;  /* 0x000000021b027825 */ /* 0x000fc800078e0212 */
[----:B------:R-:W-:Y:S01]  /*79f40*/  IMAD.WIDE R4, R21, 0x2, R16 ;  /* 0x0000000215047825 */ /* 0x000fe200078e0210 */
[----:B------:R-:W-:-:S03]  /*79f50*/  PRMT R10, R7, 0x7632, R10 ;  /* 0x00007632070a7816 */ /* 0x000fc6000000000a */
[----:B------:R-:W-:-:S04]  /*79f60*/  IMAD.WIDE R8, R21, 0x2, R18 ;  /* 0x0000000215087825 */ /* 0x000fc800078e0212 */
[----:B------:R-:W-:Y:S01]  /*79f70*/  IMAD.WIDE R12, R23, 0x2, R16 ;  /* 0x00000002170c7825 */ /* 0x000fe200078e0210 */
[----:B------:R0:W-:Y:S03]  /*79f80*/  @P6 STG.E.U16 [R2.64], R7 ;  /* 0x0000000702006986 */ /* 0x0001e6000c101506 */
[----:B------:R1:W-:Y:S01]  /*79f90*/  @P2 STG.E.U16 [R4.64], R6 ;  /* 0x0000000604002986 */ /* 0x0003e2000c101506 */
[----:B------:R-:W-:Y:S01]  /*79fa0*/  ISETP.LT.AND P1, PT, R29, c[0x0][0x178], !P1 ;  /* 0x00005e001d007a0c */ /* 0x000fe20004f21270 */
[----:B------:R3:W-:Y:S01]  /*79fb0*/  @P4 STG.E.U16 [R8.64], R10 ;  /* 0x0000000a08004986 */ /* 0x0007e2000c101506 */
[----:B------:R-:W-:Y:S02]  /*79fc0*/  IADD3 R21, R23, c[0x0][0x198], RZ ;  /* 0x0000660017157a10 */ /* 0x000fe40007ffe0ff */
[----:B------:R-:W-:Y:S02]  /*79fd0*/  ISETP.GE.AND P6, PT, R0, c[0x0][0x17c], PT ;  /* 0x00005f0000007a0c */ /* 0x000fe40003fc6270 */
[----:B------:R-:W-:Y:S01]  /*79fe0*/  ISETP.LT.AND P4, PT, R28, c[0x0][0x178], !P0 ;  /* 0x00005e001c007a0c */ /* 0x000fe20004781270 */
[----:B----4-:R4:W-:Y:S01]  /*79ff0*/  @P5 STG.E.U16 [R12.64], R24 ;  /* 0x000000180c005986 */ /* 0x0109e2000c101506 */
[----:B------:R-:W-:-:S02]  /*7a000*/  ISETP.LT.AND P0, PT, R29, c[0x0][0x178], !P0 ;  /* 0x00005e001d007a0c */ /* 0x000fc40004701270 */
[C---:B------:R-:W-:Y:S01]  /*7a010*/  ISETP.LT.AND P5, PT, R28.reuse, c[0x0][0x178], !P3 ;  /* 0x00005e001c007a0c */ /* 0x040fe20005fa1270 */
[----:B------:R-:W-:Y:S01]  /*7a020*/  ISETP.LT.AND P3, PT, R29, c[0x0][0x178], !P3 ;  /* 0x00005e001d007a0c */ /* 0x000fe20005f61270 */
[----:B------:R-:W-:Y:S02]  /*7a030*/  IADD3 R25, R21, c[0x0][0x198], RZ ;  /* 0x0000660015197a10 */ /* 0x000fe40007ffe0ff */
[----:B------:R-:W-:Y:S01]  /*7a040*/  ISETP.LT.AND P2, PT, R28, c[0x0][0x178], !P6 ;  /* 0x00005e001c007a0c */ /* 0x000fe20007741270 */
[----:B------:R-:W-:Y:S02]  /*7a050*/  ISETP.LT.AND P6, PT, R29, c[0x0][0x178], !P6 ;  /* 0x00005e001d007a0c */ /* 0x000fe400077c1270 */
[----:B0-----:R-:W-:Y:S01]  /*7a060*/  IMAD.WIDE R2, R23, 0x2, R18 ;  /* 0x0000000217027825 */ /* 0x001fe200078e0212 */
[----:B------:R-:W-:Y:S02]  /*7a070*/  IADD3 R23, R25, c[0x0][0x198], RZ ;  /* 0x0000660019177a10 */ /* 0x000fe40007ffe0ff */
[----:B------:R-:W-:Y:S01]  /*7a080*/  PRMT R0, R24, 0x7632, R0 ;  /* 0x0000763218007816 */ /* 0x000fe20000000000 */
[----:B-1----:R-:W-:Y:S01]  /*7a090*/  IMAD.WIDE R4, R21, 0x2, R16 ;  /* 0x0000000215047825 */ /* 0x002fe200078e0210 */
[----:B---3--:R-:W-:-:S03]  /*7a0a0*/  PRMT R10, R11, 0x7632, R10 ;  /* 0x000076320b0a7816 */ /* 0x008fc6000000000a */
[----:B------:R-:W-:-:S04]  /*7a0b0*/  IMAD.WIDE R6, R21, 0x2, R18 ;  /* 0x0000000215067825 */ /* 0x000fc800078e0212 */
[----:B------:R-:W-:-:S04]  /*7a0c0*/  IMAD.WIDE R8, R25, 0x2, R16 ;  /* 0x0000000219087825 */ /* 0x000fc800078e0210 */
[----:B----4-:R-:W-:Y:S01]  /*7a0d0*/  IMAD.WIDE R12, R25, 0x2, R18 ;  /* 0x00000002190c7825 */ /* 0x010fe200078e0212 */
[----:B------:R2:W-:Y:S03]  /*7a0e0*/  @P1 STG.E.U16 [R2.64], R11 ;  /* 0x0000000b02001986 */ /* 0x0005e6000c101506 */
[----:B------:R-:W-:-:S04]  /*7a0f0*/  IMAD.WIDE R16, R23, 0x2, R16 ;  /* 0x0000000217107825 */ /* 0x000fc800078e0210 */
[----:B------:R0:W-:Y:S02]  /*7a100*/  @P4 STG.E.U16 [R4.64], R0 ;  /* 0x0000000004004986 */ /* 0x0001e4000c101506 */
[----:B------:R0:W-:Y:S02]  /*7a110*/  @P0 STG.E.U16 [R6.64], R10 ;  /* 0x0000000a06000986 */ /* 0x0001e4000c101506 */
[----:B------:R-:W-:Y:S01]  /*7a120*/  IMAD.WIDE R18, R23, 0x2, R18 ;  /* 0x0000000217127825 */ /* 0x000fe200078e0212 */
[----:B--2---:R-:W-:Y:S01]  /*7a130*/  PRMT R3, R26, 0x7632, R3 ;  /* 0x000076321a037816 */ /* 0x004fe20000000003 */
[----:B------:R0:W-:Y:S02]  /*7a140*/  @P5 STG.E.U16 [R8.64], R26 ;  /* 0x0000001a08005986 */ /* 0x0001e4000c101506 */
[----:B------:R0:W-:Y:S02]  /*7a150*/  @P3 STG.E.U16 [R12.64], R15 ;  /* 0x0000000f0c003986 */ /* 0x0001e4000c101506 */
[----:B------:R0:W-:Y:S01]  /*7a160*/  @P2 STG.E.U16 [R16.64], R3 ;  /* 0x0000000310002986 */ /* 0x0001e2000c101506 */
[----:B------:R-:W-:Y:S05]  /*7a170*/  @!P6 EXIT ;  /* 0x000000000000e94d */ /* 0x000fea0003800000 */
[----:B0-----:R-:W-:-:S05]  /*7a180*/  PRMT R9, R15, 0x7632, R9 ;  /* 0x000076320f097816 */ /* 0x001fca0000000009 */
[----:B------:R-:W-:Y:S01]  /*7a190*/  STG.E.U16 [R18.64], R9 ;  /* 0x0000000912007986 */ /* 0x000fe2000c101506 */
[----:B------:R-:W-:Y:S05]  /*7a1a0*/  EXIT ;  /* 0x000000000000794d */ /* 0x000fea0003800000 */
.L_x_3:
[----:B------:R-:W-:-:S00]  /*7a1b0*/  BRA `(.L_x_3) ;  /* 0xfffffff000007947 */ /* 0x000fc0000383ffff */
[----:B------:R-:W-:-:S00]  /*7a1c0*/  NOP ;  /* 0x0000000000007918 */ /* 0x000fc00000000000 */
        /* <DEDUP_REMOVED lines=11> */
.L_x_4:


//--------------------- .nv.shared.matmul_kernel  --------------------------
	.section	.nv.shared.matmul_kernel,"aw",@nobits
	.sectionflags	@""
	.align	16
